	.target	sm_80

	.elftype	@"ET_EXEC"


//--------------------- .note.nv.tkinfo           --------------------------
	.section	.note.nv.tkinfo,"",@"SHT_NOTE"
	.sectionflags	@"SHF_NOTE_NV_TKINFO"
	.tkinfo
        /*0018*/ 	.word	0x00000002
        /*0030*/ 	.string	""
        /*0030*/ 	.string	"ptxas"
        /*0030*/ 	.string	"Cuda compilation tools, release 13.0, V13.0.88"
        /*0030*/ 	.string	"Build cuda_13.0.r13.0/compiler.36424714_0"
        /*0030*/ 	.string	"-v  -suppress-debug-info  -lineinfo  -arch sm_80 "



//--------------------- .note.nv.cuinfo           --------------------------
	.section	.note.nv.cuinfo,"",@"SHT_NOTE"
	.sectionflags	@"SHF_NOTE_NV_CUINFO"
        /*0018*/ 	.short	0x0002
        /*001a*/ 	.short	0x0050
        /*001c*/ 	.short	0x0082
	.zero		2


//--------------------- .nv.info                  --------------------------
	.section	.nv.info,"",@"SHT_CUDA_INFO"
	.align	4


	//----- nvinfo : EIATTR_REGCOUNT
	.align		4
        /*0000*/ 	.byte	0x04, 0x2f
        /*0002*/ 	.short	(.L_1 - .L_0)
	.align		4
.L_0:
        /*0004*/ 	.word	index@(matmul_kernel)
        /*0008*/ 	.word	0x00000020


	//----- nvinfo : EIATTR_FRAME_SIZE
	.align		4
.L_1:
        /*000c*/ 	.byte	0x04, 0x11
        /*000e*/ 	.short	(.L_3 - .L_2)
	.align		4
.L_2:
        /*0010*/ 	.word	index@(matmul_kernel)
        /*0014*/ 	.word	0x000045d8


	//----- nvinfo : EIATTR_MIN_STACK_SIZE
	.align		4
.L_3:
        /*0018*/ 	.byte	0x04, 0x12
        /*001a*/ 	.short	(.L_5 - .L_4)
	.align		4
.L_4:
        /*001c*/ 	.word	index@(matmul_kernel)
        /*0020*/ 	.word	0x000045d8
.L_5:


//--------------------- .nv.info.matmul_kernel    --------------------------
	.section	.nv.info.matmul_kernel,"",@"SHT_CUDA_INFO"
	.sectionflags	@""
	.align	4


	//----- nvinfo : EIATTR_CUDA_API_VERSION
	.align		4
        /*0000*/ 	.byte	0x04, 0x37
        /*0002*/ 	.short	(.L_7 - .L_6)
.L_6:
        /*0004*/ 	.word	0x00000082


	//----- nvinfo : EIATTR_SW2861232_WAR
	.align		4
.L_7:
        /*0008*/ 	.byte	0x01, 0x35
	.zero		2


	//----- nvinfo : EIATTR_PARAM_CBANK
	.align		4
        /*000c*/ 	.byte	0x04, 0x0a
        /*000e*/ 	.short	(.L_9 - .L_8)
	.align		4
.L_8:
        /*0010*/ 	.word	index@(.nv.constant0.matmul_kernel)
        /*0014*/ 	.short	0x0160
        /*0016*/ 	.short	0x0050


	//----- nvinfo : EIATTR_CBANK_PARAM_SIZE
	.align		4
.L_9:
        /*0018*/ 	.byte	0x03, 0x19
        /*001a*/ 	.short	0x0050


	//----- nvinfo : EIATTR_KPARAM_INFO
	.align		4
        /*001c*/ 	.byte	0x04, 0x17
        /*001e*/ 	.short	(.L_11 - .L_10)
.L_10:
        /*0020*/ 	.word	0x00000000
        /*0024*/ 	.short	0x000d
        /*0026*/ 	.short	0x0048
        /*0028*/ 	.byte	0x00, 0xf4, 0x21, 0x00


	//----- nvinfo : EIATTR_KPARAM_INFO
	.align		4
.L_11:
        /*002c*/ 	.byte	0x04, 0x17
        /*002e*/ 	.short	(.L_13 - .L_12)
.L_12:
        /*0030*/ 	.word	0x00000000
        /*0034*/ 	.short	0x000c
        /*0036*/ 	.short	0x0040
        /*0038*/ 	.byte	0x00, 0xf4, 0x21, 0x00


	//----- nvinfo : EIATTR_KPARAM_INFO
	.align		4
.L_13:
        /*003c*/ 	.byte	0x04, 0x17
        /*003e*/ 	.short	(.L_15 - .L_14)
.L_14:
        /*0040*/ 	.word	0x00000000
        /*0044*/ 	.short	0x000b
        /*0046*/ 	.short	0x0038
        /*0048*/ 	.byte	0x00, 0xf0, 0x11, 0x00


	//----- nvinfo : EIATTR_KPARAM_INFO
	.align		4
.L_15:
        /*004c*/ 	.byte	0x04, 0x17
        /*004e*/ 	.short	(.L_17 - .L_16)
.L_16:
        /*0050*/ 	.word	0x00000000
        /*0054*/ 	.short	0x000a
        /*0056*/ 	.short	0x0034
        /*0058*/ 	.byte	0x00, 0xf0, 0x11, 0x00


	//----- nvinfo : EIATTR_KPARAM_INFO
	.align		4
.L_17:
        /*005c*/ 	.byte	0x04, 0x17
        /*005e*/ 	.short	(.L_19 - .L_18)
.L_18:
        /*0060*/ 	.word	0x00000000
        /*0064*/ 	.short	0x0009
        /*0066*/ 	.short	0x0030
        /*0068*/ 	.byte	0x00, 0xf0, 0x11, 0x00


	//----- nvinfo : EIATTR_KPARAM_INFO
	.align		4
.L_19:
        /*006c*/ 	.byte	0x04, 0x17
        /*006e*/ 	.short	(.L_21 - .L_20)
.L_20:
        /*0070*/ 	.word	0x00000000
        /*0074*/ 	.short	0x0008
        /*0076*/ 	.short	0x002c
        /*0078*/ 	.byte	0x00, 0xf0, 0x11, 0x00


	//----- nvinfo : EIATTR_KPARAM_INFO
	.align		4
.L_21:
        /*007c*/ 	.byte	0x04, 0x17
        /*007e*/ 	.short	(.L_23 - .L_22)
.L_22:
        /*0080*/ 	.word	0x00000000
        /*0084*/ 	.short	0x0007
        /*0086*/ 	.short	0x0028
        /*0088*/ 	.byte	0x00, 0xf0, 0x11, 0x00


	//----- nvinfo : EIATTR_KPARAM_INFO
	.align		4
.L_23:
        /*008c*/ 	.byte	0x04, 0x17
        /*008e*/ 	.short	(.L_25 - .L_24)
.L_24:
        /*0090*/ 	.word	0x00000000
        /*0094*/ 	.short	0x0006
        /*0096*/ 	.short	0x0024
        /*0098*/ 	.byte	0x00, 0xf0, 0x11, 0x00


	//----- nvinfo : EIATTR_KPARAM_INFO
	.align		4
.L_25:
        /*009c*/ 	.byte	0x04, 0x17
        /*009e*/ 	.short	(.L_27 - .L_26)
.L_26:
        /*00a0*/ 	.word	0x00000000
        /*00a4*/ 	.short	0x0005
        /*00a6*/ 	.short	0x0020
        /*00a8*/ 	.byte	0x00, 0xf0, 0x11, 0x00


	//----- nvinfo : EIATTR_KPARAM_INFO
	.align		4
.L_27:
        /*00ac*/ 	.byte	0x04, 0x17
        /*00ae*/ 	.short	(.L_29 - .L_28)
.L_28:
        /*00b0*/ 	.word	0x00000000
        /*00b4*/ 	.short	0x0004
        /*00b6*/ 	.short	0x001c
        /*00b8*/ 	.byte	0x00, 0xf0, 0x11, 0x00


	//----- nvinfo : EIATTR_KPARAM_INFO
	.align		4
.L_29:
        /*00bc*/ 	.byte	0x04, 0x17
        /*00be*/ 	.short	(.L_31 - .L_30)
.L_30:
        /*00c0*/ 	.word	0x00000000
        /*00c4*/ 	.short	0x0003
        /*00c6*/ 	.short	0x0018
        /*00c8*/ 	.byte	0x00, 0xf0, 0x11, 0x00


	//----- nvinfo : EIATTR_KPARAM_INFO
	.align		4
.L_31:
        /*00cc*/ 	.byte	0x04, 0x17
        /*00ce*/ 	.short	(.L_33 - .L_32)
.L_32:
        /*00d0*/ 	.word	0x00000000
        /*00d4*/ 	.short	0x0002
        /*00d6*/ 	.short	0x0010
        /*00d8*/ 	.byte	0x00, 0xf4, 0x21, 0x00


	//----- nvinfo : EIATTR_KPARAM_INFO
	.align		4
.L_33:
        /*00dc*/ 	.byte	0x04, 0x17
        /*00de*/ 	.short	(.L_35 - .L_34)
.L_34:
        /*00e0*/ 	.word	0x00000000
        /*00e4*/ 	.short	0x0001
        /*00e6*/ 	.short	0x0008
        /*00e8*/ 	.byte	0x00, 0xf4, 0x21, 0x00


	//----- nvinfo : EIATTR_KPARAM_INFO
	.align		4
.L_35:
        /*00ec*/ 	.byte	0x04, 0x17
        /*00ee*/ 	.short	(.L_37 - .L_36)
.L_36:
        /*00f0*/ 	.word	0x00000000
        /*00f4*/ 	.short	0x0000
        /*00f6*/ 	.short	0x0000
        /*00f8*/ 	.byte	0x00, 0xf4, 0x21, 0x00


	//----- nvinfo : EIATTR_MAXREG_COUNT
	.align		4
.L_37:
        /*00fc*/ 	.byte	0x03, 0x1b
        /*00fe*/ 	.short	0x00ff


	//----- nvinfo : EIATTR_NUM_BARRIERS
	.align		4
        /*0100*/ 	.byte	0x02, 0x4c
        /*0102*/ 	.byte	0x01
	.zero		1


	//----- nvinfo : EIATTR_ANNOTATIONS
	.align		4
        /*0104*/ 	.byte	0x04, 0x55
        /*0106*/ 	.short	(.L_39 - .L_38)


	//   ....[0]....
.L_38:
        /*0108*/ 	.word	0x00000001
        /*010c*/ 	.byte	0x20, 0x05, 0x00, 0x00, 0x01, 0x00, 0x00, 0x00, 0x50, 0x05, 0x00, 0x00, 0x01, 0x00, 0x00, 0x00
        /* <DEDUP_REMOVED lines=3037> */
        /*beec*/ 	.byte	0x10, 0xa0, 0x03, 0x00


	//----- nvinfo : EIATTR_MERCURY_ISA_VERSION
	.align		4
.L_39:
        /*bef0*/ 	.byte	0x03, 0x5f
        /*bef2*/ 	.short	0x0000


	//----- nvinfo : EIATTR_EXIT_INSTR_OFFSETS
	.align		4
        /*bef4*/ 	.byte	0x04, 0x1c
        /*bef6*/ 	.short	(.L_41 - .L_40)


	//   ....[0]....
.L_40:
        /*bef8*/ 	.word	0x000a7440


	//   ....[1]....
        /*befc*/ 	.word	0x000a7470


	//----- nvinfo : EIATTR_REQNTID
	.align		4
.L_41:
        /*bf00*/ 	.byte	0x04, 0x10
        /*bf02*/ 	.short	(.L_43 - .L_42)
.L_42:
        /*bf04*/ 	.word	0x00000040
        /*bf08*/ 	.word	0x00000001
        /*bf0c*/ 	.word	0x00000001
.L_43:


//--------------------- .nv.callgraph             --------------------------
	.section	.nv.callgraph,"",@"SHT_CUDA_CALLGRAPH"
	.align	4
	.sectionentsize	8
	.align		4
        /*0000*/ 	.word	0x00000000
	.align		4
        /*0004*/ 	.word	0xffffffff
	.align		4
        /*0008*/ 	.word	0x00000000
	.align		4
        /*000c*/ 	.word	0xfffffffe
	.align		4
        /*0010*/ 	.word	0x00000000
	.align		4
        /*0014*/ 	.word	0xfffffffd
	.align		4
        /*0018*/ 	.word	0x00000000
	.align		4
        /*001c*/ 	.word	0xfffffffc


//--------------------- .nv.rel.action            --------------------------
	.section	.nv.rel.action,"",@"SHT_CUDA_RELOCINFO"
	.align	8
	.sectionentsize	8
        /*0000*/ 	.byte	0x73, 0x00, 0x00, 0x00, 0x00, 0x00, 0x00, 0x00, 0x00, 0x00, 0x00, 0x11, 0x25, 0x00, 0x05, 0x36


//--------------------- .nv.constant0.matmul_kernel --------------------------
	.section	.nv.constant0.matmul_kernel,"a",@progbits
	.sectionflags	@""
	.align	4
.nv.constant0.matmul_kernel:
	.zero		432


//--------------------- .text.matmul_kernel       --------------------------
	.section	.text.matmul_kernel,"ax",@progbits
	.sectioninfo	@"SHI_REGISTERS=32"
	.align	128
        .global         matmul_kernel
        .type           matmul_kernel,@function
        .size           matmul_kernel,(.L_x_5 - matmul_kernel)
        .other          matmul_kernel,@"STO_CUDA_ENTRY STV_DEFAULT"
matmul_kernel:
.text.matmul_kernel:
[----:B------:R-:W-:-:S03]  /*0000*/  IMAD.MOV.U32 R1, RZ, RZ, c[0x0][0x28] ;  /* 0x00000a00ff017624 */ /* 0x000fc600078e00ff */
[----:B------:R-:W-:Y:S01]  /*0010*/  IMAD.MOV.U32 R0, RZ, RZ, c[0x0][0x17c] ;  /* 0x00005f00ff007624 */ /* 0x000fe200078e00ff */
[----:B------:R-:W0:Y:S01]  /*0020*/  S2R R11, SR_TID.X ;  /* 0x00000000000b7919 */ /* 0x000e220000002100 */
[----:B------:R-:W-:Y:S01]  /*0030*/  IADD3 R1, R1, -0x45d8, RZ ;  /* 0xffffba2801017810 */ /* 0x000fe20007ffe0ff */
[----:B------:R-:W-:Y:S02]  /*0040*/  ULDC.64 UR8, c[0x0][0x118] ;  /* 0x0000460000087ab9 */ /* 0x000fe40000000a00 */
[----:B------:R-:W-:-:S04]  /*0050*/  IADD3 R0, R0, 0x1ff, RZ ;  /* 0x000001ff00007810 */ /* 0x000fc80007ffe0ff */
[----:B------:R-:W-:-:S04]  /*0060*/  SHF.R.S32.HI R3, RZ, 0x1f, R0 ;  /* 0x0000001fff037819 */ /* 0x000fc80000011400 */
[----:B------:R-:W-:-:S04]  /*0070*/  LEA.HI R3, R3, R0, RZ, 0x9 ;  /* 0x0000000003037211 */ /* 0x000fc800078f48ff */
[----:B------:R-:W-:Y:S02]  /*0080*/  SHF.R.S32.HI R0, RZ, 0x9, R3 ;  /* 0x00000009ff007819 */ /* 0x000fe40000011403 */
[----:B------:R-:W1:Y:S03]  /*0090*/  S2R R3, SR_CTAID.X ;  /* 0x0000000000037919 */ /* 0x000e660000002500 */
[----:B------:R-:W-:-:S05]  /*00a0*/  IMAD.SHL.U32 R0, R0, 0x8, RZ ;  /* 0x0000000800007824 */ /* 0x000fca00078e00ff */
[-C--:B------:R-:W-:Y:S02]  /*00b0*/  IABS R7, R0.reuse ;  /* 0x0000000000077213 */ /* 0x080fe40000000000 */
[----:B------:R-:W-:Y:S02]  /*00c0*/  IABS R10, R0 ;  /* 0x00000000000a7213 */ /* 0x000fe40000000000 */
[----:B------:R-:W2:Y:S01]  /*00d0*/  I2F.RP R2, R7 ;  /* 0x0000000700027306 */ /* 0x000ea20000209400 */
[----:B-1----:R-:W-:-:S07]  /*00e0*/  IABS R8, R3 ;  /* 0x0000000300087213 */ /* 0x002fce0000000000 */
[----:B--2---:R-:W1:Y:S02]  /*00f0*/  MUFU.RCP R2, R2 ;  /* 0x0000000200027308 */ /* 0x004e640000001000 */
[----:B-1----:R-:W-:Y:S01]  /*0100*/  IADD3 R4, R2, 0xffffffe, RZ ;  /* 0x0ffffffe02047810 */ /* 0x002fe20007ffe0ff */
[----:B------:R-:W-:-:S05]  /*0110*/  IMAD.MOV R2, RZ, RZ, -R10 ;  /* 0x000000ffff027224 */ /* 0x000fca00078e0a0a */
[----:B------:R1:W2:Y:S02]  /*0120*/  F2I.FTZ.U32.TRUNC.NTZ R5, R4 ;  /* 0x0000000400057305 */ /* 0x0002a4000021f000 */
[----:B-1----:R-:W-:Y:S02]  /*0130*/  IMAD.MOV.U32 R4, RZ, RZ, RZ ;  /* 0x000000ffff047224 */ /* 0x002fe400078e00ff */
[----:B--2---:R-:W-:-:S04]  /*0140*/  IMAD.MOV R6, RZ, RZ, -R5 ;  /* 0x000000ffff067224 */ /* 0x004fc800078e0a05 */
[----:B------:R-:W-:Y:S02]  /*0150*/  IMAD R9, R6, R7, RZ ;  /* 0x0000000706097224 */ /* 0x000fe400078e02ff */
[----:B------:R-:W-:Y:S02]  /*0160*/  IMAD.MOV.U32 R6, RZ, RZ, R8 ;  /* 0x000000ffff067224 */ /* 0x000fe400078e0008 */
[----:B------:R-:W-:-:S06]  /*0170*/  IMAD.HI.U32 R5, R5, R9, R4 ;  /* 0x0000000905057227 */ /* 0x000fcc00078e0004 */
[----:B------:R-:W-:-:S04]  /*0180*/  IMAD.HI.U32 R5, R5, R6, RZ ;  /* 0x0000000605057227 */ /* 0x000fc800078e00ff */
[----:B------:R-:W-:-:S05]  /*0190*/  IMAD R2, R5, R2, R6 ;  /* 0x0000000205027224 */ /* 0x000fca00078e0206 */
[----:B------:R-:W-:-:S13]  /*01a0*/  ISETP.GT.U32.AND P1, PT, R7, R2, PT ;  /* 0x000000020700720c */ /* 0x000fda0003f24070 */
[----:B------:R-:W-:Y:S01]  /*01b0*/  @!P1 IMAD.IADD R2, R2, 0x1, -R7 ;  /* 0x0000000102029824 */ /* 0x000fe200078e0a07 */
[----:B------:R-:W-:Y:S02]  /*01c0*/  @!P1 IADD3 R5, R5, 0x1, RZ ;  /* 0x0000000105059810 */ /* 0x000fe40007ffe0ff */
[----:B------:R-:W-:Y:S02]  /*01d0*/  ISETP.NE.AND P1, PT, R0, RZ, PT ;  /* 0x000000ff0000720c */ /* 0x000fe40003f25270 */
[----:B------:R-:W-:Y:S02]  /*01e0*/  ISETP.GE.U32.AND P0, PT, R2, R7, PT ;  /* 0x000000070200720c */ /* 0x000fe40003f06070 */
[----:B------:R-:W-:-:S04]  /*01f0*/  LOP3.LUT R2, R3, R0, RZ, 0x3c, !PT ;  /* 0x0000000003027212 */ /* 0x000fc800078e3cff */
[----:B------:R-:W-:Y:S01]  /*0200*/  ISETP.GE.AND P2, PT, R2, RZ, PT ;  /* 0x000000ff0200720c */ /* 0x000fe20003f46270 */
[----:B------:R-:W-:-:S05]  /*0210*/  IMAD.MOV.U32 R2, RZ, RZ, c[0x0][0x178] ;  /* 0x00005e00ff027624 */ /* 0x000fca00078e00ff */
[----:B------:R-:W-:Y:S02]  /*0220*/  IADD3 R2, R2, 0xf, RZ ;  /* 0x0000000f02027810 */ /* 0x000fe40007ffe0ff */
[----:B------:R-:W-:-:S05]  /*0230*/  @P0 IADD3 R5, R5, 0x1, RZ ;  /* 0x0000000105050810 */ /* 0x000fca0007ffe0ff */
[----:B------:R-:W-:Y:S01]  /*0240*/  IMAD.MOV.U32 R4, RZ, RZ, R5 ;  /* 0x000000ffff047224 */ /* 0x000fe200078e0005 */
[----:B------:R-:W-:-:S03]  /*0250*/  SHF.R.S32.HI R5, RZ, 0x1f, R2 ;  /* 0x0000001fff057819 */ /* 0x000fc60000011402 */
[----:B------:R-:W-:Y:S01]  /*0260*/  @!P2 IMAD.MOV R4, RZ, RZ, -R4 ;  /* 0x000000ffff04a224 */ /* 0x000fe200078e0a04 */
[----:B------:R-:W-:Y:S02]  /*0270*/  @!P1 LOP3.LUT R4, RZ, R0, RZ, 0x33, !PT ;  /* 0x00000000ff049212 */ /* 0x000fe400078e33ff */
[----:B------:R-:W-:-:S03]  /*0280*/  LEA.HI R5, R5, R2, RZ, 0x4 ;  /* 0x0000000205057211 */ /* 0x000fc600078f20ff */
[----:B------:R-:W-:Y:S02]  /*0290*/  IMAD.SHL.U32 R2, R4, 0x8, RZ ;  /* 0x0000000804027824 */ /* 0x000fe400078e00ff */
[----:B------:R-:W-:-:S03]  /*02a0*/  IMAD.MOV R4, RZ, RZ, -R4 ;  /* 0x000000ffff047224 */ /* 0x000fc600078e0a04 */
[----:B------:R-:W-:Y:S01]  /*02b0*/  LEA.HI.SX32 R5, R5, -R2, 0x1c ;  /* 0x8000000205057211 */ /* 0x000fe200078fe2ff */
[----:B------:R-:W-:Y:S02]  /*02c0*/  IMAD R9, R0, R4, R3 ;  /* 0x0000000400097224 */ /* 0x000fe400078e0203 */
[----:B------:R-:W-:Y:S01]  /*02d0*/  IMAD.MOV.U32 R4, RZ, RZ, RZ ;  /* 0x000000ffff047224 */ /* 0x000fe200078e00ff */
[----:B------:R-:W-:-:S04]  /*02e0*/  IMNMX R10, R5, 0x8, PT ;  /* 0x00000008050a7817 */ /* 0x000fc80003800200 */
[-C--:B------:R-:W-:Y:S02]  /*02f0*/  IABS R8, R10.reuse ;  /* 0x0000000a00087213 */ /* 0x080fe40000000000 */
[----:B------:R-:W-:Y:S02]  /*0300*/  IABS R0, R10 ;  /* 0x0000000a00007213 */ /* 0x000fe40000000000 */
[----:B------:R-:W1:Y:S08]  /*0310*/  I2F.RP R6, R8 ;  /* 0x0000000800067306 */ /* 0x000e700000209400 */
[----:B-1----:R-:W1:Y:S02]  /*0320*/  MUFU.RCP R6, R6 ;  /* 0x0000000600067308 */ /* 0x002e640000001000 */
[----:B-1----:R-:W-:-:S06]  /*0330*/  IADD3 R5, R6, 0xffffffe, RZ ;  /* 0x0ffffffe06057810 */ /* 0x002fcc0007ffe0ff */
[----:B------:R-:W1:Y:S02]  /*0340*/  F2I.FTZ.U32.TRUNC.NTZ R5, R5 ;  /* 0x0000000500057305 */ /* 0x000e64000021f000 */
[----:B-1----:R-:W-:-:S04]  /*0350*/  IMAD.MOV R7, RZ, RZ, -R5 ;  /* 0x000000ffff077224 */ /* 0x002fc800078e0a05 */
[----:B------:R-:W-:Y:S01]  /*0360*/  IMAD.MOV.U32 R3, RZ, RZ, R7 ;  /* 0x000000ffff037224 */ /* 0x000fe200078e0007 */
[----:B------:R-:W-:-:S03]  /*0370*/  IABS R7, R9 ;  /* 0x0000000900077213 */ /* 0x000fc60000000000 */
[----:B------:R-:W-:-:S04]  /*0380*/  IMAD R3, R3, R8, RZ ;  /* 0x0000000803037224 */ /* 0x000fc800078e02ff */
[----:B------:R-:W-:-:S04]  /*0390*/  IMAD.HI.U32 R4, R5, R3, R4 ;  /* 0x0000000305047227 */ /* 0x000fc800078e0004 */
[----:B------:R-:W-:Y:S02]  /*03a0*/  IMAD.MOV R3, RZ, RZ, -R0 ;  /* 0x000000ffff037224 */ /* 0x000fe400078e0a00 */
[----:B------:R-:W-:Y:S01]  /*03b0*/  IMAD.HI.U32 R0, R4, R7, RZ ;  /* 0x0000000704007227 */ /* 0x000fe200078e00ff */
[----:B0-----:R-:W-:-:S03]  /*03c0*/  LOP3.LUT R4, R11, 0xf, RZ, 0xc0, !PT ;  /* 0x0000000f0b047812 */ /* 0x001fc600078ec0ff */
[----:B------:R-:W-:Y:S02]  /*03d0*/  IMAD R3, R0, R3, R7 ;  /* 0x0000000300037224 */ /* 0x000fe400078e0207 */
[----:B------:R-:W-:-:S03]  /*03e0*/  IMAD.MOV.U32 R5, RZ, RZ, 0x7f ;  /* 0x0000007fff057424 */ /* 0x000fc600078e00ff */
[----:B------:R-:W-:Y:S02]  /*03f0*/  ISETP.GT.U32.AND P1, PT, R8, R3, PT ;  /* 0x000000030800720c */ /* 0x000fe40003f24070 */
[----:B------:R-:W-:-:S11]  /*0400*/  IADD3 R13, R5, c[0x0][0x180], RZ ;  /* 0x00006000050d7a10 */ /* 0x000fd60007ffe0ff */
[----:B------:R-:W-:Y:S01]  /*0410*/  @!P1 IMAD.IADD R3, R3, 0x1, -R8 ;  /* 0x0000000103039824 */ /* 0x000fe200078e0a08 */
[----:B------:R-:W-:Y:S02]  /*0420*/  @!P1 IADD3 R0, R0, 0x1, RZ ;  /* 0x0000000100009810 */ /* 0x000fe40007ffe0ff */
[----:B------:R-:W-:Y:S02]  /*0430*/  ISETP.NE.AND P1, PT, R10, RZ, PT ;  /* 0x000000ff0a00720c */ /* 0x000fe40003f25270 */
[----:B------:R-:W-:Y:S02]  /*0440*/  ISETP.GE.U32.AND P0, PT, R3, R8, PT ;  /* 0x000000080300720c */ /* 0x000fe40003f06070 */
[----:B------:R-:W-:-:S04]  /*0450*/  LOP3.LUT R3, R9, R10, RZ, 0x3c, !PT ;  /* 0x0000000a09037212 */ /* 0x000fc800078e3cff */
[----:B------:R-:W-:-:S07]  /*0460*/  ISETP.GE.AND P2, PT, R3, RZ, PT ;  /* 0x000000ff0300720c */ /* 0x000fce0003f46270 */
[----:B------:R-:W-:Y:S02]  /*0470*/  @P0 IADD3 R0, R0, 0x1, RZ ;  /* 0x0000000100000810 */ /* 0x000fe40007ffe0ff */
[----:B------:R-:W-:-:S04]  /*0480*/  ISETP.GT.AND P0, PT, R13, 0x7f, PT ;  /* 0x0000007f0d00780c */ /* 0x000fc80003f04270 */
[----:B------:R-:W-:Y:S01]  /*0490*/  @!P2 IMAD.MOV R0, RZ, RZ, -R0 ;  /* 0x000000ffff00a224 */ /* 0x000fe200078e0a00 */
[----:B------:R-:W-:-:S05]  /*04a0*/  @!P1 LOP3.LUT R0, RZ, R10, RZ, 0x33, !PT ;  /* 0x0000000aff009212 */ /* 0x000fca00078e33ff */
[----:B------:R-:W-:Y:S02]  /*04b0*/  IMAD.MOV R3, RZ, RZ, -R0 ;  /* 0x000000ffff037224 */ /* 0x000fe400078e0a00 */
[----:B------:R-:W-:Y:S02]  /*04c0*/  IMAD.SHL.U32 R29, R0, 0x200, RZ ;  /* 0x00000200001d7824 */ /* 0x000fe400078e00ff */
[----:B------:R-:W-:-:S04]  /*04d0*/  IMAD R3, R10, R3, R9 ;  /* 0x000000030a037224 */ /* 0x000fc800078e0209 */
[----:B------:R-:W-:Y:S01]  /*04e0*/  IMAD.IADD R3, R2, 0x1, R3 ;  /* 0x0000000102037824 */ /* 0x000fe200078e0203 */
[----:B------:R-:W-:-:S03]  /*04f0*/  SHF.R.U32.HI R2, RZ, 0x4, R11 ;  /* 0x00000004ff027819 */ /* 0x000fc6000001160b */
[----:B------:R-:W-:Y:S01]  /*0500*/  IMAD R28, R3, 0x10, R4 ;  /* 0x00000010031c7824 */ /* 0x000fe200078e0204 */
[----:B------:R-:W-:-:S04]  /*0510*/  SGXT.U32 R12, R2, 0x2 ;  /* 0x00000002020c781a */ /* 0x000fc80000000000 */
[----:B------:R0:W-:Y:S01]  /*0520*/  STL [R1+0x3040], R28 ;  /* 0x0030401c01007387 */ /* 0x0001e20000100800 */
[C---:B------:R-:W-:Y:S02]  /*0530*/  LOP3.LUT R3, R12.reuse, 0x4, RZ, 0xfc, !PT ;  /* 0x000000040c037812 */ /* 0x040fe400078efcff */
[C---:B------:R-:W-:Y:S01]  /*0540*/  LOP3.LUT R2, R12.reuse, 0x8, RZ, 0xfc, !PT ;  /* 0x000000080c027812 */ /* 0x040fe200078efcff */
[----:B------:R0:W-:Y:S01]  /*0550*/  STL [R1+0x3e0], R29 ;  /* 0x0003e01d01007387 */ /* 0x0001e20000100800 */
[C---:B------:R-:W-:Y:S02]  /*0560*/  LOP3.LUT R4, R12.reuse, 0xc, RZ, 0xfc, !PT ;  /* 0x0000000c0c047812 */ /* 0x040fe400078efcff */
[C---:B------:R-:W-:Y:S02]  /*0570*/  LOP3.LUT R3, R12.reuse, 0x10, RZ, 0xfc, !PT ;  /* 0x000000100c037812 */ /* 0x040fe400078efcff */
[C---:B------:R-:W-:Y:S02]  /*0580*/  LOP3.LUT R2, R12.reuse, 0x14, RZ, 0xfc, !PT ;  /* 0x000000140c027812 */ /* 0x040fe400078efcff */
[----:B------:R-:W-:-:S02]  /*0590*/  LOP3.LUT R4, R12, 0x18, RZ, 0xfc, !PT ;  /* 0x000000180c047812 */ /* 0x000fc400078efcff */
[C---:B------:R-:W-:Y:S02]  /*05a0*/  LOP3.LUT R3, R12.reuse, 0x1c, RZ, 0xfc, !PT ;  /* 0x0000001c0c037812 */ /* 0x040fe400078efcff */
[C---:B------:R-:W-:Y:S02]  /*05b0*/  LOP3.LUT R2, R12.reuse, 0x20, RZ, 0xfc, !PT ;  /* 0x000000200c027812 */ /* 0x040fe400078efcff */
        /* <DEDUP_REMOVED lines=20> */
[----:B------:R-:W-:Y:S01]  /*0700*/  LOP3.LUT R2, R12, 0x78, RZ, 0xfc, !PT ;  /* 0x000000780c027812 */ /* 0x000fe200078efcff */
[----:B------:R-:W-:Y:S05]  /*0710*/  @P0 BRA `(.L_x_0) ;  /* 0x000003a000000947 */ /* 0x000fea0003800000 */
[C---:B0-----:R-:W-:Y:S01]  /*0720*/  IMAD.SHL.U32 R2, R11.reuse, 0x10, RZ ;  /* 0x000000100b027824 */ /* 0x041fe200078e00ff */
[----:B------:R-:W-:Y:S01]  /*0730*/  CS2R R24, SRZ ;  /* 0x0000000000187805 */ /* 0x000fe2000001ff00 */
[----:B------:R-:W-:Y:S01]  /*0740*/  IMAD.SHL.U32 R0, R11, 0x20, RZ ;  /* 0x000000200b007824 */ /* 0x000fe200078e00ff */
[----:B------:R-:W-:Y:S01]  /*0750*/  CS2R R26, SRZ ;  /* 0x00000000001a7805 */ /* 0x000fe2000001ff00 */
[----:B------:R-:W-:Y:S01]  /*0760*/  CS2R R20, SRZ ;  /* 0x0000000000147805 */ /* 0x000fe2000001ff00 */
[----:B------:R0:W-:Y:S01]  /*0770*/  STL [R1+0x3038], R2 ;  /* 0x0030380201007387 */ /* 0x0001e20000100800 */
[----:B------:R-:W-:Y:S01]  /*0780*/  CS2R R22, SRZ ;  /* 0x0000000000167805 */ /* 0x000fe2000001ff00 */
[----:B------:R-:W-:Y:S01]  /*0790*/  LOP3.LUT R0, R0, 0x60, RZ, 0xc0, !PT ;  /* 0x0000006000007812 */ /* 0x000fe200078ec0ff */
[----:B------:R-:W-:Y:S01]  /*07a0*/  CS2R R16, SRZ ;  /* 0x0000000000107805 */ /* 0x000fe2000001ff00 */
[----:B------:R0:W-:Y:S01]  /*07b0*/  STL [R1], RZ ;  /* 0x000000ff01007387 */ /* 0x0001e20000100800 */
[----:B------:R-:W-:Y:S01]  /*07c0*/  CS2R R18, SRZ ;  /* 0x0000000000127805 */ /* 0x000fe2000001ff00 */
[----:B------:R-:W-:Y:S01]  /*07d0*/  CS2R R12, SRZ ;  /* 0x00000000000c7805 */ /* 0x000fe2000001ff00 */
[----:B------:R-:W-:Y:S01]  /*07e0*/  CS2R R14, SRZ ;  /* 0x00000000000e7805 */ /* 0x000fe2000001ff00 */
[----:B------:R0:W-:Y:S01]  /*07f0*/  STL [R1+0x4], RZ ;  /* 0x000004ff01007387 */ /* 0x0001e20000100800 */
[----:B------:R-:W-:Y:S01]  /*0800*/  CS2R R8, SRZ ;  /* 0x0000000000087805 */ /* 0x000fe2000001ff00 */
[----:B------:R-:W-:Y:S01]  /*0810*/  CS2R R10, SRZ ;  /* 0x00000000000a7805 */ /* 0x000fe2000001ff00 */
[----:B------:R-:W-:Y:S01]  /*0820*/  CS2R R4, SRZ ;  /* 0x0000000000047805 */ /* 0x000fe2000001ff00 */
[----:B------:R0:W-:Y:S01]  /*0830*/  STL [R1+0x8], RZ ;  /* 0x000008ff01007387 */ /* 0x0001e20000100800 */
[----:B------:R-:W-:-:S03]  /*0840*/  CS2R R6, SRZ ;  /* 0x0000000000067805 */ /* 0x000fc6000001ff00 */
[----:B------:R0:W-:Y:S04]  /*0850*/  STL [R1+0xc], RZ ;  /* 0x00000cff01007387 */ /* 0x0001e80000100800 */
        /* <DEDUP_REMOVED lines=36> */
[----:B------:R0:W-:Y:S01]  /*0aa0*/  STL [R1+0x303c], R0 ;  /* 0x00303c0001007387 */ /* 0x0001e20000100800 */
[----:B------:R-:W-:Y:S05]  /*0ab0*/  BRA `(.L_x_1) ;  /* 0x000a195000007947 */ /* 0x000fea0003800000 */
.L_x_0:
[----:B0-----:R-:W-:Y:S01]  /*0ac0*/  IABS R4, c[0x0][0x17c] ;  /* 0x00005f0000047a13 */ /* 0x001fe20000000000 */
[----:B------:R-:W-:Y:S01]  /*0ad0*/  IMAD.MOV.U32 R6, RZ, RZ, RZ ;  /* 0x000000ffff067224 */ /* 0x000fe200078e00ff */
[C---:B------:R-:W-:Y:S01]  /*0ae0*/  IADD3 R2, R29.reuse, 0x1ff, RZ ;  /* 0x000001ff1d027810 */ /* 0x040fe20007ffe0ff */
[----:B------:R-:W0:Y:S01]  /*0af0*/  S2R R23, SR_TID.X ;  /* 0x0000000000177919 */ /* 0x000e220000002100 */
[----:B------:R-:W1:Y:S01]  /*0b00*/  I2F.RP R0, R4 ;  /* 0x0000000400007306 */ /* 0x000e620000209400 */
[----:B------:R-:W-:Y:S01]  /*0b10*/  IADD3 R9, R29, 0x1fe, RZ ;  /* 0x000001fe1d097810 */ /* 0x000fe20007ffe0ff */
[----:B------:R-:W-:Y:S01]  /*0b20*/  IMAD.MOV.U32 R27, RZ, RZ, R28 ;  /* 0x000000ffff1b7224 */ /* 0x000fe200078e001c */
[----:B------:R-:W-:-:S02]  /*0b30*/  IABS R11, R2 ;  /* 0x00000002000b7213 */ /* 0x000fc40000000000 */
[----:B------:R-:W-:Y:S02]  /*0b40*/  IABS R8, R9 ;  /* 0x0000000900087213 */ /* 0x000fe40000000000 */
[C---:B------:R-:W-:Y:S02]  /*0b50*/  IADD3 R12, R29.reuse, 0x1fd, RZ ;  /* 0x000001fd1d0c7810 */ /* 0x040fe40007ffe0ff */
[----:B------:R-:W-:Y:S02]  /*0b60*/  IADD3 R13, R29, 0x1fc, RZ ;  /* 0x000001fc1d0d7810 */ /* 0x000fe40007ffe0ff */
[----:B------:R-:W-:Y:S02]  /*0b70*/  IABS R3, R12 ;  /* 0x0000000c00037213 */ /* 0x000fe40000000000 */
[----:B------:R-:W-:Y:S02]  /*0b80*/  ISETP.GE.AND P5, PT, R9, RZ, PT ;  /* 0x000000ff0900720c */ /* 0x000fe40003fa6270 */
[----:B------:R-:W-:Y:S01]  /*0b90*/  ISETP.GE.AND P3, PT, R12, RZ, PT ;  /* 0x000000ff0c00720c */ /* 0x000fe20003f66270 */
[----:B-1----:R-:W1:Y:S01]  /*0ba0*/  MUFU.RCP R0, R0 ;  /* 0x0000000000007308 */ /* 0x002e620000001000 */
[----:B------:R-:W-:-:S02]  /*0bb0*/  IADD3 R17, R29, 0x1f3, RZ ;  /* 0x000001f31d117810 */ /* 0x000fc40007ffe0ff */
[----:B------:R-:W-:Y:S02]  /*0bc0*/  IABS R27, R27 ;  /* 0x0000001b001b7213 */ /* 0x000fe40000000000 */
[----:B-1----:R-:W-:-:S04]  /*0bd0*/  IADD3 R0, R0, 0xffffffe, RZ ;  /* 0x0ffffffe00007810 */ /* 0x002fc80007ffe0ff */
[----:B------:R-:W1:Y:S02]  /*0be0*/  F2I.FTZ.U32.TRUNC.NTZ R7, R0 ;  /* 0x0000000000077305 */ /* 0x000e64000021f000 */
[----:B-1----:R-:W-:-:S04]  /*0bf0*/  IMAD.MOV R0, RZ, RZ, -R7 ;  /* 0x000000ffff007224 */ /* 0x002fc800078e0a07 */
[----:B------:R-:W-:-:S04]  /*0c00*/  IMAD R0, R0, R4, RZ ;  /* 0x0000000400007224 */ /* 0x000fc800078e02ff */
[----:B------:R-:W-:Y:S01]  /*0c10*/  IMAD.HI.U32 R6, R7, R0, R6 ;  /* 0x0000000007067227 */ /* 0x000fe200078e0006 */
[----:B------:R-:W-:-:S05]  /*0c20*/  IABS R0, R13 ;  /* 0x0000000d00007213 */ /* 0x000fca0000000000 */
[----:B------:R-:W-:-:S04]  /*0c30*/  IMAD.HI.U32 R10, R6, R11, RZ ;  /* 0x0000000b060a7227 */ /* 0x000fc800078e00ff */
[----:B------:R-:W-:-:S04]  /*0c40*/  IMAD.HI.U32 R7, R6, R8, RZ ;  /* 0x0000000806077227 */ /* 0x000fc800078e00ff */
[----:B------:R-:W-:Y:S02]  /*0c50*/  IMAD.MOV R10, RZ, RZ, -R10 ;  /* 0x000000ffff0a7224 */ /* 0x000fe400078e0a0a */
[----:B------:R-:W-:Y:S02]  /*0c60*/  IMAD.MOV R7, RZ, RZ, -R7 ;  /* 0x000000ffff077224 */ /* 0x000fe400078e0a07 */
[C---:B------:R-:W-:Y:S02]  /*0c70*/  IMAD R11, R4.reuse, R10, R11 ;  /* 0x0000000a040b7224 */ /* 0x040fe400078e020b */
[----:B------:R-:W-:Y:S01]  /*0c80*/  IMAD R8, R4, R7, R8 ;  /* 0x0000000704087224 */ /* 0x000fe200078e0208 */
[----:B------:R-:W-:Y:S01]  /*0c90*/  IADD3 R7, R29, 0x1fb, RZ ;  /* 0x000001fb1d077810 */ /* 0x000fe20007ffe0ff */
[----:B------:R-:W-:Y:S01]  /*0ca0*/  IMAD.HI.U32 R5, R6, R3, RZ ;  /* 0x0000000306057227 */ /* 0x000fe200078e00ff */
[C---:B------:R-:W-:Y:S02]  /*0cb0*/  ISETP.GT.U32.AND P0, PT, R4.reuse, R11, PT ;  /* 0x0000000b0400720c */ /* 0x040fe40003f04070 */
[----:B------:R-:W-:Y:S01]  /*0cc0*/  ISETP.GT.U32.AND P2, PT, R4, R8, PT ;  /* 0x000000080400720c */ /* 0x000fe20003f44070 */
[----:B------:R-:W-:Y:S01]  /*0cd0*/  IMAD.HI.U32 R10, R6, R0, RZ ;  /* 0x00000000060a7227 */ /* 0x000fe200078e00ff */
[----:B------:R-:W-:-:S03]  /*0ce0*/  IABS R14, R7 ;  /* 0x00000007000e7213 */ /* 0x000fc60000000000 */
[----:B------:R-:W-:Y:S02]  /*0cf0*/  IMAD.MOV R5, RZ, RZ, -R5 ;  /* 0x000000ffff057224 */ /* 0x000fe400078e0a05 */
[----:B------:R-:W-:Y:S02]  /*0d00*/  IMAD.MOV R10, RZ, RZ, -R10 ;  /* 0x000000ffff0a7224 */ /* 0x000fe400078e0a0a */
[----:B------:R-:W-:Y:S01]  /*0d10*/  IMAD R3, R4, R5, R3 ;  /* 0x0000000504037224 */ /* 0x000fe200078e0203 */
[----:B------:R-:W-:Y:S01]  /*0d20*/  IADD3 R5, R29, 0x1fa, RZ ;  /* 0x000001fa1d057810 */ /* 0x000fe20007ffe0ff */
[--C-:B------:R-:W-:Y:S02]  /*0d30*/  @!P0 IMAD.IADD R11, R11, 0x1, -R4.reuse ;  /* 0x000000010b0b8824 */ /* 0x100fe400078e0a04 */
[----:B------:R-:W-:Y:S01]  /*0d40*/  @!P2 IMAD.IADD R8, R8, 0x1, -R4 ;  /* 0x000000010808a824 */ /* 0x000fe200078e0a04 */
[C---:B------:R-:W-:Y:S01]  /*0d50*/  ISETP.GT.U32.AND P1, PT, R4.reuse, R3, PT ;  /* 0x000000030400720c */ /* 0x040fe20003f24070 */
[C---:B------:R-:W-:Y:S01]  /*0d60*/  IMAD R0, R4.reuse, R10, R0 ;  /* 0x0000000a04007224 */ /* 0x040fe200078e0200 */
[----:B------:R-:W-:-:S02]  /*0d70*/  ISETP.GT.U32.AND P6, PT, R4, R11, PT ;  /* 0x0000000b0400720c */ /* 0x000fc40003fc4070 */
[----:B------:R-:W-:Y:S02]  /*0d80*/  ISETP.GT.U32.AND P4, PT, R4, R8, PT ;  /* 0x000000080400720c */ /* 0x000fe40003f84070 */
[----:B------:R-:W-:Y:S02]  /*0d90*/  IABS R10, R5 ;  /* 0x00000005000a7213 */ /* 0x000fe40000000000 */
[----:B------:R-:W-:Y:S01]  /*0da0*/  ISETP.GE.AND P2, PT, R2, RZ, PT ;  /* 0x000000ff0200720c */ /* 0x000fe20003f46270 */
[----:B------:R-:W-:Y:S01]  /*0db0*/  IMAD.HI.U32 R2, R6, R14, RZ ;  /* 0x0000000e06027227 */ /* 0x000fe200078e00ff */
[----:B------:R-:W-:-:S03]  /*0dc0*/  ISETP.GT.U32.AND P0, PT, R4, R0, PT ;  /* 0x000000000400720c */ /* 0x000fc60003f04070 */
[----:B------:R-:W-:-:S04]  /*0dd0*/  IMAD.HI.U32 R9, R6, R10, RZ ;  /* 0x0000000a06097227 */ /* 0x000fc800078e00ff */
[----:B------:R-:W-:Y:S02]  /*0de0*/  IMAD.MOV R2, RZ, RZ, -R2 ;  /* 0x000000ffff027224 */ /* 0x000fe400078e0a02 */
[--C-:B------:R-:W-:Y:S01]  /*0df0*/  @!P6 IMAD.IADD R11, R11, 0x1, -R4.reuse ;  /* 0x000000010b0be824 */ /* 0x100fe200078e0a04 */
[----:B------:R-:W-:Y:S01]  /*0e00*/  ISETP.GE.AND P6, PT, R7, RZ, PT ;  /* 0x000000ff0700720c */ /* 0x000fe20003fc6270 */
[----:B------:R-:W-:Y:S02]  /*0e10*/  IMAD.MOV R9, RZ, RZ, -R9 ;  /* 0x000000ffff097224 */ /* 0x000fe400078e0a09 */
[----:B------:R-:W-:Y:S02]  /*0e20*/  @!P4 IMAD.IADD R8, R8, 0x1, -R4 ;  /* 0x000000010808c824 */ /* 0x000fe400078e0a04 */
[C---:B------:R-:W-:Y:S01]  /*0e30*/  IMAD R7, R4.reuse, R2, R14 ;  /* 0x0000000204077224 */ /* 0x040fe200078e020e */
[C---:B------:R-:W-:Y:S01]  /*0e40*/  IADD3 R14, R29.reuse, 0x1f2, RZ ;  /* 0x000001f21d0e7810 */ /* 0x040fe20007ffe0ff */
[----:B------:R-:W-:Y:S01]  /*0e50*/  IMAD.MOV.U32 R16, RZ, RZ, R11 ;  /* 0x000000ffff107224 */ /* 0x000fe200078e000b */
[----:B------:R-:W-:Y:S01]  /*0e60*/  IADD3 R11, R29, 0x1f7, RZ ;  /* 0x000001f71d0b7810 */ /* 0x000fe20007ffe0ff */
[----:B------:R-:W-:Y:S01]  /*0e70*/  @!P1 IMAD.IADD R3, R3, 0x1, -R4 ;  /* 0x0000000103039824 */ /* 0x000fe200078e0a04 */
[----:B------:R-:W-:Y:S01]  /*0e80*/  ISETP.GE.AND P1, PT, R13, RZ, PT ;  /* 0x000000ff0d00720c */ /* 0x000fe20003f26270 */
[C---:B------:R-:W-:Y:S01]  /*0e90*/  IMAD R2, R4.reuse, R9, R10 ;  /* 0x0000000904027224 */ /* 0x040fe200078e020a */
[C---:B------:R-:W-:Y:S01]  /*0ea0*/  IADD3 R9, R29.reuse, 0x1f9, RZ ;  /* 0x000001f91d097810 */ /* 0x040fe20007ffe0ff */
[----:B------:R-:W-:Y:S01]  /*0eb0*/  IMAD.MOV.U32 R15, RZ, RZ, R8 ;  /* 0x000000ffff0f7224 */ /* 0x000fe200078e0008 */
[----:B------:R-:W-:Y:S01]  /*0ec0*/  IADD3 R8, R29, 0x1f8, RZ ;  /* 0x000001f81d087810 */ /* 0x000fe20007ffe0ff */
[----:B------:R-:W-:Y:S01]  /*0ed0*/  @!P2 IMAD.MOV R16, RZ, RZ, -R16 ;  /* 0x000000ffff10a224 */ /* 0x000fe200078e0a10 */
[----:B------:R-:W-:Y:S01]  /*0ee0*/  ISETP.GT.U32.AND P2, PT, R4, R7, PT ;  /* 0x000000070400720c */ /* 0x000fe20003f44070 */
[----:B------:R-:W-:Y:S01]  /*0ef0*/  @!P0 IMAD.IADD R0, R0, 0x1, -R4 ;  /* 0x0000000100008824 */ /* 0x000fe200078e0a04 */
[C---:B------:R-:W-:Y:S01]  /*0f00*/  ISETP.GT.U32.AND P0, PT, R4.reuse, R3, PT ;  /* 0x000000030400720c */ /* 0x040fe20003f04070 */
[----:B------:R-:W-:Y:S01]  /*0f10*/  @!P5 IMAD.MOV R15, RZ, RZ, -R15 ;  /* 0x000000ffff0fd224 */ /* 0x000fe200078e0a0f */
[C---:B------:R-:W-:Y:S01]  /*0f20*/  ISETP.GT.U32.AND P5, PT, R4.reuse, R2, PT ;  /* 0x000000020400720c */ /* 0x040fe20003fa4070 */
[----:B------:R-:W-:Y:S01]  /*0f30*/  STL [R1+0x188], R16 ;  /* 0x0001881001007387 */ /* 0x000fe20000100800 */
[----:B------:R-:W-:-:S02]  /*0f40*/  ISETP.GT.U32.AND P4, PT, R4, R0, PT ;  /* 0x000000000400720c */ /* 0x000fc40003f84070 */
[----:B------:R-:W-:Y:S01]  /*0f50*/  IABS R12, R9 ;  /* 0x00000009000c7213 */ /* 0x000fe20000000000 */
[----:B------:R-:W-:Y:S04]  /*0f60*/  STL [R1+0x124], R15 ;  /* 0x0001240f01007387 */ /* 0x000fe80000100800 */
[--C-:B------:R-:W-:Y:S01]  /*0f70*/  @!P2 IMAD.IADD R7, R7, 0x1, -R4.reuse ;  /* 0x000000010707a824 */ /* 0x100fe200078e0a04 */
[----:B------:R-:W-:Y:S01]  /*0f80*/  ISETP.GE.AND P2, PT, R8, RZ, PT ;  /* 0x000000ff0800720c */ /* 0x000fe20003f46270 */
[--C-:B------:R-:W-:Y:S01]  /*0f90*/  @!P0 IMAD.IADD R3, R3, 0x1, -R4.reuse ;  /* 0x0000000103038824 */ /* 0x100fe200078e0a04 */
[----:B------:R-:W-:Y:S01]  /*0fa0*/  ISETP.GE.AND P0, PT, R5, RZ, PT ;  /* 0x000000ff0500720c */ /* 0x000fe20003f06270 */
[--C-:B------:R-:W-:Y:S01]  /*0fb0*/  @!P5 IMAD.IADD R2, R2, 0x1, -R4.reuse ;  /* 0x000000010202d824 */ /* 0x100fe200078e0a04 */
[----:B------:R-:W-:Y:S01]  /*0fc0*/  IABS R5, R8 ;  /* 0x0000000800057213 */ /* 0x000fe20000000000 */
[----:B------:R-:W-:Y:S01]  /*0fd0*/  @!P4 IMAD.IADD R0, R0, 0x1, -R4 ;  /* 0x000000010000c824 */ /* 0x000fe200078e0a04 */
[----:B------:R-:W-:Y:S01]  /*0fe0*/  ISETP.GT.U32.AND P5, PT, R4, R7, PT ;  /* 0x000000070400720c */ /* 0x000fe20003fa4070 */
[----:B------:R-:W-:Y:S01]  /*0ff0*/  IMAD.HI.U32 R8, R6, R12, RZ ;  /* 0x0000000c06087227 */ /* 0x000fe200078e00ff */
[----:B------:R-:W-:-:S03]  /*1000*/  ISETP.GE.AND P4, PT, R9, RZ, PT ;  /* 0x000000ff0900720c */ /* 0x000fc60003f86270 */
[----:B------:R-:W-:Y:S02]  /*1010*/  IMAD.MOV.U32 R9, RZ, RZ, R0 ;  /* 0x000000ffff097224 */ /* 0x000fe400078e0000 */
[----:B------:R-:W-:Y:S01]  /*1020*/  IMAD.MOV R0, RZ, RZ, -R8 ;  /* 0x000000ffff007224 */ /* 0x000fe200078e0a08 */
[C---:B------:R-:W-:Y:S01]  /*1030*/  IADD3 R8, R29.reuse, 0x1f6, RZ ;  /* 0x000001f61d087810 */ /* 0x040fe20007ffe0ff */
[----:B------:R-:W-:Y:S02]  /*1040*/  IMAD.MOV.U32 R10, RZ, RZ, R3 ;  /* 0x000000ffff0a7224 */ /* 0x000fe400078e0003 */
[----:B------:R-:W-:Y:S01]  /*1050*/  IMAD R12, R4, R0, R12 ;  /* 0x00000000040c7224 */ /* 0x000fe200078e020c */
[----:B------:R-:W-:Y:S01]  /*1060*/  IADD3 R0, R29, 0x1f4, RZ ;  /* 0x000001f41d007810 */ /* 0x000fe20007ffe0ff */
[----:B------:R-:W-:-:S04]  /*1070*/  IMAD.HI.U32 R3, R6, R5, RZ ;  /* 0x0000000506037227 */ /* 0x000fc800078e00ff */
[----:B------:R-:W-:Y:S01]  /*1080*/  @!P5 IMAD.IADD R7, R7, 0x1, -R4 ;  /* 0x000000010707d824 */ /* 0x000fe200078e0a04 */
[C---:B------:R-:W-:Y:S01]  /*1090*/  ISETP.GT.U32.AND P5, PT, R4.reuse, R12, PT ;  /* 0x0000000c0400720c */ /* 0x040fe20003fa4070 */
[----:B------:R-:W-:Y:S01]  /*10a0*/  @!P3 IMAD.MOV R10, RZ, RZ, -R10 ;  /* 0x000000ffff0ab224 */ /* 0x000fe200078e0a0a */
[C---:B------:R-:W-:Y:S01]  /*10b0*/  ISETP.GT.U32.AND P3, PT, R4.reuse, R2, PT ;  /* 0x000000020400720c */ /* 0x040fe20003f64070 */
[----:B------:R-:W-:Y:S02]  /*10c0*/  IMAD.MOV R3, RZ, RZ, -R3 ;  /* 0x000000ffff037224 */ /* 0x000fe400078e0a03 */
[----:B------:R-:W-:Y:S01]  /*10d0*/  IMAD.MOV.U32 R13, RZ, RZ, R7 ;  /* 0x000000ffff0d7224 */ /* 0x000fe200078e0007 */
[----:B------:R1:W-:Y:S01]  /*10e0*/  STL [R1+0xfc], R10 ;  /* 0x0000fc0a01007387 */ /* 0x0003e20000100800 */
[----:B------:R-:W-:Y:S02]  /*10f0*/  IMAD R3, R4, R3, R5 ;  /* 0x0000000304037224 */ /* 0x000fe400078e0205 */
[----:B------:R-:W-:-:S02]  /*1100*/  @!P6 IMAD.MOV R13, RZ, RZ, -R13 ;  /* 0x000000ffff0de224 */ /* 0x000fc400078e0a0d */
[----:B------:R-:W-:Y:S01]  /*1110*/  @!P1 IMAD.MOV R9, RZ, RZ, -R9 ;  /* 0x000000ffff099224 */ /* 0x000fe200078e0a09 */
[----:B------:R-:W-:Y:S01]  /*1120*/  ISETP.GT.U32.AND P6, PT, R4, R3, PT ;  /* 0x000000030400720c */ /* 0x000fe20003fc4070 */
[--C-:B------:R-:W-:Y:S01]  /*1130*/  @!P5 IMAD.IADD R12, R12, 0x1, -R4.reuse ;  /* 0x000000010c0cd824 */ /* 0x100fe200078e0a04 */
[----:B------:R-:W-:Y:S01]  /*1140*/  ISETP.GE.AND P1, PT, R11, RZ, PT ;  /* 0x000000ff0b00720c */ /* 0x000fe20003f26270 */
[----:B------:R-:W-:Y:S01]  /*1150*/  @!P3 IMAD.IADD R2, R2, 0x1, -R4 ;  /* 0x000000010202b824 */ /* 0x000fe200078e0a04 */
[----:B------:R-:W-:Y:S01]  /*1160*/  IABS R11, R11 ;  /* 0x0000000b000b7213 */ /* 0x000fe20000000000 */
[----:B------:R2:W-:Y:S01]  /*1170*/  STL [R1+0xa8], R9 ;  /* 0x0000a80901007387 */ /* 0x0005e20000100800 */
[----:B------:R-:W-:Y:S02]  /*1180*/  ISETP.GT.U32.AND P5, PT, R4, R12, PT ;  /* 0x0000000c0400720c */ /* 0x000fe40003fa4070 */
[----:B-1----:R-:W-:Y:S01]  /*1190*/  IADD3 R10, R29, 0x1f5, RZ ;  /* 0x000001f51d0a7810 */ /* 0x002fe20007ffe0ff */
[----:B------:R-:W-:Y:S01]  /*11a0*/  IMAD.HI.U32 R5, R6, R11, RZ ;  /* 0x0000000b06057227 */ /* 0x000fe200078e00ff */
[----:B------:R-:W-:Y:S01]  /*11b0*/  STL [R1+0x6c], R13 ;  /* 0x00006c0d01007387 */ /* 0x000fe20000100800 */
[----:B------:R-:W-:-:S02]  /*11c0*/  ISETP.GE.AND P3, PT, R8, RZ, PT ;  /* 0x000000ff0800720c */ /* 0x000fc40003f66270 */
[----:B------:R-:W-:Y:S01]  /*11d0*/  IMAD.MOV R5, RZ, RZ, -R5 ;  /* 0x000000ffff057224 */ /* 0x000fe200078e0a05 */
[----:B------:R-:W-:Y:S01]  /*11e0*/  IABS R8, R8 ;  /* 0x0000000800087213 */ /* 0x000fe20000000000 */
[----:B--2---:R-:W-:Y:S02]  /*11f0*/  IMAD.MOV.U32 R9, RZ, RZ, R2 ;  /* 0x000000ffff097224 */ /* 0x004fe400078e0002 */
[--C-:B------:R-:W-:Y:S02]  /*1200*/  @!P6 IMAD.IADD R3, R3, 0x1, -R4.reuse ;  /* 0x000000010303e824 */ /* 0x100fe400078e0a04 */
[----:B------:R-:W-:Y:S01]  /*1210*/  @!P0 IMAD.MOV R9, RZ, RZ, -R9 ;  /* 0x000000ffff098224 */ /* 0x000fe200078e0a09 */
[----:B------:R-:W-:Y:S01]  /*1220*/  ISETP.GE.AND P0, PT, R10, RZ, PT ;  /* 0x000000ff0a00720c */ /* 0x000fe20003f06270 */
[----:B------:R-:W-:Y:S01]  /*1230*/  IMAD R11, R4, R5, R11 ;  /* 0x00000005040b7224 */ /* 0x000fe200078e020b */
[----:B------:R-:W-:Y:S01]  /*1240*/  IABS R10, R10 ;  /* 0x0000000a000a7213 */ /* 0x000fe20000000000 */
[----:B------:R-:W-:Y:S01]  /*1250*/  @!P5 IMAD.IADD R12, R12, 0x1, -R4 ;  /* 0x000000010c0cd824 */ /* 0x000fe200078e0a04 */
[----:B------:R1:W-:Y:S01]  /*1260*/  STL [R1+0x54], R9 ;  /* 0x0000540901007387 */ /* 0x0003e20000100800 */
[----:B------:R-:W-:Y:S01]  /*1270*/  ISETP.GT.U32.AND P6, PT, R4, R3, PT ;  /* 0x000000030400720c */ /* 0x000fe20003fc4070 */
[----:B------:R-:W-:Y:S01]  /*1280*/  IMAD.HI.U32 R2, R6, R8, RZ ;  /* 0x0000000806027227 */ /* 0x000fe200078e00ff */
[----:B------:R-:W-:-:S03]  /*1290*/  ISETP.GT.U32.AND P5, PT, R4, R11, PT ;  /* 0x0000000b0400720c */ /* 0x000fc60003fa4070 */
[----:B------:R-:W-:Y:S01]  /*12a0*/  IMAD.HI.U32 R5, R6, R10, RZ ;  /* 0x0000000a06057227 */ /* 0x000fe200078e00ff */
[----:B-1----:R-:W-:-:S03]  /*12b0*/  IABS R9, R0 ;  /* 0x0000000000097213 */ /* 0x002fc60000000000 */
[----:B------:R-:W-:Y:S02]  /*12c0*/  IMAD.MOV R5, RZ, RZ, -R5 ;  /* 0x000000ffff057224 */ /* 0x000fe400078e0a05 */
[----:B------:R-:W-:Y:S02]  /*12d0*/  IMAD.MOV R2, RZ, RZ, -R2 ;  /* 0x000000ffff027224 */ /* 0x000fe400078e0a02 */
[----:B------:R-:W-:-:S04]  /*12e0*/  IMAD.HI.U32 R7, R6, R9, RZ ;  /* 0x0000000906077227 */ /* 0x000fc800078e00ff */
[----:B------:R-:W-:Y:S02]  /*12f0*/  IMAD.MOV R7, RZ, RZ, -R7 ;  /* 0x000000ffff077224 */ /* 0x000fe400078e0a07 */
[C---:B------:R-:W-:Y:S02]  /*1300*/  IMAD R10, R4.reuse, R5, R10 ;  /* 0x00000005040a7224 */ /* 0x040fe400078e020a */
[C---:B------:R-:W-:Y:S01]  /*1310*/  IMAD R8, R4.reuse, R2, R8 ;  /* 0x0000000204087224 */ /* 0x040fe200078e0208 */
[----:B------:R-:W-:Y:S01]  /*1320*/  IABS R2, R17 ;  /* 0x0000001100027213 */ /* 0x000fe20000000000 */
[----:B------:R-:W-:Y:S02]  /*1330*/  IMAD.MOV.U32 R13, RZ, RZ, R12 ;  /* 0x000000ffff0d7224 */ /* 0x000fe400078e000c */
[C---:B------:R-:W-:Y:S01]  /*1340*/  IMAD R9, R4.reuse, R7, R9 ;  /* 0x0000000704097224 */ /* 0x040fe200078e0209 */
[----:B------:R-:W-:Y:S01]  /*1350*/  IADD3 R7, R29, 0x1f1, RZ ;  /* 0x000001f11d077810 */ /* 0x000fe20007ffe0ff */
[--C-:B------:R-:W-:Y:S01]  /*1360*/  @!P6 IMAD.IADD R3, R3, 0x1, -R4.reuse ;  /* 0x000000010303e824 */ /* 0x100fe200078e0a04 */
[C---:B------:R-:W-:Y:S01]  /*1370*/  ISETP.GT.U32.AND P6, PT, R4.reuse, R10, PT ;  /* 0x0000000a0400720c */ /* 0x040fe20003fc4070 */
[----:B------:R-:W-:Y:S01]  /*1380*/  @!P4 IMAD.MOV R13, RZ, RZ, -R13 ;  /* 0x000000ffff0dc224 */ /* 0x000fe200078e0a0d */
[C---:B------:R-:W-:Y:S01]  /*1390*/  ISETP.GT.U32.AND P4, PT, R4.reuse, R8, PT ;  /* 0x000000080400720c */ /* 0x040fe20003f84070 */
[----:B------:R-:W-:Y:S01]  /*13a0*/  @!P5 IMAD.IADD R11, R11, 0x1, -R4 ;  /* 0x000000010b0bd824 */ /* 0x000fe200078e0a04 */
[----:B------:R-:W-:Y:S01]  /*13b0*/  ISETP.GT.U32.AND P5, PT, R4, R9, PT ;  /* 0x000000090400720c */ /* 0x000fe20003fa4070 */
[----:B------:R-:W-:Y:S01]  /*13c0*/  IMAD.MOV.U32 R12, RZ, RZ, R3 ;  /* 0x000000ffff0c7224 */ /* 0x000fe200078e0003 */
[----:B------:R1:W-:Y:S01]  /*13d0*/  STL [R1+0x320], R13 ;  /* 0x0003200d01007387 */ /* 0x0003e20000100800 */
[----:B------:R-:W-:Y:S01]  /*13e0*/  IMAD.HI.U32 R5, R6, R2, RZ ;  /* 0x0000000206057227 */ /* 0x000fe200078e00ff */
[----:B------:R-:W-:-:S03]  /*13f0*/  IABS R16, R7 ;  /* 0x0000000700107213 */ /* 0x000fc60000000000 */
[----:B------:R-:W-:Y:S02]  /*1400*/  IMAD.MOV R5, RZ, RZ, -R5 ;  /* 0x000000ffff057224 */ /* 0x000fe400078e0a05 */
[--C-:B------:R-:W-:Y:S02]  /*1410*/  @!P6 IMAD.IADD R10, R10, 0x1, -R4.reuse ;  /* 0x000000010a0ae824 */ /* 0x100fe400078e0a04 */
[--C-:B------:R-:W-:Y:S01]  /*1420*/  @!P4 IMAD.IADD R8, R8, 0x1, -R4.reuse ;  /* 0x000000010808c824 */ /* 0x100fe200078e0a04 */
[----:B-1----:R-:W-:Y:S01]  /*1430*/  IABS R13, R14 ;  /* 0x0000000e000d7213 */ /* 0x002fe20000000000 */
[----:B------:R-:W-:Y:S01]  /*1440*/  @!P5 IMAD.IADD R9, R9, 0x1, -R4 ;  /* 0x000000010909d824 */ /* 0x000fe200078e0a04 */
[C---:B------:R-:W-:Y:S01]  /*1450*/  ISETP.GT.U32.AND P4, PT, R4.reuse, R11, PT ;  /* 0x0000000b0400720c */ /* 0x040fe20003f84070 */
[----:B------:R-:W-:Y:S01]  /*1460*/  @!P2 IMAD.MOV R12, RZ, RZ, -R12 ;  /* 0x000000ffff0ca224 */ /* 0x000fe200078e0a0c */
[----:B------:R-:W-:Y:S01]  /*1470*/  ISETP.GT.U32.AND P5, PT, R4, R10, PT ;  /* 0x0000000a0400720c */ /* 0x000fe20003fa4070 */
[----:B------:R-:W-:Y:S01]  /*1480*/  IMAD.HI.U32 R3, R6, R13, RZ ;  /* 0x0000000d06037227 */ /* 0x000fe200078e00ff */
[----:B------:R-:W-:-:S02]  /*1490*/  ISETP.GT.U32.AND P2, PT, R4, R9, PT ;  /* 0x000000090400720c */ /* 0x000fc40003f44070 */
[C---:B------:R-:W-:Y:S01]  /*14a0*/  ISETP.GT.U32.AND P6, PT, R4.reuse, R8, PT ;  /* 0x000000080400720c */ /* 0x040fe20003fc4070 */
[----:B------:R-:W-:Y:S01]  /*14b0*/  IMAD.MOV R3, RZ, RZ, -R3 ;  /* 0x000000ffff037224 */ /* 0x000fe200078e0a03 */
[----:B------:R1:W-:Y:S01]  /*14c0*/  STL [R1+0x3b0], R12 ;  /* 0x0003b00c01007387 */ /* 0x0003e20000100800 */
[C---:B------:R-:W-:Y:S01]  /*14d0*/  IMAD R2, R4.reuse, R5, R2 ;  /* 0x0000000504027224 */ /* 0x040fe200078e0202 */
[C---:B------:R-:W-:Y:S01]  /*14e0*/  IADD3 R5, R29.reuse, 0x1f0, RZ ;  /* 0x000001f01d057810 */ /* 0x040fe20007ffe0ff */
[C---:B------:R-:W-:Y:S01]  /*14f0*/  IMAD R13, R4.reuse, R3, R13 ;  /* 0x00000003040d7224 */ /* 0x040fe200078e020d */
[----:B------:R-:W-:Y:S01]  /*1500*/  IADD3 R3, R29, 0x1ef, RZ ;  /* 0x000001ef1d037810 */ /* 0x000fe20007ffe0ff */
[--C-:B------:R-:W-:Y:S01]  /*1510*/  @!P4 IMAD.IADD R11, R11, 0x1, -R4.reuse ;  /* 0x000000010b0bc824 */ /* 0x100fe200078e0a04 */
[----:B------:R-:W-:Y:S01]  /*1520*/  ISETP.GT.U32.AND P4, PT, R4, R2, PT ;  /* 0x000000020400720c */ /* 0x000fe20003f84070 */
[--C-:B------:R-:W-:Y:S01]  /*1530*/  @!P5 IMAD.IADD R10, R10, 0x1, -R4.reuse ;  /* 0x000000010a0ad824 */ /* 0x100fe200078e0a04 */
[----:B------:R-:W-:Y:S01]  /*1540*/  ISETP.GT.U32.AND P5, PT, R4, R13, PT ;  /* 0x0000000d0400720c */ /* 0x000fe20003fa4070 */
[--C-:B------:R-:W-:Y:S01]  /*1550*/  @!P2 IMAD.IADD R9, R9, 0x1, -R4.reuse ;  /* 0x000000010909a824 */ /* 0x100fe200078e0a04 */
[----:B------:R-:W-:Y:S01]  /*1560*/  ISETP.GE.AND P2, PT, R17, RZ, PT ;  /* 0x000000ff1100720c */ /* 0x000fe20003f46270 */
[----:B------:R-:W-:Y:S01]  /*1570*/  @!P6 IMAD.IADD R8, R8, 0x1, -R4 ;  /* 0x000000010808e824 */ /* 0x000fe200078e0a04 */
[----:B------:R-:W-:Y:S01]  /*1580*/  IABS R17, R3 ;  /* 0x0000000300117213 */ /* 0x000fe20000000000 */
[----:B-1----:R-:W-:Y:S01]  /*1590*/  IMAD.HI.U32 R12, R6, R16, RZ ;  /* 0x00000010060c7227 */ /* 0x002fe200078e00ff */
[----:B------:R-:W-:-:S02]  /*15a0*/  IABS R15, R5 ;  /* 0x00000005000f7213 */ /* 0x000fc40000000000 */
[----:B------:R-:W-:Y:S01]  /*15b0*/  ISETP.GE.AND P6, PT, R0, RZ, PT ;  /* 0x000000ff0000720c */ /* 0x000fe20003fc6270 */
[----:B------:R-:W-:Y:S02]  /*15c0*/  IMAD.MOV.U32 R19, RZ, RZ, R11 ;  /* 0x000000ffff137224 */ /* 0x000fe400078e000b */
[--C-:B------:R-:W-:Y:S01]  /*15d0*/  @!P4 IMAD.IADD R2, R2, 0x1, -R4.reuse ;  /* 0x000000010202c824 */ /* 0x100fe200078e0a04 */
[----:B------:R-:W-:Y:S01]  /*15e0*/  ISETP.GE.AND P4, PT, R14, RZ, PT ;  /* 0x000000ff0e00720c */ /* 0x000fe20003f86270 */
[----:B------:R-:W-:Y:S02]  /*15f0*/  @!P5 IMAD.IADD R13, R13, 0x1, -R4 ;  /* 0x000000010d0dd824 */ /* 0x000fe400078e0a04 */
[----:B------:R-:W-:Y:S02]  /*1600*/  IMAD.MOV.U32 R14, RZ, RZ, R17 ;  /* 0x000000ffff0e7224 */ /* 0x000fe400078e0011 */
[----:B------:R-:W-:Y:S01]  /*1610*/  IMAD.MOV R12, RZ, RZ, -R12 ;  /* 0x000000ffff0c7224 */ /* 0x000fe200078e0a0c */
[----:B------:R-:W-:Y:S01]  /*1620*/  ISETP.GT.U32.AND P5, PT, R4, R13, PT ;  /* 0x0000000d0400720c */ /* 0x000fe20003fa4070 */
[----:B------:R-:W-:-:S04]  /*1630*/  IMAD.HI.U32 R11, R6, R14, RZ ;  /* 0x0000000e060b7227 */ /* 0x000fc800078e00ff */
[----:B------:R-:W-:Y:S02]  /*1640*/  IMAD.MOV.U32 R18, RZ, RZ, R8 ;  /* 0x000000ffff127224 */ /* 0x000fe400078e0008 */
[----:B------:R-:W-:Y:S01]  /*1650*/  @!P1 IMAD.MOV R19, RZ, RZ, -R19 ;  /* 0x000000ffff139224 */ /* 0x000fe200078e0a13 */
[C---:B------:R-:W-:Y:S01]  /*1660*/  ISETP.GT.U32.AND P1, PT, R4.reuse, R2, PT ;  /* 0x000000020400720c */ /* 0x040fe20003f24070 */
[----:B------:R-:W-:Y:S02]  /*1670*/  IMAD.MOV R8, RZ, RZ, -R11 ;  /* 0x000000ffff087224 */ /* 0x000fe400078e0a0b */
[C---:B------:R-:W-:Y:S01]  /*1680*/  IMAD R16, R4.reuse, R12, R16 ;  /* 0x0000000c04107224 */ /* 0x040fe200078e0210 */
[----:B------:R1:W-:Y:S01]  /*1690*/  STL [R1+0x73c], R19 ;  /* 0x00073c1301007387 */ /* 0x0003e20000100800 */
[----:B------:R-:W-:Y:S02]  /*16a0*/  IMAD R14, R4, R8, R14 ;  /* 0x00000008040e7224 */ /* 0x000fe400078e020e */
[----:B------:R-:W-:-:S04]  /*16b0*/  IMAD.HI.U32 R0, R6, R15, RZ ;  /* 0x0000000f06007227 */ /* 0x000fc800078e00ff */
[----:B------:R-:W-:Y:S01]  /*16c0*/  @!P3 IMAD.MOV R18, RZ, RZ, -R18 ;  /* 0x000000ffff12b224 */ /* 0x000fe200078e0a12 */
[C---:B------:R-:W-:Y:S01]  /*16d0*/  ISETP.GT.U32.AND P3, PT, R4.reuse, R16, PT ;  /* 0x000000100400720c */ /* 0x040fe20003f64070 */
[----:B------:R-:W-:Y:S01]  /*16e0*/  @!P5 IMAD.IADD R13, R13, 0x1, -R4 ;  /* 0x000000010d0dd824 */ /* 0x000fe200078e0a04 */
[----:B------:R-:W-:Y:S01]  /*16f0*/  ISETP.GT.U32.AND P5, PT, R4, R14, PT ;  /* 0x0000000e0400720c */ /* 0x000fe20003fa4070 */
[----:B------:R-:W-:Y:S01]  /*1700*/  IMAD.MOV R0, RZ, RZ, -R0 ;  /* 0x000000ffff007224 */ /* 0x000fe200078e0a00 */
[----:B------:R-:W-:Y:S01]  /*1710*/  STL [R1+0x750], R18 ;  /* 0x0007501201007387 */ /* 0x000fe20000100800 */
[----:B------:R-:W-:Y:S01]  /*1720*/  @!P1 IMAD.IADD R2, R2, 0x1, -R4 ;  /* 0x0000000102029824 */ /* 0x000fe200078e0a04 */
[----:B------:R-:W-:Y:S01]  /*1730*/  ISETP.GE.AND P1, PT, R5, RZ, PT ;  /* 0x000000ff0500720c */ /* 0x000fe20003f26270 */
[C---:B------:R-:W-:Y:S01]  /*1740*/  IMAD R15, R4.reuse, R0, R15 ;  /* 0x00000000040f7224 */ /* 0x040fe200078e020f */
[----:B------:R-:W-:Y:S01]  /*1750*/  IADD3 R5, R29, 0x1ed, RZ ;  /* 0x000001ed1d057810 */ /* 0x000fe20007ffe0ff */
[----:B------:R-:W-:Y:S01]  /*1760*/  @!P0 IMAD.MOV R10, RZ, RZ, -R10 ;  /* 0x000000ffff0a8224 */ /* 0x000fe200078e0a0a */
[----:B------:R-:W-:Y:S01]  /*1770*/  ISETP.GE.AND P0, PT, R7, RZ, PT ;  /* 0x000000ff0700720c */ /* 0x000fe20003f06270 */
[----:B------:R-:W-:Y:S01]  /*1780*/  @!P6 IMAD.MOV R9, RZ, RZ, -R9 ;  /* 0x000000ffff09e224 */ /* 0x000fe200078e0a09 */
[----:B------:R-:W-:Y:S01]  /*1790*/  ISETP.GT.U32.AND P6, PT, R4, R15, PT ;  /* 0x0000000f0400720c */ /* 0x000fe20003fc4070 */
[----:B------:R-:W-:Y:S01]  /*17a0*/  IMAD.MOV.U32 R7, RZ, RZ, R2 ;  /* 0x000000ffff077224 */ /* 0x000fe200078e0002 */
[----:B------:R-:W-:Y:S01]  /*17b0*/  IADD3 R0, R29, 0x1ee, RZ ;  /* 0x000001ee1d007810 */ /* 0x000fe20007ffe0ff */
[--C-:B------:R-:W-:Y:S01]  /*17c0*/  @!P3 IMAD.IADD R16, R16, 0x1, -R4.reuse ;  /* 0x000000011010b824 */ /* 0x100fe200078e0a04 */
[----:B------:R-:W-:Y:S01]  /*17d0*/  ISETP.GE.AND P3, PT, R3, RZ, PT ;  /* 0x000000ff0300720c */ /* 0x000fe20003f66270 */
[----:B------:R-:W-:Y:S01]  /*17e0*/  @!P2 IMAD.MOV R7, RZ, RZ, -R7 ;  /* 0x000000ffff07a224 */ /* 0x000fe200078e0a07 */
[----:B------:R-:W-:Y:S01]  /*17f0*/  IABS R3, R5 ;  /* 0x0000000500037213 */ /* 0x000fe20000000000 */
[--C-:B------:R-:W-:Y:S01]  /*1800*/  @!P5 IMAD.IADD R14, R14, 0x1, -R4.reuse ;  /* 0x000000010e0ed824 */ /* 0x100fe200078e0a04 */
[----:B------:R-:W-:Y:S01]  /*1810*/  STL [R1+0x7bc], R10 ;  /* 0x0007bc0a01007387 */ /* 0x000fe20000100800 */
[----:B------:R-:W-:Y:S01]  /*1820*/  IABS R11, R0 ;  /* 0x00000000000b7213 */ /* 0x000fe20000000000 */
[----:B-1----:R-:W-:Y:S01]  /*1830*/  IMAD.MOV.U32 R19, RZ, RZ, R13 ;  /* 0x000000ffff137224 */ /* 0x002fe200078e000d */
[----:B------:R-:W-:Y:S01]  /*1840*/  IADD3 R2, R29, 0x1eb, RZ ;  /* 0x000001eb1d027810 */ /* 0x000fe20007ffe0ff */
[----:B------:R1:W-:Y:S01]  /*1850*/  STL [R1+0x7c0], R9 ;  /* 0x0007c00901007387 */ /* 0x0003e20000100800 */
[C---:B------:R-:W-:Y:S01]  /*1860*/  ISETP.GT.U32.AND P5, PT, R4.reuse, R14, PT ;  /* 0x0000000e0400720c */ /* 0x040fe20003fa4070 */
[----:B------:R-:W-:Y:S01]  /*1870*/  @!P6 IMAD.IADD R15, R15, 0x1, -R4 ;  /* 0x000000010f0fe824 */ /* 0x000fe200078e0a04 */
[----:B------:R-:W-:Y:S01]  /*1880*/  ISETP.GT.U32.AND P6, PT, R4, R16, PT ;  /* 0x000000100400720c */ /* 0x000fe20003fc4070 */
[----:B------:R2:W-:Y:S01]  /*1890*/  STL [R1+0x7c4], R7 ;  /* 0x0007c40701007387 */ /* 0x0005e20000100800 */
[----:B------:R-:W-:-:S02]  /*18a0*/  IMAD.HI.U32 R8, R6, R11, RZ ;  /* 0x0000000b06087227 */ /* 0x000fc400078e00ff */
[C---:B------:R-:W-:Y:S02]  /*18b0*/  ISETP.GT.U32.AND P2, PT, R4.reuse, R15, PT ;  /* 0x0000000f0400720c */ /* 0x040fe40003f44070 */
[----:B------:R-:W-:Y:S01]  /*18c0*/  IMAD.MOV R8, RZ, RZ, -R8 ;  /* 0x000000ffff087224 */ /* 0x000fe200078e0a08 */
[----:B-1----:R-:W-:Y:S01]  /*18d0*/  IADD3 R9, R29, 0x1ec, RZ ;  /* 0x000001ec1d097810 */ /* 0x002fe20007ffe0ff */
[----:B------:R-:W-:Y:S02]  /*18e0*/  @!P4 IMAD.MOV R19, RZ, RZ, -R19 ;  /* 0x000000ffff13c224 */ /* 0x000fe400078e0a13 */
[----:B------:R-:W-:Y:S01]  /*18f0*/  IMAD R11, R4, R8, R11 ;  /* 0x00000008040b7224 */ /* 0x000fe200078e020b */
[----:B------:R-:W-:Y:S01]  /*1900*/  IABS R12, R9 ;  /* 0x00000009000c7213 */ /* 0x000fe20000000000 */
[----:B--2---:R-:W-:Y:S01]  /*1910*/  IMAD.HI.U32 R7, R6, R3, RZ ;  /* 0x0000000306077227 */ /* 0x004fe200078e00ff */
[----:B------:R-:W-:Y:S01]  /*1920*/  IABS R8, R2 ;  /* 0x0000000200087213 */ /* 0x000fe20000000000 */
[----:B------:R-:W-:Y:S02]  /*1930*/  STL [R1+0x754], R19 ;  /* 0x0007541301007387 */ /* 0x000fe40000100800 */
[----:B------:R-:W-:-:S02]  /*1940*/  IMAD.MOV R7, RZ, RZ, -R7 ;  /* 0x000000ffff077224 */ /* 0x000fc400078e0a07 */
[--C-:B------:R-:W-:Y:S02]  /*1950*/  @!P5 IMAD.IADD R14, R14, 0x1, -R4.reuse ;  /* 0x000000010e0ed824 */ /* 0x100fe400078e0a04 */
[----:B------:R-:W-:Y:S01]  /*1960*/  IMAD R3, R4, R7, R3 ;  /* 0x0000000704037224 */ /* 0x000fe200078e0203 */
[----:B------:R-:W-:Y:S01]  /*1970*/  IADD3 R7, R29, 0x1ea, RZ ;  /* 0x000001ea1d077810 */ /* 0x000fe20007ffe0ff */
[--C-:B------:R-:W-:Y:S01]  /*1980*/  @!P6 IMAD.IADD R16, R16, 0x1, -R4.reuse ;  /* 0x000000011010e824 */ /* 0x100fe200078e0a04 */
[----:B------:R-:W-:Y:S01]  /*1990*/  ISETP.GT.U32.AND P6, PT, R4, R11, PT ;  /* 0x0000000b0400720c */ /* 0x000fe20003fc4070 */
[----:B------:R-:W-:Y:S01]  /*19a0*/  IMAD.HI.U32 R17, R6, R12, RZ ;  /* 0x0000000c06117227 */ /* 0x000fe200078e00ff */
[----:B------:R-:W-:Y:S02]  /*19b0*/  ISETP.GT.U32.AND P5, PT, R4, R3, PT ;  /* 0x000000030400720c */ /* 0x000fe40003fa4070 */
[----:B------:R-:W-:Y:S01]  /*19c0*/  IABS R10, R7 ;  /* 0x00000007000a7213 */ /* 0x000fe20000000000 */
[----:B------:R-:W-:Y:S01]  /*19d0*/  @!P2 IMAD.IADD R15, R15, 0x1, -R4 ;  /* 0x000000010f0fa824 */ /* 0x000fe200078e0a04 */
[----:B------:R-:W-:Y:S01]  /*19e0*/  ISETP.GE.AND P2, PT, R0, RZ, PT ;  /* 0x000000ff0000720c */ /* 0x000fe20003f46270 */
[----:B------:R-:W-:-:S04]  /*19f0*/  IMAD.HI.U32 R0, R6, R8, RZ ;  /* 0x0000000806007227 */ /* 0x000fc800078e00ff */
[----:B------:R-:W-:-:S04]  /*1a00*/  IMAD.HI.U32 R13, R6, R10, RZ ;  /* 0x0000000a060d7227 */ /* 0x000fc800078e00ff */
[--C-:B------:R-:W-:Y:S02]  /*1a10*/  @!P5 IMAD.IADD R3, R3, 0x1, -R4.reuse ;  /* 0x000000010303d824 */ /* 0x100fe400078e0a04 */
[----:B------:R-:W-:Y:S01]  /*1a20*/  @!P6 IMAD.IADD R11, R11, 0x1, -R4 ;  /* 0x000000010b0be824 */ /* 0x000fe200078e0a04 */
[----:B------:R-:W-:Y:S01]  /*1a30*/  ISETP.GE.AND P6, PT, R5, RZ, PT ;  /* 0x000000ff0500720c */ /* 0x000fe20003fc6270 */
[----:B------:R-:W-:Y:S01]  /*1a40*/  IMAD.MOV R17, RZ, RZ, -R17 ;  /* 0x000000ffff117224 */ /* 0x000fe200078e0a11 */
[C---:B------:R-:W-:Y:S01]  /*1a50*/  ISETP.GT.U32.AND P5, PT, R4.reuse, R3, PT ;  /* 0x000000030400720c */ /* 0x040fe20003fa4070 */
[----:B------:R-:W-:Y:S01]  /*1a60*/  IMAD.MOV R13, RZ, RZ, -R13 ;  /* 0x000000ffff0d7224 */ /* 0x000fe200078e0a0d */
[C---:B------:R-:W-:Y:S01]  /*1a70*/  ISETP.GT.U32.AND P4, PT, R4.reuse, R11, PT ;  /* 0x0000000b0400720c */ /* 0x040fe20003f84070 */
[----:B------:R-:W-:Y:S01]  /*1a80*/  IMAD.MOV R0, RZ, RZ, -R0 ;  /* 0x000000ffff007224 */ /* 0x000fe200078e0a00 */
[----:B------:R-:W-:Y:S01]  /*1a90*/  IADD3 R5, R29, 0x1e9, RZ ;  /* 0x000001e91d057810 */ /* 0x000fe20007ffe0ff */
[----:B------:R-:W-:-:S02]  /*1aa0*/  IMAD R12, R4, R17, R12 ;  /* 0x00000011040c7224 */ /* 0x000fc400078e020c */
[----:B------:R-:W-:Y:S02]  /*1ab0*/  IMAD.MOV.U32 R18, RZ, RZ, R16 ;  /* 0x000000ffff127224 */ /* 0x000fe400078e0010 */
[----:B------:R-:W-:Y:S01]  /*1ac0*/  @!P1 IMAD.MOV R15, RZ, RZ, -R15 ;  /* 0x000000ffff0f9224 */ /* 0x000fe200078e0a0f */
[----:B------:R-:W-:Y:S01]  /*1ad0*/  ISETP.GE.AND P1, PT, R9, RZ, PT ;  /* 0x000000ff0900720c */ /* 0x000fe20003f26270 */
[C---:B------:R-:W-:Y:S02]  /*1ae0*/  IMAD R9, R4.reuse, R13, R10 ;  /* 0x0000000d04097224 */ /* 0x040fe400078e020a */
[C---:B------:R-:W-:Y:S01]  /*1af0*/  IMAD R8, R4.reuse, R0, R8 ;  /* 0x0000000004087224 */ /* 0x040fe200078e0208 */
[----:B------:R-:W-:Y:S01]  /*1b00*/  IABS R0, R5 ;  /* 0x0000000500007213 */ /* 0x000fe20000000000 */
[----:B------:R-:W-:Y:S01]  /*1b10*/  @!P0 IMAD.MOV R18, RZ, RZ, -R18 ;  /* 0x000000ffff128224 */ /* 0x000fe200078e0a12 */
[C---:B------:R-:W-:Y:S01]  /*1b20*/  ISETP.GT.U32.AND P0, PT, R4.reuse, R12, PT ;  /* 0x0000000c0400720c */ /* 0x040fe20003f04070 */
[----:B------:R-:W-:Y:S01]  /*1b30*/  @!P5 IMAD.IADD R3, R3, 0x1, -R4 ;  /* 0x000000010303d824 */ /* 0x000fe200078e0a04 */
[C---:B------:R-:W-:Y:S01]  /*1b40*/  ISETP.GT.U32.AND P5, PT, R4.reuse, R9, PT ;  /* 0x000000090400720c */ /* 0x040fe20003fa4070 */
[----:B------:R-:W-:Y:S01]  /*1b50*/  @!P3 IMAD.MOV R14, RZ, RZ, -R14 ;  /* 0x000000ffff0eb224 */ /* 0x000fe200078e0a0e */
[----:B------:R-:W-:Y:S01]  /*1b60*/  ISETP.GT.U32.AND P3, PT, R4, R8, PT ;  /* 0x000000080400720c */ /* 0x000fe20003f64070 */
[----:B------:R-:W-:Y:S01]  /*1b70*/  @!P4 IMAD.IADD R11, R11, 0x1, -R4 ;  /* 0x000000010b0bc824 */ /* 0x000fe200078e0a04 */
[----:B------:R-:W-:Y:S01]  /*1b80*/  ISETP.GE.AND P4, PT, R2, RZ, PT ;  /* 0x000000ff0200720c */ /* 0x000fe20003f86270 */
[----:B------:R-:W-:Y:S01]  /*1b90*/  STL [R1+0x758], R18 ;  /* 0x0007581201007387 */ /* 0x000fe20000100800 */
[----:B------:R-:W-:Y:S01]  /*1ba0*/  IADD3 R2, R29, 0x1e8, RZ ;  /* 0x000001e81d027810 */ /* 0x000fe20007ffe0ff */
[----:B------:R-:W-:-:S02]  /*1bb0*/  IMAD.MOV.U32 R13, RZ, RZ, R11 ;  /* 0x000000ffff0d7224 */ /* 0x000fc400078e000b */
[----:B------:R-:W-:Y:S01]  /*1bc0*/  STL [R1+0x768], R15 ;  /* 0x0007680f01007387 */ /* 0x000fe20000100800 */
[----:B------:R-:W-:Y:S01]  /*1bd0*/  IABS R11, R2 ;  /* 0x00000002000b7213 */ /* 0x000fe20000000000 */
[--C-:B------:R-:W-:Y:S01]  /*1be0*/  @!P0 IMAD.IADD R12, R12, 0x1, -R4.reuse ;  /* 0x000000010c0c8824 */ /* 0x100fe200078e0a04 */
[----:B------:R-:W-:Y:S01]  /*1bf0*/  ISETP.GE.AND P0, PT, R7, RZ, PT ;  /* 0x000000ff0700720c */ /* 0x000fe20003f06270 */
[----:B------:R-:W-:Y:S01]  /*1c00*/  @!P2 IMAD.MOV R13, RZ, RZ, -R13 ;  /* 0x000000ffff0da224 */ /* 0x000fe200078e0a0d */
[----:B------:R-:W-:Y:S01]  /*1c10*/  STL [R1+0x7ac], R14 ;  /* 0x0007ac0e01007387 */ /* 0x000fe20000100800 */
[--C-:B------:R-:W-:Y:S01]  /*1c20*/  @!P5 IMAD.IADD R9, R9, 0x1, -R4.reuse ;  /* 0x000000010909d824 */ /* 0x100fe200078e0a04 */
[----:B------:R-:W-:Y:S01]  /*1c30*/  IADD3 R7, R29, 0x1e7, RZ ;  /* 0x000001e71d077810 */ /* 0x000fe20007ffe0ff */
[----:B------:R-:W-:Y:S01]  /*1c40*/  @!P3 IMAD.IADD R8, R8, 0x1, -R4 ;  /* 0x000000010808b824 */ /* 0x000fe200078e0a04 */
[----:B------:R-:W-:Y:S01]  /*1c50*/  ISETP.GT.U32.AND P3, PT, R4, R12, PT ;  /* 0x0000000c0400720c */ /* 0x000fe20003f64070 */
[----:B------:R-:W-:Y:S01]  /*1c60*/  IMAD.HI.U32 R10, R6, R0, RZ ;  /* 0x00000000060a7227 */ /* 0x000fe200078e00ff */
[----:B------:R1:W-:Y:S01]  /*1c70*/  STL [R1+0x7b0], R13 ;  /* 0x0007b00d01007387 */ /* 0x0003e20000100800 */
[----:B------:R-:W-:-:S02]  /*1c80*/  ISETP.GT.U32.AND P5, PT, R4, R9, PT ;  /* 0x000000090400720c */ /* 0x000fc40003fa4070 */
[----:B------:R-:W-:Y:S01]  /*1c90*/  IMAD.MOV R10, RZ, RZ, -R10 ;  /* 0x000000ffff0a7224 */ /* 0x000fe200078e0a0a */
[----:B------:R-:W-:-:S03]  /*1ca0*/  ISETP.GT.U32.AND P2, PT, R4, R8, PT ;  /* 0x000000080400720c */ /* 0x000fc60003f44070 */
[----:B------:R-:W-:Y:S01]  /*1cb0*/  IMAD R0, R4, R10, R0 ;  /* 0x0000000a04007224 */ /* 0x000fe200078e0200 */
[----:B------:R-:W-:Y:S01]  /*1cc0*/  IABS R10, R7 ;  /* 0x00000007000a7213 */ /* 0x000fe20000000000 */
[----:B-1----:R-:W-:Y:S02]  /*1cd0*/  IMAD.MOV.U32 R13, RZ, RZ, R3 ;  /* 0x000000ffff0d7224 */ /* 0x002fe400078e0003 */
[----:B------:R-:W-:-:S04]  /*1ce0*/  IMAD.HI.U32 R3, R6, R11, RZ ;  /* 0x0000000b06037227 */ /* 0x000fc800078e00ff */
[----:B------:R-:W-:Y:S02]  /*1cf0*/  IMAD.MOV R3, RZ, RZ, -R3 ;  /* 0x000000ffff037224 */ /* 0x000fe400078e0a03 */
[--C-:B------:R-:W-:Y:S01]  /*1d00*/  @!P3 IMAD.IADD R12, R12, 0x1, -R4.reuse ;  /* 0x000000010c0cb824 */ /* 0x100fe200078e0a04 */
[C---:B------:R-:W-:Y:S01]  /*1d10*/  ISETP.GT.U32.AND P3, PT, R4.reuse, R0, PT ;  /* 0x000000000400720c */ /* 0x040fe20003f64070 */
[----:B------:R-:W-:Y:S01]  /*1d20*/  IMAD R11, R4, R3, R11 ;  /* 0x00000003040b7224 */ /* 0x000fe200078e020b */
[----:B------:R-:W-:Y:S01]  /*1d30*/  IADD3 R3, R29, 0x1e5, RZ ;  /* 0x000001e51d037810 */ /* 0x000fe20007ffe0ff */
[--C-:B------:R-:W-:Y:S02]  /*1d40*/  @!P5 IMAD.IADD R9, R9, 0x1, -R4.reuse ;  /* 0x000000010909d824 */ /* 0x100fe400078e0a04 */
[----:B------:R-:W-:Y:S01]  /*1d50*/  @!P2 IMAD.IADD R8, R8, 0x1, -R4 ;  /* 0x000000010808a824 */ /* 0x000fe200078e0a04 */
[----:B------:R-:W-:Y:S01]  /*1d60*/  ISETP.GT.U32.AND P5, PT, R4, R11, PT ;  /* 0x0000000b0400720c */ /* 0x000fe20003fa4070 */
[----:B------:R-:W-:Y:S01]  /*1d70*/  IMAD.MOV.U32 R15, RZ, RZ, R12 ;  /* 0x000000ffff0f7224 */ /* 0x000fe200078e000c */
[----:B------:R-:W-:Y:S01]  /*1d80*/  ISETP.GE.AND P2, PT, R2, RZ, PT ;  /* 0x000000ff0200720c */ /* 0x000fe20003f46270 */
[----:B------:R-:W-:Y:S01]  /*1d90*/  @!P6 IMAD.MOV R13, RZ, RZ, -R13 ;  /* 0x000000ffff0de224 */ /* 0x000fe200078e0a0d */
[----:B------:R-:W-:Y:S01]  /*1da0*/  IADD3 R2, R29, 0x1e6, RZ ;  /* 0x000001e61d027810 */ /* 0x000fe20007ffe0ff */
[----:B------:R-:W-:Y:S01]  /*1db0*/  IMAD.HI.U32 R14, R6, R10, RZ ;  /* 0x0000000a060e7227 */ /* 0x000fe200078e00ff */
[----:B------:R-:W-:-:S02]  /*1dc0*/  ISETP.GE.AND P6, PT, R5, RZ, PT ;  /* 0x000000ff0500720c */ /* 0x000fc40003fc6270 */
[----:B------:R-:W-:Y:S01]  /*1dd0*/  IABS R5, R2 ;  /* 0x0000000200057213 */ /* 0x000fe20000000000 */
[--C-:B------:R-:W-:Y:S01]  /*1de0*/  @!P3 IMAD.IADD R0, R0, 0x1, -R4.reuse ;  /* 0x000000010000b824 */ /* 0x100fe200078e0a04 */
[----:B------:R-:W-:Y:S01]  /*1df0*/  ISETP.GE.AND P3, PT, R7, RZ, PT ;  /* 0x000000ff0700720c */ /* 0x000fe20003f66270 */
[----:B------:R-:W-:Y:S01]  /*1e00*/  @!P1 IMAD.MOV R15, RZ, RZ, -R15 ;  /* 0x000000ffff0f9224 */ /* 0x000fe200078e0a0f */
[----:B------:R1:W-:Y:S01]  /*1e10*/  STL [R1+0x7b8], R13 ;  /* 0x0007b80d01007387 */ /* 0x0003e20000100800 */
[----:B------:R-:W-:Y:S01]  /*1e20*/  @!P5 IMAD.IADD R11, R11, 0x1, -R4 ;  /* 0x000000010b0bd824 */ /* 0x000fe200078e0a04 */
[----:B------:R-:W-:Y:S01]  /*1e30*/  ISETP.GT.U32.AND P1, PT, R4, R0, PT ;  /* 0x000000000400720c */ /* 0x000fe20003f24070 */
[----:B------:R-:W-:Y:S01]  /*1e40*/  IMAD.MOV R14, RZ, RZ, -R14 ;  /* 0x000000ffff0e7224 */ /* 0x000fe200078e0a0e */
[----:B------:R-:W-:Y:S01]  /*1e50*/  STL [R1+0x7b4], R15 ;  /* 0x0007b40f01007387 */ /* 0x000fe20000100800 */
[----:B------:R-:W-:Y:S01]  /*1e60*/  IMAD.HI.U32 R7, R6, R5, RZ ;  /* 0x0000000506077227 */ /* 0x000fe200078e00ff */
[----:B------:R-:W-:-:S03]  /*1e70*/  ISETP.GT.U32.AND P5, PT, R4, R11, PT ;  /* 0x0000000b0400720c */ /* 0x000fc60003fa4070 */
[----:B------:R-:W-:Y:S01]  /*1e80*/  IMAD R10, R4, R14, R10 ;  /* 0x0000000e040a7224 */ /* 0x000fe200078e020a */
[----:B-1----:R-:W-:Y:S01]  /*1e90*/  IABS R13, R3 ;  /* 0x00000003000d7213 */ /* 0x002fe20000000000 */
[----:B------:R-:W-:Y:S02]  /*1ea0*/  IMAD.MOV.U32 R12, RZ, RZ, R8 ;  /* 0x000000ffff0c7224 */ /* 0x000fe400078e0008 */
[----:B------:R-:W-:Y:S02]  /*1eb0*/  IMAD.MOV R7, RZ, RZ, -R7 ;  /* 0x000000ffff077224 */ /* 0x000fe400078e0a07 */
[----:B------:R-:W-:-:S04]  /*1ec0*/  IMAD.HI.U32 R8, R6, R13, RZ ;  /* 0x0000000d06087227 */ /* 0x000fc800078e00ff */
[----:B------:R-:W-:Y:S01]  /*1ed0*/  @!P4 IMAD.MOV R12, RZ, RZ, -R12 ;  /* 0x000000ffff0cc224 */ /* 0x000fe200078e0a0c */
[C---:B------:R-:W-:Y:S01]  /*1ee0*/  ISETP.GT.U32.AND P4, PT, R4.reuse, R10, PT ;  /* 0x0000000a0400720c */ /* 0x040fe20003f84070 */
[----:B------:R-:W-:Y:S02]  /*1ef0*/  IMAD R5, R4, R7, R5 ;  /* 0x0000000704057224 */ /* 0x000fe400078e0205 */
[----:B------:R-:W-:Y:S01]  /*1f00*/  IMAD.MOV R8, RZ, RZ, -R8 ;  /* 0x000000ffff087224 */ /* 0x000fe200078e0a08 */
[----:B------:R1:W-:Y:S01]  /*1f10*/  STL [R1+0x790], R12 ;  /* 0x0007900c01007387 */ /* 0x0003e20000100800 */
[--C-:B------:R-:W-:Y:S01]  /*1f20*/  @!P1 IMAD.IADD R0, R0, 0x1, -R4.reuse ;  /* 0x0000000100009824 */ /* 0x100fe200078e0a04 */
[----:B------:R-:W-:Y:S01]  /*1f30*/  ISETP.GE.AND P1, PT, R3, RZ, PT ;  /* 0x000000ff0300720c */ /* 0x000fe20003f26270 */
[----:B------:R-:W-:Y:S01]  /*1f40*/  @!P5 IMAD.IADD R11, R11, 0x1, -R4 ;  /* 0x000000010b0bd824 */ /* 0x000fe200078e0a04 */
[C---:B------:R-:W-:Y:S01]  /*1f50*/  ISETP.GT.U32.AND P5, PT, R4.reuse, R5, PT ;  /* 0x000000050400720c */ /* 0x040fe20003fa4070 */
[----:B------:R-:W-:Y:S01]  /*1f60*/  IMAD R13, R4, R8, R13 ;  /* 0x00000008040d7224 */ /* 0x000fe200078e020d */
[----:B------:R-:W-:Y:S01]  /*1f70*/  IADD3 R8, R29, 0x1e3, RZ ;  /* 0x000001e31d087810 */ /* 0x000fe20007ffe0ff */
[----:B------:R-:W-:-:S02]  /*1f80*/  IMAD.MOV.U32 R14, RZ, RZ, R0 ;  /* 0x000000ffff0e7224 */ /* 0x000fc400078e0000 */
[----:B------:R-:W-:Y:S01]  /*1f90*/  @!P4 IMAD.IADD R10, R10, 0x1, -R4 ;  /* 0x000000010a0ac824 */ /* 0x000fe200078e0a04 */
[----:B------:R-:W-:Y:S01]  /*1fa0*/  IABS R7, R8 ;  /* 0x0000000800077213 */ /* 0x000fe20000000000 */
[----:B------:R-:W-:Y:S01]  /*1fb0*/  @!P6 IMAD.MOV R14, RZ, RZ, -R14 ;  /* 0x000000ffff0ee224 */ /* 0x000fe200078e0a0e */
[C---:B------:R-:W-:Y:S01]  /*1fc0*/  ISETP.GT.U32.AND P6, PT, R4.reuse, R13, PT ;  /* 0x0000000d0400720c */ /* 0x040fe20003fc4070 */
[----:B------:R-:W-:Y:S01]  /*1fd0*/  @!P0 IMAD.MOV R9, RZ, RZ, -R9 ;  /* 0x000000ffff098224 */ /* 0x000fe200078e0a09 */
[----:B------:R-:W-:Y:S01]  /*1fe0*/  ISETP.GT.U32.AND P4, PT, R4, R10, PT ;  /* 0x0000000a0400720c */ /* 0x000fe20003f84070 */
[----:B-1----:R-:W-:Y:S01]  /*1ff0*/  IMAD.MOV.U32 R12, RZ, RZ, R11 ;  /* 0x000000ffff0c7224 */ /* 0x002fe200078e000b */
[----:B------:R-:W-:Y:S01]  /*2000*/  ISETP.GE.AND P0, PT, R2, RZ, PT ;  /* 0x000000ff0200720c */ /* 0x000fe20003f06270 */
[----:B------:R-:W-:Y:S01]  /*2010*/  @!P5 IMAD.IADD R5, R5, 0x1, -R4 ;  /* 0x000000010505d824 */ /* 0x000fe200078e0a04 */
[----:B------:R1:W-:Y:S01]  /*2020*/  STL [R1+0x794], R9 ;  /* 0x0007940901007387 */ /* 0x0003e20000100800 */
[----:B------:R-:W-:Y:S01]  /*2030*/  @!P2 IMAD.MOV R12, RZ, RZ, -R12 ;  /* 0x000000ffff0ca224 */ /* 0x000fe200078e0a0c */
[----:B------:R-:W-:-:S02]  /*2040*/  IADD3 R2, R29, 0x1e2, RZ ;  /* 0x000001e21d027810 */ /* 0x000fc40007ffe0ff */
[----:B------:R-:W-:Y:S01]  /*2050*/  ISETP.GT.U32.AND P5, PT, R4, R5, PT ;  /* 0x000000050400720c */ /* 0x000fe20003fa4070 */
[----:B------:R-:W-:Y:S01]  /*2060*/  STL [R1+0x7a8], R14 ;  /* 0x0007a80e01007387 */ /* 0x000fe20000100800 */
[----:B------:R-:W-:Y:S01]  /*2070*/  IABS R0, R2 ;  /* 0x0000000200007213 */ /* 0x000fe20000000000 */
[--C-:B------:R-:W-:Y:S02]  /*2080*/  @!P6 IMAD.IADD R13, R13, 0x1, -R4.reuse ;  /* 0x000000010d0de824 */ /* 0x100fe400078e0a04 */
[----:B------:R-:W-:Y:S01]  /*2090*/  @!P4 IMAD.IADD R10, R10, 0x1, -R4 ;  /* 0x000000010a0ac824 */ /* 0x000fe200078e0a04 */
[----:B-1----:R-:W-:Y:S01]  /*20a0*/  IADD3 R9, R29, 0x1e4, RZ ;  /* 0x000001e41d097810 */ /* 0x002fe20007ffe0ff */
[----:B------:R1:W-:Y:S01]  /*20b0*/  STL [R1+0x7a4], R12 ;  /* 0x0007a40c01007387 */ /* 0x0003e20000100800 */
[----:B------:R-:W-:Y:S02]  /*20c0*/  ISETP.GT.U32.AND P6, PT, R4, R13, PT ;  /* 0x0000000d0400720c */ /* 0x000fe40003fc4070 */
[----:B------:R-:W-:-:S02]  /*20d0*/  IABS R3, R9 ;  /* 0x0000000900037213 */ /* 0x000fc40000000000 */
[----:B------:R-:W-:Y:S01]  /*20e0*/  ISETP.GE.AND P4, PT, R8, RZ, PT ;  /* 0x000000ff0800720c */ /* 0x000fe20003f86270 */
[----:B------:R-:W-:Y:S01]  /*20f0*/  IMAD.HI.U32 R8, R6, R7, RZ ;  /* 0x0000000706087227 */ /* 0x000fe200078e00ff */
[----:B------:R-:W-:-:S03]  /*2100*/  ISETP.GE.AND P2, PT, R9, RZ, PT ;  /* 0x000000ff0900720c */ /* 0x000fc60003f46270 */
[----:B------:R-:W-:-:S04]  /*2110*/  IMAD.HI.U32 R11, R6, R3, RZ ;  /* 0x00000003060b7227 */ /* 0x000fc800078e00ff */
[----:B------:R-:W-:Y:S02]  /*2120*/  IMAD.MOV R11, RZ, RZ, -R11 ;  /* 0x000000ffff0b7224 */ /* 0x000fe400078e0a0b */
[----:B-1----:R-:W-:Y:S02]  /*2130*/  IMAD.MOV.U32 R12, RZ, RZ, R10 ;  /* 0x000000ffff0c7224 */ /* 0x002fe400078e000a */
[----:B------:R-:W-:Y:S02]  /*2140*/  IMAD.MOV R8, RZ, RZ, -R8 ;  /* 0x000000ffff087224 */ /* 0x000fe400078e0a08 */
[----:B------:R-:W-:Y:S02]  /*2150*/  @!P5 IMAD.IADD R5, R5, 0x1, -R4 ;  /* 0x000000010505d824 */ /* 0x000fe400078e0a04 */
[----:B------:R-:W-:Y:S02]  /*2160*/  IMAD R3, R4, R11, R3 ;  /* 0x0000000b04037224 */ /* 0x000fe400078e0203 */
[----:B------:R-:W-:-:S03]  /*2170*/  IMAD.HI.U32 R9, R6, R0, RZ ;  /* 0x0000000006097227 */ /* 0x000fc600078e00ff */
[----:B------:R-:W-:Y:S01]  /*2180*/  ISETP.GT.U32.AND P5, PT, R4, R3, PT ;  /* 0x000000030400720c */ /* 0x000fe20003fa4070 */
[----:B------:R-:W-:Y:S01]  /*2190*/  @!P3 IMAD.MOV R12, RZ, RZ, -R12 ;  /* 0x000000ffff0cb224 */ /* 0x000fe200078e0a0c */
[----:B------:R-:W-:Y:S01]  /*21a0*/  ISETP.GE.AND P3, PT, R2, RZ, PT ;  /* 0x000000ff0200720c */ /* 0x000fe20003f66270 */
[C---:B------:R-:W-:Y:S01]  /*21b0*/  IMAD R2, R4.reuse, R8, R7 ;  /* 0x0000000804027224 */ /* 0x040fe200078e0207 */
[C---:B------:R-:W-:Y:S01]  /*21c0*/  IADD3 R8, R29.reuse, 0x1de, RZ ;  /* 0x000001de1d087810 */ /* 0x040fe20007ffe0ff */
[----:B------:R-:W-:Y:S01]  /*21d0*/  IMAD.MOV.U32 R10, RZ, RZ, R5 ;  /* 0x000000ffff0a7224 */ /* 0x000fe200078e0005 */
[----:B------:R-:W-:Y:S01]  /*21e0*/  IADD3 R5, R29, 0x1e0, RZ ;  /* 0x000001e01d057810 */ /* 0x000fe20007ffe0ff */
[----:B------:R-:W-:Y:S01]  /*21f0*/  IMAD.MOV R9, RZ, RZ, -R9 ;  /* 0x000000ffff097224 */ /* 0x000fe200078e0a09 */
[----:B------:R-:W-:Y:S01]  /*2200*/  STL [R1+0x79c], R12 ;  /* 0x00079c0c01007387 */ /* 0x000fe20000100800 */
[----:B------:R-:W-:Y:S01]  /*2210*/  @!P6 IMAD.IADD R13, R13, 0x1, -R4 ;  /* 0x000000010d0de824 */ /* 0x000fe200078e0a04 */
[C---:B------:R-:W-:Y:S01]  /*2220*/  IADD3 R7, R29.reuse, 0x1df, RZ ;  /* 0x000001df1d077810 */ /* 0x040fe20007ffe0ff */
[----:B------:R-:W-:Y:S01]  /*2230*/  @!P0 IMAD.MOV R10, RZ, RZ, -R10 ;  /* 0x000000ffff0a8224 */ /* 0x000fe200078e0a0a */
[C---:B------:R-:W-:Y:S01]  /*2240*/  ISETP.GT.U32.AND P0, PT, R4.reuse, R2, PT ;  /* 0x000000020400720c */ /* 0x040fe20003f04070 */
[C---:B------:R-:W-:Y:S01]  /*2250*/  IMAD R0, R4.reuse, R9, R0 ;  /* 0x0000000904007224 */ /* 0x040fe200078e0200 */
[----:B------:R-:W-:Y:S01]  /*2260*/  IADD3 R9, R29, 0x1e1, RZ ;  /* 0x000001e11d097810 */ /* 0x000fe20007ffe0ff */
[----:B------:R-:W-:Y:S01]  /*2270*/  IMAD.MOV.U32 R15, RZ, RZ, R13 ;  /* 0x000000ffff0f7224 */ /* 0x000fe200078e000d */
[----:B------:R1:W-:Y:S01]  /*2280*/  STL [R1+0x7a0], R10 ;  /* 0x0007a00a01007387 */ /* 0x0003e20000100800 */
[----:B------:R-:W-:Y:S01]  /*2290*/  @!P5 IMAD.IADD R3, R3, 0x1, -R4 ;  /* 0x000000010303d824 */ /* 0x000fe200078e0a04 */
[----:B------:R-:W-:Y:S01]  /*22a0*/  ISETP.GE.AND P6, PT, R9, RZ, PT ;  /* 0x000000ff0900720c */ /* 0x000fe20003fc6270 */
[----:B------:R-:W-:Y:S01]  /*22b0*/  @!P1 IMAD.MOV R15, RZ, RZ, -R15 ;  /* 0x000000ffff0f9224 */ /* 0x000fe200078e0a0f */
[----:B------:R-:W-:-:S02]  /*22c0*/  ISETP.GT.U32.AND P1, PT, R4, R0, PT ;  /* 0x000000000400720c */ /* 0x000fc40003f24070 */
[----:B------:R-:W-:Y:S02]  /*22d0*/  IABS R9, R9 ;  /* 0x0000000900097213 */ /* 0x000fe40000000000 */
[----:B------:R-:W-:Y:S01]  /*22e0*/  ISETP.GT.U32.AND P5, PT, R4, R3, PT ;  /* 0x000000030400720c */ /* 0x000fe20003fa4070 */
[--C-:B------:R-:W-:Y:S01]  /*22f0*/  @!P0 IMAD.IADD R2, R2, 0x1, -R4.reuse ;  /* 0x0000000102028824 */ /* 0x100fe200078e0a04 */
[----:B-1----:R-:W-:Y:S01]  /*2300*/  IABS R10, R5 ;  /* 0x00000005000a7213 */ /* 0x002fe20000000000 */
[----:B------:R-:W-:Y:S01]  /*2310*/  IMAD.HI.U32 R13, R6, R9, RZ ;  /* 0x00000009060d7227 */ /* 0x000fe200078e00ff */
[----:B------:R-:W-:Y:S01]  /*2320*/  IABS R12, R8 ;  /* 0x00000008000c7213 */ /* 0x000fe20000000000 */
[----:B------:R1:W-:Y:S01]  /*2330*/  STL [R1+0x798], R15 ;  /* 0x0007980f01007387 */ /* 0x0003e20000100800 */
[----:B------:R-:W-:Y:S01]  /*2340*/  ISETP.GT.U32.AND P0, PT, R4, R2, PT ;  /* 0x000000020400720c */ /* 0x000fe20003f04070 */
[----:B------:R-:W-:Y:S01]  /*2350*/  IMAD.MOV R13, RZ, RZ, -R13 ;  /* 0x000000ffff0d7224 */ /* 0x000fe200078e0a0d */
[----:B------:R-:W-:Y:S01]  /*2360*/  IABS R11, R7 ;  /* 0x00000007000b7213 */ /* 0x000fe20000000000 */
[----:B------:R-:W-:-:S02]  /*2370*/  @!P1 IMAD.IADD R0, R0, 0x1, -R4 ;  /* 0x0000000100009824 */ /* 0x000fc400078e0a04 */
[----:B------:R-:W-:-:S03]  /*2380*/  IMAD.HI.U32 R14, R6, R10, RZ ;  /* 0x0000000a060e7227 */ /* 0x000fc600078e00ff */
[C---:B------:R-:W-:Y:S01]  /*2390*/  ISETP.GT.U32.AND P1, PT, R4.reuse, R0, PT ;  /* 0x000000000400720c */ /* 0x040fe20003f24070 */
[----:B------:R-:W-:Y:S02]  /*23a0*/  IMAD R9, R4, R13, R9 ;  /* 0x0000000d04097224 */ /* 0x000fe400078e0209 */
[----:B------:R-:W-:Y:S02]  /*23b0*/  IMAD.MOV R14, RZ, RZ, -R14 ;  /* 0x000000ffff0e7224 */ /* 0x000fe400078e0a0e */
[--C-:B------:R-:W-:Y:S01]  /*23c0*/  @!P5 IMAD.IADD R3, R3, 0x1, -R4.reuse ;  /* 0x000000010303d824 */ /* 0x100fe200078e0a04 */
[----:B------:R-:W-:Y:S01]  /*23d0*/  ISETP.GE.AND P5, PT, R5, RZ, PT ;  /* 0x000000ff0500720c */ /* 0x000fe20003fa6270 */
[----:B------:R-:W-:Y:S01]  /*23e0*/  @!P0 IMAD.IADD R2, R2, 0x1, -R4 ;  /* 0x0000000102028824 */ /* 0x000fe200078e0a04 */
[C---:B------:R-:W-:Y:S01]  /*23f0*/  ISETP.GT.U32.AND P0, PT, R4.reuse, R9, PT ;  /* 0x000000090400720c */ /* 0x040fe20003f04070 */
[----:B------:R-:W-:Y:S02]  /*2400*/  IMAD R10, R4, R14, R10 ;  /* 0x0000000e040a7224 */ /* 0x000fe400078e020a */
[----:B------:R-:W-:Y:S01]  /*2410*/  IMAD.MOV.U32 R17, RZ, RZ, R3 ;  /* 0x000000ffff117224 */ /* 0x000fe200078e0003 */
[----:B------:R-:W-:Y:S01]  /*2420*/  IADD3 R3, R29, 0x1dd, RZ ;  /* 0x000001dd1d037810 */ /* 0x000fe20007ffe0ff */
[----:B------:R-:W-:-:S04]  /*2430*/  IMAD.HI.U32 R5, R6, R12, RZ ;  /* 0x0000000c06057227 */ /* 0x000fc800078e00ff */
[----:B------:R-:W-:Y:S01]  /*2440*/  @!P2 IMAD.MOV R17, RZ, RZ, -R17 ;  /* 0x000000ffff11a224 */ /* 0x000fe200078e0a11 */
[----:B------:R-:W-:Y:S01]  /*2450*/  ISETP.GT.U32.AND P2, PT, R4, R10, PT ;  /* 0x0000000a0400720c */ /* 0x000fe20003f44070 */
[----:B------:R-:W-:Y:S02]  /*2460*/  IMAD.MOV R5, RZ, RZ, -R5 ;  /* 0x000000ffff057224 */ /* 0x000fe400078e0a05 */
[----:B------:R-:W-:Y:S01]  /*2470*/  @!P1 IMAD.IADD R0, R0, 0x1, -R4 ;  /* 0x0000000100009824 */ /* 0x000fe200078e0a04 */
[----:B------:R2:W-:Y:S01]  /*2480*/  STL [R1+0x78c], R17 ;  /* 0x00078c1101007387 */ /* 0x0005e20000100800 */
[----:B------:R-:W-:Y:S02]  /*2490*/  IMAD.MOV.U32 R16, RZ, RZ, R2 ;  /* 0x000000ffff107224 */ /* 0x000fe400078e0002 */
[----:B------:R-:W-:Y:S01]  /*24a0*/  IMAD R2, R4, R5, R12 ;  /* 0x0000000504027224 */ /* 0x000fe200078e020c */
[----:B------:R-:W-:Y:S01]  /*24b0*/  IABS R12, R3 ;  /* 0x00000003000c7213 */ /* 0x000fe20000000000 */
[----:B------:R-:W-:Y:S01]  /*24c0*/  IMAD.MOV.U32 R14, RZ, RZ, R0 ;  /* 0x000000ffff0e7224 */ /* 0x000fe200078e0000 */
[----:B------:R-:W-:Y:S01]  /*24d0*/  IADD3 R5, R29, 0x1dc, RZ ;  /* 0x000001dc1d057810 */ /* 0x000fe20007ffe0ff */
[----:B------:R-:W-:-:S02]  /*24e0*/  @!P0 IMAD.IADD R9, R9, 0x1, -R4 ;  /* 0x0000000109098824 */ /* 0x000fc400078e0a04 */
[----:B------:R-:W-:Y:S01]  /*24f0*/  @!P3 IMAD.MOV R14, RZ, RZ, -R14 ;  /* 0x000000ffff0eb224 */ /* 0x000fe200078e0a0e */
[----:B------:R-:W-:Y:S01]  /*2500*/  ISETP.GT.U32.AND P3, PT, R4, R2, PT ;  /* 0x000000020400720c */ /* 0x000fe20003f64070 */
[----:B------:R-:W-:Y:S01]  /*2510*/  @!P2 IMAD.IADD R10, R10, 0x1, -R4 ;  /* 0x000000010a0aa824 */ /* 0x000fe200078e0a04 */
[----:B------:R-:W-:Y:S01]  /*2520*/  ISETP.GT.U32.AND P0, PT, R4, R9, PT ;  /* 0x000000090400720c */ /* 0x000fe20003f04070 */
[----:B-1----:R-:W-:Y:S01]  /*2530*/  IMAD.HI.U32 R15, R6, R11, RZ ;  /* 0x0000000b060f7227 */ /* 0x002fe200078e00ff */
[----:B------:R-:W-:Y:S02]  /*2540*/  IABS R0, R5 ;  /* 0x0000000500007213 */ /* 0x000fe40000000000 */
[----:B------:R-:W-:Y:S01]  /*2550*/  ISETP.GT.U32.AND P2, PT, R4, R10, PT ;  /* 0x0000000a0400720c */ /* 0x000fe20003f44070 */
[----:B------:R-:W-:Y:S01]  /*2560*/  IMAD.HI.U32 R13, R6, R12, RZ ;  /* 0x0000000c060d7227 */ /* 0x000fe200078e00ff */
[----:B--2---:R-:W-:-:S03]  /*2570*/  IADD3 R17, R29, 0x1d4, RZ ;  /* 0x000001d41d117810 */ /* 0x004fc60007ffe0ff */
[----:B------:R-:W-:Y:S01]  /*2580*/  IMAD.MOV R15, RZ, RZ, -R15 ;  /* 0x000000ffff0f7224 */ /* 0x000fe200078e0a0f */
[----:B------:R-:W-:Y:S01]  /*2590*/  IABS R18, R17 ;  /* 0x0000001100127213 */ /* 0x000fe20000000000 */
[--C-:B------:R-:W-:Y:S02]  /*25a0*/  @!P3 IMAD.IADD R2, R2, 0x1, -R4.reuse ;  /* 0x000000010202b824 */ /* 0x100fe400078e0a04 */
[----:B------:R-:W-:Y:S02]  /*25b0*/  IMAD.MOV R13, RZ, RZ, -R13 ;  /* 0x000000ffff0d7224 */ /* 0x000fe400078e0a0d */
[----:B------:R-:W-:Y:S01]  /*25c0*/  @!P0 IMAD.IADD R9, R9, 0x1, -R4 ;  /* 0x0000000109098824 */ /* 0x000fe200078e0a04 */
[----:B------:R-:W-:Y:S01]  /*25d0*/  ISETP.GE.AND P0, PT, R8, RZ, PT ;  /* 0x000000ff0800720c */ /* 0x000fe20003f06270 */
[C---:B------:R-:W-:Y:S01]  /*25e0*/  IMAD R11, R4.reuse, R15, R11 ;  /* 0x0000000f040b7224 */ /* 0x040fe200078e020b */
[C---:B------:R-:W-:Y:S01]  /*25f0*/  ISETP.GT.U32.AND P3, PT, R4.reuse, R2, PT ;  /* 0x000000020400720c */ /* 0x040fe20003f64070 */
[----:B------:R-:W-:-:S02]  /*2600*/  IMAD R12, R4, R13, R12 ;  /* 0x0000000d040c7224 */ /* 0x000fc400078e020c */
[----:B------:R-:W-:Y:S01]  /*2610*/  @!P4 IMAD.MOV R16, RZ, RZ, -R16 ;  /* 0x000000ffff10c224 */ /* 0x000fe200078e0a10 */
[----:B------:R-:W-:Y:S01]  /*2620*/  ISETP.GT.U32.AND P1, PT, R4, R11, PT ;  /* 0x0000000b0400720c */ /* 0x000fe20003f24070 */
[----:B------:R-:W-:Y:S01]  /*2630*/  IMAD.HI.U32 R8, R6, R0, RZ ;  /* 0x0000000006087227 */ /* 0x000fe200078e00ff */
[----:B------:R-:W-:Y:S02]  /*2640*/  ISETP.GE.AND P4, PT, R7, RZ, PT ;  /* 0x000000ff0700720c */ /* 0x000fe40003f86270 */
[----:B------:R1:W-:Y:S01]  /*2650*/  STL [R1+0x788], R16 ;  /* 0x0007881001007387 */ /* 0x0003e20000100800 */
[----:B------:R-:W-:Y:S01]  /*2660*/  @!P2 IMAD.IADD R10, R10, 0x1, -R4 ;  /* 0x000000010a0aa824 */ /* 0x000fe200078e0a04 */
[----:B------:R-:W-:Y:S01]  /*2670*/  ISETP.GT.U32.AND P2, PT, R4, R12, PT ;  /* 0x0000000c0400720c */ /* 0x000fe20003f44070 */
[----:B------:R-:W-:Y:S01]  /*2680*/  IMAD.MOV R8, RZ, RZ, -R8 ;  /* 0x000000ffff087224 */ /* 0x000fe200078e0a08 */
[----:B------:R2:W-:Y:S01]  /*2690*/  STL [R1+0x784], R14 ;  /* 0x0007840e01007387 */ /* 0x0005e20000100800 */
[----:B------:R-:W-:Y:S01]  /*26a0*/  @!P3 IMAD.IADD R2, R2, 0x1, -R4 ;  /* 0x000000010202b824 */ /* 0x000fe200078e0a04 */
[----:B------:R-:W-:Y:S01]  /*26b0*/  IADD3 R7, R29, 0x1db, RZ ;  /* 0x000001db1d077810 */ /* 0x000fe20007ffe0ff */
[----:B------:R-:W-:-:S03]  /*26c0*/  IMAD.HI.U32 R21, R6, R18, RZ ;  /* 0x0000001206157227 */ /* 0x000fc600078e00ff */
[----:B------:R-:W-:Y:S01]  /*26d0*/  IABS R15, R7 ;  /* 0x00000007000f7213 */ /* 0x000fe20000000000 */
[----:B------:R-:W-:Y:S02]  /*26e0*/  @!P1 IMAD.IADD R11, R11, 0x1, -R4 ;  /* 0x000000010b0b9824 */ /* 0x000fe400078e0a04 */
[----:B-1----:R-:W-:Y:S02]  /*26f0*/  IMAD.MOV.U32 R16, RZ, RZ, R9 ;  /* 0x000000ffff107224 */ /* 0x002fe400078e0009 */
[----:B--2---:R-:W-:Y:S01]  /*2700*/  IMAD.MOV.U32 R14, RZ, RZ, R10 ;  /* 0x000000ffff0e7224 */ /* 0x004fe200078e000a */
[C---:B------:R-:W-:Y:S01]  /*2710*/  ISETP.GT.U32.AND P1, PT, R4.reuse, R11, PT ;  /* 0x0000000b0400720c */ /* 0x040fe20003f24070 */
[----:B------:R-:W-:Y:S01]  /*2720*/  IMAD R10, R4, R8, R0 ;  /* 0x00000008040a7224 */ /* 0x000fe200078e0200 */
[----:B------:R-:W-:Y:S01]  /*2730*/  IADD3 R0, R29, 0x1da, RZ ;  /* 0x000001da1d007810 */ /* 0x000fe20007ffe0ff */
[----:B------:R-:W-:Y:S02]  /*2740*/  @!P2 IMAD.IADD R12, R12, 0x1, -R4 ;  /* 0x000000010c0ca824 */ /* 0x000fe400078e0a04 */
[----:B------:R-:W-:Y:S01]  /*2750*/  IMAD.HI.U32 R9, R6, R15, RZ ;  /* 0x0000000f06097227 */ /* 0x000fe200078e00ff */
[----:B------:R-:W-:-:S02]  /*2760*/  ISETP.GT.U32.AND P3, PT, R4, R10, PT ;  /* 0x0000000a0400720c */ /* 0x000fc40003f64070 */
[C---:B------:R-:W-:Y:S01]  /*2770*/  ISETP.GT.U32.AND P2, PT, R4.reuse, R12, PT ;  /* 0x0000000c0400720c */ /* 0x040fe20003f44070 */
[----:B------:R-:W-:Y:S01]  /*2780*/  IMAD.MOV R9, RZ, RZ, -R9 ;  /* 0x000000ffff097224 */ /* 0x000fe200078e0a09 */
[----:B------:R-:W-:Y:S01]  /*2790*/  IABS R8, R0 ;  /* 0x0000000000087213 */ /* 0x000fe20000000000 */
[----:B------:R-:W-:Y:S01]  /*27a0*/  @!P6 IMAD.MOV R16, RZ, RZ, -R16 ;  /* 0x000000ffff10e224 */ /* 0x000fe200078e0a10 */
[----:B------:R-:W-:Y:S01]  /*27b0*/  ISETP.GE.AND P6, PT, R3, RZ, PT ;  /* 0x000000ff0300720c */ /* 0x000fe20003fc6270 */
[----:B------:R-:W-:Y:S01]  /*27c0*/  IMAD R15, R4, R9, R15 ;  /* 0x00000009040f7224 */ /* 0x000fe200078e020f */
[----:B------:R-:W-:Y:S01]  /*27d0*/  IADD3 R3, R29, 0x1d9, RZ ;  /* 0x000001d91d037810 */ /* 0x000fe20007ffe0ff */
[----:B------:R-:W-:Y:S01]  /*27e0*/  IMAD.HI.U32 R9, R6, R8, RZ ;  /* 0x0000000806097227 */ /* 0x000fe200078e00ff */
[----:B------:R-:W-:Y:S03]  /*27f0*/  STL [R1+0x780], R16 ;  /* 0x0007801001007387 */ /* 0x000fe60000100800 */
[----:B------:R-:W-:-:S02]  /*2800*/  @!P3 IMAD.IADD R10, R10, 0x1, -R4 ;  /* 0x000000010a0ab824 */ /* 0x000fc400078e0a04 */
[----:B------:R-:W-:Y:S01]  /*2810*/  @!P5 IMAD.MOV R14, RZ, RZ, -R14 ;  /* 0x000000ffff0ed224 */ /* 0x000fe200078e0a0e */
[----:B------:R-:W-:Y:S01]  /*2820*/  ISETP.GE.AND P5, PT, R5, RZ, PT ;  /* 0x000000ff0500720c */ /* 0x000fe20003fa6270 */
[--C-:B------:R-:W-:Y:S01]  /*2830*/  @!P1 IMAD.IADD R11, R11, 0x1, -R4.reuse ;  /* 0x000000010b0b9824 */ /* 0x100fe200078e0a04 */
[----:B------:R-:W-:Y:S01]  /*2840*/  ISETP.GT.U32.AND P3, PT, R4, R10, PT ;  /* 0x0000000a0400720c */ /* 0x000fe20003f64070 */
[----:B------:R-:W-:Y:S01]  /*2850*/  @!P2 IMAD.IADD R12, R12, 0x1, -R4 ;  /* 0x000000010c0ca824 */ /* 0x000fe200078e0a04 */
[----:B------:R-:W-:Y:S01]  /*2860*/  IABS R5, R3 ;  /* 0x0000000300057213 */ /* 0x000fe20000000000 */
[----:B------:R-:W-:Y:S01]  /*2870*/  IMAD.MOV R9, RZ, RZ, -R9 ;  /* 0x000000ffff097224 */ /* 0x000fe200078e0a09 */
[C---:B------:R-:W-:Y:S01]  /*2880*/  ISETP.GT.U32.AND P2, PT, R4.reuse, R15, PT ;  /* 0x0000000f0400720c */ /* 0x040fe20003f44070 */
[----:B------:R1:W-:Y:S01]  /*2890*/  STL [R1+0x76c], R14 ;  /* 0x00076c0e01007387 */ /* 0x0003e20000100800 */
[----:B------:R-:W-:Y:S01]  /*28a0*/  IMAD.MOV.U32 R13, RZ, RZ, R2 ;  /* 0x000000ffff0d7224 */ /* 0x000fe200078e0002 */
[----:B------:R-:W-:Y:S01]  /*28b0*/  ISETP.GE.AND P1, PT, R7, RZ, PT ;  /* 0x000000ff0700720c */ /* 0x000fe20003f26270 */
[----:B------:R-:W-:Y:S01]  /*28c0*/  IMAD R8, R4, R9, R8 ;  /* 0x0000000904087224 */ /* 0x000fe200078e0208 */
[----:B------:R-:W-:Y:S01]  /*28d0*/  IADD3 R7, R29, 0x1d7, RZ ;  /* 0x000001d71d077810 */ /* 0x000fe20007ffe0ff */
[----:B------:R-:W-:-:S04]  /*28e0*/  IMAD.HI.U32 R2, R6, R5, RZ ;  /* 0x0000000506027227 */ /* 0x000fc800078e00ff */
[----:B------:R-:W-:Y:S01]  /*28f0*/  @!P3 IMAD.IADD R10, R10, 0x1, -R4 ;  /* 0x000000010a0ab824 */ /* 0x000fe200078e0a04 */
[----:B------:R-:W-:Y:S01]  /*2900*/  ISETP.GT.U32.AND P3, PT, R4, R8, PT ;  /* 0x000000080400720c */ /* 0x000fe20003f64070 */
[----:B-1----:R-:W-:Y:S01]  /*2910*/  IMAD.MOV.U32 R14, RZ, RZ, R11 ;  /* 0x000000ffff0e7224 */ /* 0x002fe200078e000b */
[----:B------:R-:W-:Y:S01]  /*2920*/  IABS R11, R7 ;  /* 0x00000007000b7213 */ /* 0x000fe20000000000 */
[----:B------:R-:W-:Y:S02]  /*2930*/  IMAD.MOV R2, RZ, RZ, -R2 ;  /* 0x000000ffff027224 */ /* 0x000fe400078e0a02 */
[----:B------:R-:W-:Y:S01]  /*2940*/  @!P4 IMAD.MOV R14, RZ, RZ, -R14 ;  /* 0x000000ffff0ec224 */ /* 0x000fe200078e0a0e */
[----:B------:R-:W-:Y:S01]  /*2950*/  ISETP.GE.AND P4, PT, R0, RZ, PT ;  /* 0x000000ff0000720c */ /* 0x000fe20003f86270 */
[--C-:B------:R-:W-:Y:S01]  /*2960*/  @!P2 IMAD.IADD R15, R15, 0x1, -R4.reuse ;  /* 0x000000010f0fa824 */ /* 0x100fe200078e0a04 */
[----:B------:R-:W-:Y:S01]  /*2970*/  IADD3 R0, R29, 0x1d8, RZ ;  /* 0x000001d81d007810 */ /* 0x000fe20007ffe0ff */
[C---:B------:R-:W-:Y:S01]  /*2980*/  IMAD R5, R4.reuse, R2, R5 ;  /* 0x0000000204057224 */ /* 0x040fe200078e0205 */
[----:B------:R1:W-:Y:S01]  /*2990*/  STL [R1+0x778], R14 ;  /* 0x0007780e01007387 */ /* 0x0003e20000100800 */
[----:B------:R-:W-:Y:S01]  /*29a0*/  @!P0 IMAD.MOV R13, RZ, RZ, -R13 ;  /* 0x000000ffff0d8224 */ /* 0x000fe200078e0a0d */
[----:B------:R-:W-:Y:S01]  /*29b0*/  ISETP.GT.U32.AND P2, PT, R4, R15, PT ;  /* 0x0000000f0400720c */ /* 0x000fe20003f44070 */
[----:B------:R-:W-:Y:S01]  /*29c0*/  @!P3 IMAD.IADD R8, R8, 0x1, -R4 ;  /* 0x000000010808b824 */ /* 0x000fe200078e0a04 */
[----:B------:R-:W-:Y:S01]  /*29d0*/  ISETP.GE.AND P0, PT, R3, RZ, PT ;  /* 0x000000ff0300720c */ /* 0x000fe20003f06270 */
[----:B------:R-:W-:Y:S01]  /*29e0*/  IMAD.HI.U32 R2, R6, R11, RZ ;  /* 0x0000000b06027227 */ /* 0x000fe200078e00ff */
[----:B------:R-:W-:Y:S01]  /*29f0*/  IABS R3, R0 ;  /* 0x0000000000037213 */ /* 0x000fe20000000000 */
[----:B------:R2:W-:Y:S01]  /*2a00*/  STL [R1+0x77c], R13 ;  /* 0x00077c0d01007387 */ /* 0x0005e20000100800 */
[----:B------:R-:W-:Y:S01]  /*2a10*/  ISETP.GT.U32.AND P3, PT, R4, R8, PT ;  /* 0x000000080400720c */ /* 0x000fe20003f64070 */
[----:B------:R-:W-:-:S02]  /*2a20*/  IMAD.MOV R2, RZ, RZ, -R2 ;  /* 0x000000ffff027224 */ /* 0x000fc400078e0a02 */
[----:B-1----:R-:W-:Y:S01]  /*2a30*/  IMAD.MOV.U32 R14, RZ, RZ, R12 ;  /* 0x000000ffff0e7224 */ /* 0x002fe200078e000c */
[----:B------:R-:W-:Y:S01]  /*2a40*/  IADD3 R12, R29, 0x1d5, RZ ;  /* 0x000001d51d0c7810 */ /* 0x000fe20007ffe0ff */
[----:B------:R-:W-:-:S03]  /*2a50*/  IMAD.HI.U32 R9, R6, R3, RZ ;  /* 0x0000000306097227 */ /* 0x000fc600078e00ff */
[----:B------:R-:W-:Y:S01]  /*2a60*/  IABS R20, R12 ;  /* 0x0000000c00147213 */ /* 0x000fe20000000000 */
[----:B------:R-:W-:Y:S01]  /*2a70*/  @!P6 IMAD.MOV R14, RZ, RZ, -R14 ;  /* 0x000000ffff0ee224 */ /* 0x000fe200078e0a0e */
[----:B------:R-:W-:Y:S01]  /*2a80*/  ISETP.GT.U32.AND P6, PT, R4, R5, PT ;  /* 0x000000050400720c */ /* 0x000fe20003fc4070 */
[----:B--2---:R-:W-:Y:S02]  /*2a90*/  IMAD.MOV.U32 R13, RZ, RZ, R10 ;  /* 0x000000ffff0d7224 */ /* 0x004fe400078e000a */
[--C-:B------:R-:W-:Y:S01]  /*2aa0*/  @!P2 IMAD.IADD R15, R15, 0x1, -R4.reuse ;  /* 0x000000010f0fa824 */ /* 0x100fe200078e0a04 */
[----:B------:R-:W-:Y:S01]  /*2ab0*/  ISETP.GE.AND P2, PT, R7, RZ, PT ;  /* 0x000000ff0700720c */ /* 0x000fe20003f46270 */
[----:B------:R-:W-:Y:S01]  /*2ac0*/  IMAD.MOV R9, RZ, RZ, -R9 ;  /* 0x000000ffff097224 */ /* 0x000fe200078e0a09 */
[----:B------:R-:W-:Y:S01]  /*2ad0*/  IADD3 R7, R29, 0x1d6, RZ ;  /* 0x000001d61d077810 */ /* 0x000fe20007ffe0ff */
[----:B------:R-:W-:Y:S01]  /*2ae0*/  @!P5 IMAD.MOV R13, RZ, RZ, -R13 ;  /* 0x000000ffff0dd224 */ /* 0x000fe200078e0a0d */
[----:B------:R-:W-:Y:S01]  /*2af0*/  ISETP.GE.AND P5, PT, R0, RZ, PT ;  /* 0x000000ff0000720c */ /* 0x000fe20003fa6270 */
[----:B------:R-:W-:Y:S01]  /*2b00*/  IMAD R0, R4, R9, R3 ;  /* 0x0000000904007224 */ /* 0x000fe200078e0203 */
[----:B------:R-:W-:Y:S01]  /*2b10*/  IABS R3, R7 ;  /* 0x0000000700037213 */ /* 0x000fe20000000000 */
[--C-:B------:R-:W-:Y:S01]  /*2b20*/  @!P3 IMAD.IADD R8, R8, 0x1, -R4.reuse ;  /* 0x000000010808b824 */ /* 0x100fe200078e0a04 */
[----:B------:R-:W-:Y:S01]  /*2b30*/  STL [R1+0x770], R14 ;  /* 0x0007700e01007387 */ /* 0x000fe20000100800 */
[----:B------:R-:W-:Y:S01]  /*2b40*/  @!P6 IMAD.IADD R5, R5, 0x1, -R4 ;  /* 0x000000010505e824 */ /* 0x000fe200078e0a04 */
[----:B------:R-:W-:Y:S01]  /*2b50*/  ISETP.GT.U32.AND P3, PT, R4, R0, PT ;  /* 0x000000000400720c */ /* 0x000fe20003f64070 */
[----:B------:R-:W-:Y:S01]  /*2b60*/  IMAD.HI.U32 R9, R6, R3, RZ ;  /* 0x0000000306097227 */ /* 0x000fe200078e00ff */
[----:B------:R1:W-:Y:S02]  /*2b70*/  STL [R1+0x774], R13 ;  /* 0x0007740d01007387 */ /* 0x0003e40000100800 */
[C---:B------:R-:W-:Y:S01]  /*2b80*/  ISETP.GT.U32.AND P6, PT, R4.reuse, R5, PT ;  /* 0x000000050400720c */ /* 0x040fe20003fc4070 */
[----:B------:R-:W-:Y:S01]  /*2b90*/  IMAD R11, R4, R2, R11 ;  /* 0x00000002040b7224 */ /* 0x000fe200078e020b */
[----:B------:R-:W-:Y:S01]  /*2ba0*/  IADD3 R2, R29, 0x1d3, RZ ;  /* 0x000001d31d027810 */ /* 0x000fe20007ffe0ff */
[----:B------:R-:W-:-:S02]  /*2bb0*/  IMAD.MOV R9, RZ, RZ, -R9 ;  /* 0x000000ffff097224 */ /* 0x000fc400078e0a09 */
[----:B------:R-:W-:Y:S01]  /*2bc0*/  IMAD.HI.U32 R19, R6, R20, RZ ;  /* 0x0000001406137227 */ /* 0x000fe200078e00ff */
[----:B------:R-:W-:Y:S02]  /*2bd0*/  IABS R10, R2 ;  /* 0x00000002000a7213 */ /* 0x000fe40000000000 */
[----:B-1----:R-:W-:Y:S01]  /*2be0*/  IADD3 R13, R29, 0x1d2, RZ ;  /* 0x000001d21d0d7810 */ /* 0x002fe20007ffe0ff */
[----:B------:R-:W-:Y:S02]  /*2bf0*/  IMAD R3, R4, R9, R3 ;  /* 0x0000000904037224 */ /* 0x000fe400078e0203 */
[--C-:B------:R-:W-:Y:S01]  /*2c00*/  @!P3 IMAD.IADD R0, R0, 0x1, -R4.reuse ;  /* 0x000000010000b824 */ /* 0x100fe200078e0a04 */
[----:B------:R-:W-:Y:S01]  /*2c10*/  IABS R14, R13 ;  /* 0x0000000d000e7213 */ /* 0x000fe20000000000 */
[----:B------:R-:W-:Y:S01]  /*2c20*/  @!P6 IMAD.IADD R5, R5, 0x1, -R4 ;  /* 0x000000010505e824 */ /* 0x000fe200078e0a04 */
[C---:B------:R-:W-:Y:S01]  /*2c30*/  ISETP.GT.U32.AND P6, PT, R4.reuse, R11, PT ;  /* 0x0000000b0400720c */ /* 0x040fe20003fc4070 */
[----:B------:R-:W-:Y:S01]  /*2c40*/  IMAD.MOV R19, RZ, RZ, -R19 ;  /* 0x000000ffff137224 */ /* 0x000fe200078e0a13 */
[----:B------:R-:W-:Y:S01]  /*2c50*/  ISETP.GT.U32.AND P3, PT, R4, R3, PT ;  /* 0x000000030400720c */ /* 0x000fe20003f64070 */
[----:B------:R-:W-:-:S04]  /*2c60*/  IMAD.HI.U32 R16, R6, R10, RZ ;  /* 0x0000000a06107227 */ /* 0x000fc800078e00ff */
[C---:B------:R-:W-:Y:S02]  /*2c70*/  IMAD R19, R4.reuse, R19, R20 ;  /* 0x0000001304137224 */ /* 0x040fe400078e0214 */
[----:B------:R-:W-:Y:S02]  /*2c80*/  IMAD.MOV R21, RZ, RZ, -R21 ;  /* 0x000000ffff157224 */ /* 0x000fe400078e0a15 */
[----:B------:R-:W-:Y:S02]  /*2c90*/  IMAD.MOV R16, RZ, RZ, -R16 ;  /* 0x000000ffff107224 */ /* 0x000fe400078e0a10 */
[--C-:B------:R-:W-:Y:S01]  /*2ca0*/  @!P6 IMAD.IADD R11, R11, 0x1, -R4.reuse ;  /* 0x000000010b0be824 */ /* 0x100fe200078e0a04 */
[C---:B------:R-:W-:Y:S01]  /*2cb0*/  ISETP.GT.U32.AND P6, PT, R4.reuse, R19, PT ;  /* 0x000000130400720c */ /* 0x040fe20003fc4070 */
[----:B------:R-:W-:Y:S01]  /*2cc0*/  @!P3 IMAD.IADD R3, R3, 0x1, -R4 ;  /* 0x000000010303b824 */ /* 0x000fe200078e0a04 */
[----:B------:R-:W-:Y:S01]  /*2cd0*/  ISETP.GT.U32.AND P3, PT, R4, R0, PT ;  /* 0x000000000400720c */ /* 0x000fe20003f64070 */
[----:B------:R-:W-:-:S02]  /*2ce0*/  IMAD.MOV.U32 R22, RZ, RZ, R15 ;  /* 0x000000ffff167224 */ /* 0x000fc400078e000f */
[----:B------:R-:W-:-:S04]  /*2cf0*/  IMAD.HI.U32 R9, R6, R14, RZ ;  /* 0x0000000e06097227 */ /* 0x000fc800078e00ff */
[C---:B------:R-:W-:Y:S02]  /*2d00*/  IMAD R18, R4.reuse, R21, R18 ;  /* 0x0000001504127224 */ /* 0x040fe400078e0212 */
[----:B------:R-:W-:Y:S02]  /*2d10*/  IMAD.MOV.U32 R20, RZ, RZ, R8 ;  /* 0x000000ffff147224 */ /* 0x000fe400078e0008 */
[----:B------:R-:W-:Y:S01]  /*2d20*/  @!P6 IMAD.IADD R19, R19, 0x1, -R4 ;  /* 0x000000011313e824 */ /* 0x000fe200078e0a04 */
[C---:B------:R-:W-:Y:S01]  /*2d30*/  ISETP.GT.U32.AND P6, PT, R4.reuse, R3, PT ;  /* 0x000000030400720c */ /* 0x040fe20003fc4070 */
[C---:B------:R-:W-:Y:S01]  /*2d40*/  IMAD R10, R4.reuse, R16, R10 ;  /* 0x00000010040a7224 */ /* 0x040fe200078e020a */
[C---:B------:R-:W-:Y:S01]  /*2d50*/  IADD3 R16, R29.reuse, 0x1d1, RZ ;  /* 0x000001d11d107810 */ /* 0x040fe20007ffe0ff */
[----:B------:R-:W-:Y:S01]  /*2d60*/  @!P1 IMAD.MOV R22, RZ, RZ, -R22 ;  /* 0x000000ffff169224 */ /* 0x000fe200078e0a16 */
[C---:B------:R-:W-:Y:S01]  /*2d70*/  ISETP.GT.U32.AND P1, PT, R4.reuse, R11, PT ;  /* 0x0000000b0400720c */ /* 0x040fe20003f24070 */
[----:B------:R-:W-:Y:S01]  /*2d80*/  IMAD.MOV R9, RZ, RZ, -R9 ;  /* 0x000000ffff097224 */ /* 0x000fe200078e0a09 */
[----:B------:R-:W-:Y:S01]  /*2d90*/  IABS R15, R16 ;  /* 0x00000010000f7213 */ /* 0x000fe20000000000 */
[----:B------:R-:W-:Y:S01]  /*2da0*/  @!P0 IMAD.MOV R5, RZ, RZ, -R5 ;  /* 0x000000ffff058224 */ /* 0x000fe200078e0a05 */
[C---:B------:R-:W-:Y:S01]  /*2db0*/  ISETP.GT.U32.AND P0, PT, R4.reuse, R18, PT ;  /* 0x000000120400720c */ /* 0x040fe20003f04070 */
[----:B------:R-:W-:Y:S01]  /*2dc0*/  @!P4 IMAD.MOV R20, RZ, RZ, -R20 ;  /* 0x000000ffff14c224 */ /* 0x000fe200078e0a14 */
[----:B------:R-:W-:Y:S01]  /*2dd0*/  ISETP.GT.U32.AND P4, PT, R4, R19, PT ;  /* 0x000000130400720c */ /* 0x000fe20003f84070 */
[----:B------:R-:W-:Y:S01]  /*2de0*/  @!P3 IMAD.IADD R0, R0, 0x1, -R4 ;  /* 0x000000010000b824 */ /* 0x000fe200078e0a04 */
[C---:B------:R-:W-:Y:S01]  /*2df0*/  ISETP.GT.U32.AND P3, PT, R4.reuse, R10, PT ;  /* 0x0000000a0400720c */ /* 0x040fe20003f64070 */
[----:B------:R-:W-:Y:S01]  /*2e00*/  IMAD R9, R4, R9, R14 ;  /* 0x0000000904097224 */ /* 0x000fe200078e020e */
[----:B------:R-:W-:Y:S01]  /*2e10*/  IADD3 R14, R29, 0x1d0, RZ ;  /* 0x000001d01d0e7810 */ /* 0x000fe20007ffe0ff */
[----:B------:R-:W-:Y:S01]  /*2e20*/  STL [R1+0x764], R22 ;  /* 0x0007641601007387 */ /* 0x000fe20000100800 */
[----:B------:R-:W-:-:S02]  /*2e30*/  @!P6 IMAD.IADD R3, R3, 0x1, -R4 ;  /* 0x000000010303e824 */ /* 0x000fc400078e0a04 */
[----:B------:R-:W-:Y:S01]  /*2e40*/  IABS R8, R14 ;  /* 0x0000000e00087213 */ /* 0x000fe20000000000 */
[----:B------:R-:W-:Y:S01]  /*2e50*/  STL [R1+0x760], R20 ;  /* 0x0007601401007387 */ /* 0x000fe20000100800 */
[--C-:B------:R-:W-:Y:S01]  /*2e60*/  @!P1 IMAD.IADD R11, R11, 0x1, -R4.reuse ;  /* 0x000000010b0b9824 */ /* 0x100fe200078e0a04 */
[----:B------:R-:W-:Y:S01]  /*2e70*/  ISETP.GE.AND P1, PT, R7, RZ, PT ;  /* 0x000000ff0700720c */ /* 0x000fe20003f26270 */
[----:B------:R-:W-:Y:S01]  /*2e80*/  @!P0 IMAD.IADD R18, R18, 0x1, -R4 ;  /* 0x0000000112128824 */ /* 0x000fe200078e0a04 */
[----:B------:R1:W-:Y:S01]  /*2e90*/  STL [R1+0x75c], R5 ;  /* 0x00075c0501007387 */ /* 0x0003e20000100800 */
[----:B------:R-:W-:Y:S01]  /*2ea0*/  ISETP.GT.U32.AND P6, PT, R4, R9, PT ;  /* 0x000000090400720c */ /* 0x000fe20003fc4070 */
[----:B------:R-:W-:Y:S01]  /*2eb0*/  IMAD.MOV.U32 R21, RZ, RZ, R0 ;  /* 0x000000ffff157224 */ /* 0x000fe200078e0000 */
[----:B------:R-:W-:Y:S01]  /*2ec0*/  ISETP.GE.AND P0, PT, R17, RZ, PT ;  /* 0x000000ff1100720c */ /* 0x000fe20003f06270 */
[----:B------:R-:W-:Y:S01]  /*2ed0*/  IMAD.HI.U32 R7, R6, R15, RZ ;  /* 0x0000000f06077227 */ /* 0x000fe200078e00ff */
[----:B------:R-:W-:-:S03]  /*2ee0*/  IADD3 R0, R29, 0x1cf, RZ ;  /* 0x000001cf1d007810 */ /* 0x000fc60007ffe0ff */
[----:B------:R-:W-:Y:S01]  /*2ef0*/  @!P4 IMAD.IADD R19, R19, 0x1, -R4 ;  /* 0x000000011313c824 */ /* 0x000fe200078e0a04 */
[----:B------:R-:W-:Y:S01]  /*2f00*/  ISETP.GE.AND P4, PT, R12, RZ, PT ;  /* 0x000000ff0c00720c */ /* 0x000fe20003f86270 */
[----:B-1----:R-:W-:-:S04]  /*2f10*/  IMAD.HI.U32 R5, R6, R8, RZ ;  /* 0x0000000806057227 */ /* 0x002fc800078e00ff */
[----:B------:R-:W-:Y:S01]  /*2f20*/  @!P3 IMAD.IADD R10, R10, 0x1, -R4 ;  /* 0x000000010a0ab824 */ /* 0x000fe200078e0a04 */
[----:B------:R-:W-:Y:S01]  /*2f30*/  ISETP.GE.AND P3, PT, R2, RZ, PT ;  /* 0x000000ff0200720c */ /* 0x000fe20003f66270 */
[----:B------:R-:W-:Y:S02]  /*2f40*/  IMAD.MOV.U32 R20, RZ, RZ, R11 ;  /* 0x000000ffff147224 */ /* 0x000fe400078e000b */
[----:B------:R-:W-:Y:S02]  /*2f50*/  IMAD.MOV R12, RZ, RZ, -R5 ;  /* 0x000000ffff0c7224 */ /* 0x000fe400078e0a05 */
[----:B------:R-:W-:Y:S01]  /*2f60*/  @!P5 IMAD.MOV R21, RZ, RZ, -R21 ;  /* 0x000000ffff15d224 */ /* 0x000fe200078e0a15 */
[C---:B------:R-:W-:Y:S01]  /*2f70*/  ISETP.GT.U32.AND P5, PT, R4.reuse, R18, PT ;  /* 0x000000120400720c */ /* 0x040fe20003fa4070 */
[----:B------:R-:W-:Y:S02]  /*2f80*/  IMAD.MOV R7, RZ, RZ, -R7 ;  /* 0x000000ffff077224 */ /* 0x000fe400078e0a07 */
[----:B------:R-:W-:Y:S01]  /*2f90*/  @!P2 IMAD.MOV R20, RZ, RZ, -R20 ;  /* 0x000000ffff14a224 */ /* 0x000fe200078e0a14 */
[C---:B------:R-:W-:Y:S01]  /*2fa0*/  ISETP.GT.U32.AND P2, PT, R4.reuse, R10, PT ;  /* 0x0000000a0400720c */ /* 0x040fe20003f44070 */
[C---:B------:R-:W-:Y:S01]  /*2fb0*/  IMAD R2, R4.reuse, R12, R8 ;  /* 0x0000000c04027224 */ /* 0x040fe200078e0208 */
[----:B------:R-:W-:Y:S01]  /*2fc0*/  STL [R1+0x74c], R21 ;  /* 0x00074c1501007387 */ /* 0x000fe20000100800 */
[C---:B------:R-:W-:Y:S01]  /*2fd0*/  IMAD R5, R4.reuse, R7, R15 ;  /* 0x0000000704057224 */ /* 0x040fe200078e020f */
[----:B------:R-:W-:Y:S01]  /*2fe0*/  IABS R12, R0 ;  /* 0x00000000000c7213 */ /* 0x000fe20000000000 */
[----:B------:R-:W-:Y:S01]  /*2ff0*/  IMAD.MOV.U32 R8, RZ, RZ, R3 ;  /* 0x000000ffff087224 */ /* 0x000fe200078e0003 */
[----:B------:R-:W-:Y:S01]  /*3000*/  STL [R1+0x748], R20 ;  /* 0x0007481401007387 */ /* 0x000fe20000100800 */
[----:B------:R-:W-:Y:S01]  /*3010*/  @!P6 IMAD.IADD R9, R9, 0x1, -R4 ;  /* 0x000000010909e824 */ /* 0x000fe200078e0a04 */
[----:B------:R-:W-:Y:S01]  /*3020*/  IADD3 R3, R29, 0x1ce, RZ ;  /* 0x000001ce1d037810 */ /* 0x000fe20007ffe0ff */
[----:B------:R-:W-:Y:S01]  /*3030*/  @!P1 IMAD.MOV R8, RZ, RZ, -R8 ;  /* 0x000000ffff089224 */ /* 0x000fe200078e0a08 */
[C---:B------:R-:W-:Y:S01]  /*3040*/  ISETP.GT.U32.AND P1, PT, R4.reuse, R5, PT ;  /* 0x000000050400720c */ /* 0x040fe20003f24070 */
[----:B------:R-:W-:Y:S01]  /*3050*/  IMAD.MOV.U32 R7, RZ, RZ, R19 ;  /* 0x000000ffff077224 */ /* 0x000fe200078e0013 */
[----:B------:R-:W-:Y:S01]  /*3060*/  ISETP.GT.U32.AND P6, PT, R4, R9, PT ;  /* 0x000000090400720c */ /* 0x000fe20003fc4070 */
[--C-:B------:R-:W-:Y:S01]  /*3070*/  @!P5 IMAD.IADD R18, R18, 0x1, -R4.reuse ;  /* 0x000000011212d824 */ /* 0x100fe200078e0a04 */
[----:B------:R-:W-:Y:S01]  /*3080*/  ISETP.GT.U32.AND P5, PT, R4, R2, PT ;  /* 0x000000020400720c */ /* 0x000fe20003fa4070 */
[----:B------:R-:W-:Y:S01]  /*3090*/  @!P4 IMAD.MOV R7, RZ, RZ, -R7 ;  /* 0x000000ffff07c224 */ /* 0x000fe200078e0a07 */
[----:B------:R1:W-:Y:S01]  /*30a0*/  STL [R1+0x744], R8 ;  /* 0x0007440801007387 */ /* 0x0003e20000100800 */
[----:B------:R-:W-:Y:S01]  /*30b0*/  @!P2 IMAD.IADD R10, R10, 0x1, -R4 ;  /* 0x000000010a0aa824 */ /* 0x000fe200078e0a04 */
[----:B------:R-:W-:Y:S01]  /*30c0*/  ISETP.GE.AND P4, PT, R13, RZ, PT ;  /* 0x000000ff0d00720c */ /* 0x000fe20003f86270 */
[----:B------:R-:W-:Y:S01]  /*30d0*/  IMAD.MOV.U32 R11, RZ, RZ, R18 ;  /* 0x000000ffff0b7224 */ /* 0x000fe200078e0012 */
[----:B------:R2:W-:Y:S01]  /*30e0*/  STL [R1+0x740], R7 ;  /* 0x0007400701007387 */ /* 0x0005e20000100800 */
[----:B------:R-:W-:-:S02]  /*30f0*/  IABS R15, R3 ;  /* 0x00000003000f7213 */ /* 0x000fc40000000000 */
[----:B------:R-:W-:Y:S01]  /*3100*/  @!P1 IMAD.IADD R5, R5, 0x1, -R4 ;  /* 0x0000000105059824 */ /* 0x000fe200078e0a04 */
[----:B------:R-:W-:Y:S01]  /*3110*/  ISETP.GE.AND P1, PT, R0, RZ, PT ;  /* 0x000000ff0000720c */ /* 0x000fe20003f26270 */
[----:B------:R-:W-:Y:S01]  /*3120*/  @!P0 IMAD.MOV R11, RZ, RZ, -R11 ;  /* 0x000000ffff0b8224 */ /* 0x000fe200078e0a0b */
[----:B------:R-:W-:Y:S01]  /*3130*/  ISETP.GE.AND P2, PT, R16, RZ, PT ;  /* 0x000000ff1000720c */ /* 0x000fe20003f46270 */
[----:B-1----:R-:W-:Y:S01]  /*3140*/  IMAD.MOV.U32 R8, RZ, RZ, R10 ;  /* 0x000000ffff087224 */ /* 0x002fe200078e000a */
[----:B------:R-:W-:Y:S01]  /*3150*/  ISETP.GT.U32.AND P0, PT, R4, R5, PT ;  /* 0x000000050400720c */ /* 0x000fe20003f04070 */
[----:B------:R-:W-:Y:S01]  /*3160*/  @!P6 IMAD.IADD R9, R9, 0x1, -R4 ;  /* 0x000000010909e824 */ /* 0x000fe200078e0a04 */
[----:B------:R-:W-:Y:S01]  /*3170*/  STL [R1+0x6e8], R11 ;  /* 0x0006e80b01007387 */ /* 0x000fe20000100800 */
[----:B--2---:R-:W-:Y:S01]  /*3180*/  IMAD.HI.U32 R7, R6, R12, RZ ;  /* 0x0000000c06077227 */ /* 0x004fe200078e00ff */
[----:B------:R-:W-:Y:S02]  /*3190*/  IADD3 R13, R29, 0x1cd, RZ ;  /* 0x000001cd1d0d7810 */ /* 0x000fe40007ffe0ff */
[----:B------:R-:W-:Y:S01]  /*31a0*/  ISETP.GE.AND P6, PT, R14, RZ, PT ;  /* 0x000000ff0e00720c */ /* 0x000fe20003fc6270 */
[----:B------:R-:W-:Y:S01]  /*31b0*/  @!P3 IMAD.MOV R8, RZ, RZ, -R8 ;  /* 0x000000ffff08b224 */ /* 0x000fe200078e0a08 */
[----:B------:R-:W-:Y:S01]  /*31c0*/  ISETP.GE.AND P3, PT, R3, RZ, PT ;  /* 0x000000ff0300720c */ /* 0x000fe20003f66270 */
[----:B------:R-:W-:Y:S01]  /*31d0*/  IMAD.MOV R7, RZ, RZ, -R7 ;  /* 0x000000ffff077224 */ /* 0x000fe200078e0a07 */
[C---:B------:R-:W-:Y:S01]  /*31e0*/  IADD3 R3, R29.reuse, 0x1cc, RZ ;  /* 0x000001cc1d037810 */ /* 0x040fe20007ffe0ff */
[----:B------:R-:W-:Y:S01]  /*31f0*/  @!P5 IMAD.IADD R2, R2, 0x1, -R4 ;  /* 0x000000010202d824 */ /* 0x000fe200078e0a04 */
[----:B------:R1:W-:Y:S01]  /*3200*/  STL [R1+0x47c], R8 ;  /* 0x00047c0801007387 */ /* 0x0003e20000100800 */
[----:B------:R-:W-:Y:S01]  /*3210*/  IMAD R12, R4, R7, R12 ;  /* 0x00000007040c7224 */ /* 0x000fe200078e020c */
[----:B------:R-:W-:Y:S01]  /*3220*/  IADD3 R10, R29, 0x1c9, RZ ;  /* 0x000001c91d0a7810 */ /* 0x000fe20007ffe0ff */
[----:B------:R-:W-:Y:S01]  /*3230*/  IMAD.HI.U32 R0, R6, R15, RZ ;  /* 0x0000000f06007227 */ /* 0x000fe200078e00ff */
[----:B------:R-:W-:-:S02]  /*3240*/  ISETP.GT.U32.AND P5, PT, R4, R2, PT ;  /* 0x000000020400720c */ /* 0x000fc40003fa4070 */
[----:B------:R-:W-:Y:S01]  /*3250*/  IABS R14, R10 ;  /* 0x0000000a000e7213 */ /* 0x000fe20000000000 */
[----:B------:R-:W-:Y:S02]  /*3260*/  IMAD.MOV R0, RZ, RZ, -R0 ;  /* 0x000000ffff007224 */ /* 0x000fe400078e0a00 */
[----:B------:R-:W-:Y:S01]  /*3270*/  @!P0 IMAD.IADD R5, R5, 0x1, -R4 ;  /* 0x0000000105058824 */ /* 0x000fe200078e0a04 */
[----:B------:R-:W-:Y:S01]  /*3280*/  ISETP.GE.AND P0, PT, R13, RZ, PT ;  /* 0x000000ff0d00720c */ /* 0x000fe20003f06270 */
[----:B-1----:R-:W-:Y:S01]  /*3290*/  IMAD.MOV.U32 R8, RZ, RZ, R9 ;  /* 0x000000ffff087224 */ /* 0x002fe200078e0009 */
[----:B------:R-:W-:Y:S01]  /*32a0*/  IABS R13, R13 ;  /* 0x0000000d000d7213 */ /* 0x000fe20000000000 */
[C---:B------:R-:W-:Y:S01]  /*32b0*/  IMAD R15, R4.reuse, R0, R15 ;  /* 0x00000000040f7224 */ /* 0x040fe200078e020f */
[----:B------:R-:W-:Y:S01]  /*32c0*/  IADD3 R0, R29, 0x1cb, RZ ;  /* 0x000001cb1d007810 */ /* 0x000fe20007ffe0ff */
[----:B------:R-:W-:Y:S01]  /*32d0*/  @!P4 IMAD.MOV R8, RZ, RZ, -R8 ;  /* 0x000000ffff08c224 */ /* 0x000fe200078e0a08 */
[----:B------:R-:W-:Y:S01]  /*32e0*/  ISETP.GT.U32.AND P4, PT, R4, R12, PT ;  /* 0x0000000c0400720c */ /* 0x000fe20003f84070 */
[----:B------:R-:W-:Y:S01]  /*32f0*/  IMAD.MOV.U32 R7, RZ, RZ, R5 ;  /* 0x000000ffff077224 */ /* 0x000fe200078e0005 */
[----:B------:R-:W-:Y:S01]  /*3300*/  IABS R9, R0 ;  /* 0x0000000000097213 */ /* 0x000fe20000000000 */
[----:B------:R-:W-:Y:S01]  /*3310*/  @!P5 IMAD.IADD R2, R2, 0x1, -R4 ;  /* 0x000000010202d824 */ /* 0x000fe200078e0a04 */
[----:B------:R-:W-:Y:S01]  /*3320*/  ISETP.GT.U32.AND P5, PT, R4, R15, PT ;  /* 0x0000000f0400720c */ /* 0x000fe20003fa4070 */
[----:B------:R-:W-:Y:S01]  /*3330*/  @!P2 IMAD.MOV R7, RZ, RZ, -R7 ;  /* 0x000000ffff07a224 */ /* 0x000fe200078e0a07 */
[----:B------:R1:W-:Y:S01]  /*3340*/  STL [R1+0x4ec], R8 ;  /* 0x0004ec0801007387 */ /* 0x0003e20000100800 */
[----:B------:R-:W-:Y:S01]  /*3350*/  ISETP.GE.AND P2, PT, R3, RZ, PT ;  /* 0x000000ff0300720c */ /* 0x000fe20003f46270 */
[----:B------:R-:W-:Y:S01]  /*3360*/  @!P6 IMAD.MOV R2, RZ, RZ, -R2 ;  /* 0x000000ffff02e224 */ /* 0x000fe200078e0a02 */
[----:B------:R-:W-:Y:S01]  /*3370*/  ISETP.GE.AND P6, PT, R0, RZ, PT ;  /* 0x000000ff0000720c */ /* 0x000fe20003fc6270 */
[----:B------:R2:W-:Y:S01]  /*3380*/  STL [R1+0x6fc], R7 ;  /* 0x0006fc0701007387 */ /* 0x0005e20000100800 */
[----:B------:R-:W-:-:S02]  /*3390*/  IADD3 R0, R29, 0x1ca, RZ ;  /* 0x000001ca1d007810 */ /* 0x000fc40007ffe0ff */
[--C-:B------:R-:W-:Y:S01]  /*33a0*/  @!P4 IMAD.IADD R12, R12, 0x1, -R4.reuse ;  /* 0x000000010c0cc824 */ /* 0x100fe200078e0a04 */
[----:B------:R3:W-:Y:S01]  /*33b0*/  STL [R1+0x738], R2 ;  /* 0x0007380201007387 */ /* 0x0007e20000100800 */
[----:B-1----:R-:W-:Y:S02]  /*33c0*/  IABS R8, R3 ;  /* 0x0000000300087213 */ /* 0x002fe40000000000 */
[----:B------:R-:W-:Y:S01]  /*33d0*/  @!P5 IMAD.IADD R15, R15, 0x1, -R4 ;  /* 0x000000010f0fd824 */ /* 0x000fe200078e0a04 */
[----:B------:R-:W-:Y:S01]  /*33e0*/  ISETP.GT.U32.AND P4, PT, R4, R12, PT ;  /* 0x0000000c0400720c */ /* 0x000fe20003f84070 */
[----:B------:R-:W-:-:S03]  /*33f0*/  IMAD.HI.U32 R3, R6, R9, RZ ;  /* 0x0000000906037227 */ /* 0x000fc600078e00ff */
[----:B------:R-:W-:Y:S01]  /*3400*/  ISETP.GT.U32.AND P5, PT, R4, R15, PT ;  /* 0x0000000f0400720c */ /* 0x000fe20003fa4070 */
[----:B--2---:R-:W-:Y:S01]  /*3410*/  IMAD.HI.U32 R7, R6, R13, RZ ;  /* 0x0000000d06077227 */ /* 0x004fe200078e00ff */
[----:B---3--:R-:W-:-:S03]  /*3420*/  IADD3 R2, R29, 0x1c7, RZ ;  /* 0x000001c71d027810 */ /* 0x008fc60007ffe0ff */
[----:B------:R-:W-:Y:S02]  /*3430*/  IMAD.MOV R7, RZ, RZ, -R7 ;  /* 0x000000ffff077224 */ /* 0x000fe400078e0a07 */
[----:B------:R-:W-:-:S04]  /*3440*/  IMAD.HI.U32 R5, R6, R8, RZ ;  /* 0x0000000806057227 */ /* 0x000fc800078e00ff */
[----:B------:R-:W-:Y:S01]  /*3450*/  IMAD R13, R4, R7, R13 ;  /* 0x00000007040d7224 */ /* 0x000fe200078e020d */
[----:B------:R-:W-:Y:S01]  /*3460*/  IADD3 R7, R29, 0x1c8, RZ ;  /* 0x000001c81d077810 */ /* 0x000fe20007ffe0ff */
[----:B------:R-:W-:Y:S02]  /*3470*/  @!P4 IMAD.IADD R12, R12, 0x1, -R4 ;  /* 0x000000010c0cc824 */ /* 0x000fe400078e0a04 */
[----:B------:R-:W-:Y:S01]  /*3480*/  IMAD.MOV R3, RZ, RZ, -R3 ;  /* 0x000000ffff037224 */ /* 0x000fe200078e0a03 */
[C---:B------:R-:W-:Y:S01]  /*3490*/  ISETP.GT.U32.AND P4, PT, R4.reuse, R13, PT ;  /* 0x0000000d0400720c */ /* 0x040fe20003f84070 */
[----:B------:R-:W-:Y:S01]  /*34a0*/  IMAD.MOV R5, RZ, RZ, -R5 ;  /* 0x000000ffff057224 */ /* 0x000fe200078e0a05 */
[----:B------:R-:W-:Y:S01]  /*34b0*/  IABS R11, R7 ;  /* 0x00000007000b7213 */ /* 0x000fe20000000000 */
[----:B------:R-:W-:Y:S01]  /*34c0*/  IMAD R9, R4, R3, R9 ;  /* 0x0000000304097224 */ /* 0x000fe200078e0209 */
[----:B------:R-:W-:Y:S01]  /*34d0*/  IABS R3, R0 ;  /* 0x0000000000037213 */ /* 0x000fe20000000000 */
[----:B------:R-:W-:-:S02]  /*34e0*/  IMAD.MOV.U32 R16, RZ, RZ, R12 ;  /* 0x000000ffff107224 */ /* 0x000fc400078e000c */
[C---:B------:R-:W-:Y:S01]  /*34f0*/  IMAD R8, R4.reuse, R5, R8 ;  /* 0x0000000504087224 */ /* 0x040fe200078e0208 */
[----:B------:R-:W-:Y:S01]  /*3500*/  IABS R5, R2 ;  /* 0x0000000200057213 */ /* 0x000fe20000000000 */
[----:B------:R-:W-:Y:S01]  /*3510*/  @!P1 IMAD.MOV R16, RZ, RZ, -R16 ;  /* 0x000000ffff109224 */ /* 0x000fe200078e0a10 */
[C---:B------:R-:W-:Y:S01]  /*3520*/  ISETP.GT.U32.AND P1, PT, R4.reuse, R9, PT ;  /* 0x000000090400720c */ /* 0x040fe20003f24070 */
[--C-:B------:R-:W-:Y:S01]  /*3530*/  @!P5 IMAD.IADD R15, R15, 0x1, -R4.reuse ;  /* 0x000000010f0fd824 */ /* 0x100fe200078e0a04 */
[----:B------:R-:W-:Y:S01]  /*3540*/  ISETP.GT.U32.AND P5, PT, R4, R8, PT ;  /* 0x000000080400720c */ /* 0x000fe20003fa4070 */
[----:B------:R-:W-:Y:S01]  /*3550*/  @!P4 IMAD.IADD R13, R13, 0x1, -R4 ;  /* 0x000000010d0dc824 */ /* 0x000fe200078e0a04 */
[----:B------:R-:W-:Y:S01]  /*3560*/  STL [R1+0x734], R16 ;  /* 0x0007341001007387 */ /* 0x000fe20000100800 */
[----:B------:R-:W-:-:S03]  /*3570*/  IMAD.HI.U32 R12, R6, R3, RZ ;  /* 0x00000003060c7227 */ /* 0x000fc600078e00ff */
[----:B------:R-:W-:Y:S01]  /*3580*/  ISETP.GT.U32.AND P4, PT, R4, R13, PT ;  /* 0x0000000d0400720c */ /* 0x000fe20003f84070 */
[----:B------:R-:W-:Y:S02]  /*3590*/  IMAD.MOV R12, RZ, RZ, -R12 ;  /* 0x000000ffff0c7224 */ /* 0x000fe400078e0a0c */
[----:B------:R-:W-:Y:S01]  /*35a0*/  @!P3 IMAD.MOV R15, RZ, RZ, -R15 ;  /* 0x000000ffff0fb224 */ /* 0x000fe200078e0a0f */
[----:B------:R-:W-:Y:S01]  /*35b0*/  ISETP.GE.AND P3, PT, R0, RZ, PT ;  /* 0x000000ff0000720c */ /* 0x000fe20003f66270 */
[--C-:B------:R-:W-:Y:S02]  /*35c0*/  @!P1 IMAD.IADD R9, R9, 0x1, -R4.reuse ;  /* 0x0000000109099824 */ /* 0x100fe400078e0a04 */
[----:B------:R-:W-:Y:S01]  /*35d0*/  @!P5 IMAD.IADD R8, R8, 0x1, -R4 ;  /* 0x000000010808d824 */ /* 0x000fe200078e0a04 */
[----:B------:R1:W-:Y:S01]  /*35e0*/  STL [R1+0x730], R15 ;  /* 0x0007300f01007387 */ /* 0x0003e20000100800 */
[C---:B------:R-:W-:Y:S01]  /*35f0*/  IMAD R0, R4.reuse, R12, R3 ;  /* 0x0000000c04007224 */ /* 0x040fe200078e0203 */
[----:B------:R-:W-:Y:S01]  /*3600*/  ISETP.GT.U32.AND P1, PT, R4, R9, PT ;  /* 0x000000090400720c */ /* 0x000fe20003f24070 */
[----:B------:R-:W-:Y:S01]  /*3610*/  IMAD.HI.U32 R3, R6, R11, RZ ;  /* 0x0000000b06037227 */ /* 0x000fe200078e00ff */
[----:B------:R-:W-:-:S03]  /*3620*/  ISETP.GT.U32.AND P5, PT, R4, R8, PT ;  /* 0x000000080400720c */ /* 0x000fc60003fa4070 */
[----:B------:R-:W-:Y:S01]  /*3630*/  @!P4 IMAD.IADD R13, R13, 0x1, -R4 ;  /* 0x000000010d0dc824 */ /* 0x000fe200078e0a04 */
[----:B------:R-:W-:Y:S01]  /*3640*/  ISETP.GT.U32.AND P4, PT, R4, R0, PT ;  /* 0x000000000400720c */ /* 0x000fe20003f84070 */
[----:B------:R-:W-:-:S04]  /*3650*/  IMAD.HI.U32 R12, R6, R5, RZ ;  /* 0x00000005060c7227 */ /* 0x000fc800078e00ff */
[----:B-1----:R-:W-:-:S04]  /*3660*/  IMAD.HI.U32 R15, R6, R14, RZ ;  /* 0x0000000e060f7227 */ /* 0x002fc800078e00ff */
[----:B------:R-:W-:Y:S02]  /*3670*/  IMAD.MOV R3, RZ, RZ, -R3 ;  /* 0x000000ffff037224 */ /* 0x000fe400078e0a03 */
[----:B------:R-:W-:Y:S02]  /*3680*/  IMAD.MOV R15, RZ, RZ, -R15 ;  /* 0x000000ffff0f7224 */ /* 0x000fe400078e0a0f */
[----:B------:R-:W-:Y:S02]  /*3690*/  IMAD.MOV R12, RZ, RZ, -R12 ;  /* 0x000000ffff0c7224 */ /* 0x000fe400078e0a0c */
[----:B------:R-:W-:Y:S01]  /*36a0*/  IMAD R11, R4, R3, R11 ;  /* 0x00000003040b7224 */ /* 0x000fe200078e020b */
[----:B------:R-:W-:Y:S01]  /*36b0*/  IADD3 R3, R29, 0x1c6, RZ ;  /* 0x000001c61d037810 */ /* 0x000fe20007ffe0ff */
[--C-:B------:R-:W-:Y:S02]  /*36c0*/  @!P1 IMAD.IADD R9, R9, 0x1, -R4.reuse ;  /* 0x0000000109099824 */ /* 0x100fe400078e0a04 */
[----:B------:R-:W-:Y:S01]  /*36d0*/  @!P5 IMAD.IADD R8, R8, 0x1, -R4 ;  /* 0x000000010808d824 */ /* 0x000fe200078e0a04 */
[----:B------:R-:W-:Y:S01]  /*36e0*/  ISETP.GE.AND P5, PT, R10, RZ, PT ;  /* 0x000000ff0a00720c */ /* 0x000fe20003fa6270 */
[----:B------:R-:W-:Y:S01]  /*36f0*/  IMAD.MOV.U32 R16, RZ, RZ, R13 ;  /* 0x000000ffff107224 */ /* 0x000fe200078e000d */
[C---:B------:R-:W-:Y:S01]  /*3700*/  ISETP.GT.U32.AND P1, PT, R4.reuse, R11, PT ;  /* 0x0000000b0400720c */ /* 0x040fe20003f24070 */
[----:B------:R-:W-:-:S02]  /*3710*/  IMAD R10, R4, R15, R14 ;  /* 0x0000000f040a7224 */ /* 0x000fc400078e020e */
[----:B------:R-:W-:Y:S01]  /*3720*/  IMAD R5, R4, R12, R5 ;  /* 0x0000000c04057224 */ /* 0x000fe200078e0205 */
[----:B------:R-:W-:Y:S01]  /*3730*/  IABS R12, R3 ;  /* 0x00000003000c7213 */ /* 0x000fe20000000000 */
[----:B------:R-:W-:Y:S01]  /*3740*/  IMAD.MOV.U32 R13, RZ, RZ, R9 ;  /* 0x000000ffff0d7224 */ /* 0x000fe200078e0009 */
[----:B------:R-:W-:Y:S01]  /*3750*/  IADD3 R9, R29, 0x1c5, RZ ;  /* 0x000001c51d097810 */ /* 0x000fe20007ffe0ff */
[----:B------:R-:W-:Y:S02]  /*3760*/  @!P4 IMAD.IADD R0, R0, 0x1, -R4 ;  /* 0x000000010000c824 */ /* 0x000fe400078e0a04 */
[----:B------:R-:W-:Y:S01]  /*3770*/  @!P0 IMAD.MOV R16, RZ, RZ, -R16 ;  /* 0x000000ffff108224 */ /* 0x000fe200078e0a10 */
[C---:B------:R-:W-:Y:S01]  /*3780*/  ISETP.GT.U32.AND P0, PT, R4.reuse, R10, PT ;  /* 0x0000000a0400720c */ /* 0x040fe20003f04070 */
[----:B------:R-:W-:Y:S01]  /*3790*/  @!P6 IMAD.MOV R13, RZ, RZ, -R13 ;  /* 0x000000ffff0de224 */ /* 0x000fe200078e0a0d */
[C---:B------:R-:W-:Y:S01]  /*37a0*/  ISETP.GT.U32.AND P6, PT, R4.reuse, R5, PT ;  /* 0x000000050400720c */ /* 0x040fe20003fc4070 */
[----:B------:R-:W-:Y:S01]  /*37b0*/  IMAD.MOV.U32 R14, RZ, RZ, R8 ;  /* 0x000000ffff0e7224 */ /* 0x000fe200078e0008 */
[----:B------:R-:W-:Y:S01]  /*37c0*/  ISETP.GT.U32.AND P4, PT, R4, R0, PT ;  /* 0x000000000400720c */ /* 0x000fe20003f84070 */
[----:B------:R-:W-:Y:S01]  /*37d0*/  IMAD.MOV.U32 R8, RZ, RZ, R12 ;  /* 0x000000ffff087224 */ /* 0x000fe200078e000c */
[----:B------:R-:W-:Y:S01]  /*37e0*/  IABS R12, R9 ;  /* 0x00000009000c7213 */ /* 0x000fe20000000000 */
[----:B------:R-:W-:Y:S01]  /*37f0*/  @!P2 IMAD.MOV R14, RZ, RZ, -R14 ;  /* 0x000000ffff0ea224 */ /* 0x000fe200078e0a0e */
[----:B------:R-:W-:Y:S01]  /*3800*/  ISETP.GE.AND P2, PT, R7, RZ, PT ;  /* 0x000000ff0700720c */ /* 0x000fe20003f46270 */
[----:B------:R-:W-:Y:S01]  /*3810*/  IMAD.HI.U32 R7, R6, R8, RZ ;  /* 0x0000000806077227 */ /* 0x000fe200078e00ff */
[----:B------:R-:W-:Y:S03]  /*3820*/  STL [R1+0x71c], R16 ;  /* 0x00071c1001007387 */ /* 0x000fe60000100800 */
[----:B------:R-:W-:Y:S01]  /*3830*/  @!P1 IMAD.IADD R11, R11, 0x1, -R4 ;  /* 0x000000010b0b9824 */ /* 0x000fe200078e0a04 */
[----:B------:R-:W-:Y:S01]  /*3840*/  STL [R1+0x724], R14 ;  /* 0x0007240e01007387 */ /* 0x000fe20000100800 */
[----:B------:R-:W-:-:S02]  /*3850*/  IMAD.MOV R7, RZ, RZ, -R7 ;  /* 0x000000ffff077224 */ /* 0x000fc400078e0a07 */
[--C-:B------:R-:W-:Y:S01]  /*3860*/  @!P0 IMAD.IADD R10, R10, 0x1, -R4.reuse ;  /* 0x000000010a0a8824 */ /* 0x100fe200078e0a04 */
[----:B------:R1:W-:Y:S01]  /*3870*/  STL [R1+0x728], R13 ;  /* 0x0007280d01007387 */ /* 0x0003e20000100800 */
[--C-:B------:R-:W-:Y:S01]  /*3880*/  @!P6 IMAD.IADD R5, R5, 0x1, -R4.reuse ;  /* 0x000000010505e824 */ /* 0x100fe200078e0a04 */
[----:B------:R-:W-:Y:S01]  /*3890*/  ISETP.GT.U32.AND P6, PT, R4, R11, PT ;  /* 0x0000000b0400720c */ /* 0x000fe20003fc4070 */
[----:B------:R-:W-:Y:S01]  /*38a0*/  @!P4 IMAD.IADD R0, R0, 0x1, -R4 ;  /* 0x000000010000c824 */ /* 0x000fe200078e0a04 */
[C---:B------:R-:W-:Y:S01]  /*38b0*/  ISETP.GT.U32.AND P1, PT, R4.reuse, R10, PT ;  /* 0x0000000a0400720c */ /* 0x040fe20003f24070 */
[----:B------:R-:W-:Y:S01]  /*38c0*/  IMAD R8, R4, R7, R8 ;  /* 0x0000000704087224 */ /* 0x000fe200078e0208 */
[----:B------:R-:W-:Y:S01]  /*38d0*/  ISETP.GE.AND P0, PT, R3, RZ, PT ;  /* 0x000000ff0300720c */ /* 0x000fe20003f06270 */
[----:B------:R-:W-:Y:S01]  /*38e0*/  IMAD.HI.U32 R7, R6, R12, RZ ;  /* 0x0000000c06077227 */ /* 0x000fe200078e00ff */
[----:B------:R-:W-:Y:S02]  /*38f0*/  ISETP.GE.AND P4, PT, R2, RZ, PT ;  /* 0x000000ff0200720c */ /* 0x000fe40003f86270 */
[C---:B------:R-:W-:Y:S01]  /*3900*/  IADD3 R3, R29.reuse, 0x1c2, RZ ;  /* 0x000001c21d037810 */ /* 0x040fe20007ffe0ff */
[----:B-1----:R-:W-:Y:S01]  /*3910*/  IMAD.MOV.U32 R13, RZ, RZ, R0 ;  /* 0x000000ffff0d7224 */ /* 0x002fe200078e0000 */
[C---:B------:R-:W-:Y:S01]  /*3920*/  IADD3 R2, R29.reuse, 0x1c4, RZ ;  /* 0x000001c41d027810 */ /* 0x040fe20007ffe0ff */
[----:B------:R-:W-:Y:S01]  /*3930*/  IMAD.MOV R7, RZ, RZ, -R7 ;  /* 0x000000ffff077224 */ /* 0x000fe200078e0a07 */
[----:B------:R-:W-:Y:S01]  /*3940*/  IABS R14, R3 ;  /* 0x00000003000e7213 */ /* 0x000fe20000000000 */
[----:B------:R-:W-:Y:S01]  /*3950*/  @!P3 IMAD.MOV R13, RZ, RZ, -R13 ;  /* 0x000000ffff0db224 */ /* 0x000fe200078e0a0d */
[C---:B------:R-:W-:Y:S01]  /*3960*/  ISETP.GT.U32.AND P3, PT, R4.reuse, R5, PT ;  /* 0x000000050400720c */ /* 0x040fe20003f64070 */
[----:B------:R-:W-:Y:S01]  /*3970*/  IMAD R12, R4, R7, R12 ;  /* 0x00000007040c7224 */ /* 0x000fe200078e020c */
[----:B------:R-:W-:Y:S01]  /*3980*/  IADD3 R0, R29, 0x1c3, RZ ;  /* 0x000001c31d007810 */ /* 0x000fe20007ffe0ff */
[--C-:B------:R-:W-:Y:S01]  /*3990*/  @!P6 IMAD.IADD R11, R11, 0x1, -R4.reuse ;  /* 0x000000010b0be824 */ /* 0x100fe200078e0a04 */
[----:B------:R1:W-:Y:S01]  /*39a0*/  STL [R1+0x72c], R13 ;  /* 0x00072c0d01007387 */ /* 0x0003e20000100800 */
[----:B------:R-:W-:Y:S01]  /*39b0*/  @!P1 IMAD.IADD R10, R10, 0x1, -R4 ;  /* 0x000000010a0a9824 */ /* 0x000fe200078e0a04 */
[C---:B------:R-:W-:Y:S01]  /*39c0*/  ISETP.GT.U32.AND P6, PT, R4.reuse, R12, PT ;  /* 0x0000000c0400720c */ /* 0x040fe20003fc4070 */
[----:B------:R-:W-:Y:S01]  /*39d0*/  @!P2 IMAD.MOV R11, RZ, RZ, -R11 ;  /* 0x000000ffff0ba224 */ /* 0x000fe200078e0a0b */
[----:B------:R-:W-:Y:S01]  /*39e0*/  ISETP.GT.U32.AND P1, PT, R4, R8, PT ;  /* 0x000000080400720c */ /* 0x000fe20003f24070 */
[----:B------:R-:W-:Y:S01]  /*39f0*/  IMAD.MOV.U32 R16, RZ, RZ, R10 ;  /* 0x000000ffff107224 */ /* 0x000fe200078e000a */
[----:B------:R-:W-:-:S03]  /*3a00*/  IABS R7, R0 ;  /* 0x0000000000077213 */ /* 0x000fc60000000000 */
[----:B------:R-:W-:Y:S01]  /*3a10*/  @!P3 IMAD.IADD R5, R5, 0x1, -R4 ;  /* 0x000000010505b824 */ /* 0x000fe200078e0a04 */
[----:B-1----:R-:W-:Y:S01]  /*3a20*/  IABS R13, R2 ;  /* 0x00000002000d7213 */ /* 0x002fe20000000000 */
[----:B------:R-:W-:Y:S01]  /*3a30*/  IMAD.HI.U32 R15, R6, R7, RZ ;  /* 0x00000007060f7227 */ /* 0x000fe200078e00ff */
[----:B------:R-:W-:-:S03]  /*3a40*/  ISETP.GE.AND P3, PT, R9, RZ, PT ;  /* 0x000000ff0900720c */ /* 0x000fc60003f66270 */
[----:B------:R-:W-:Y:S02]  /*3a50*/  IMAD.MOV.U32 R9, RZ, RZ, R14 ;  /* 0x000000ffff097224 */ /* 0x000fe400078e000e */
[----:B------:R-:W-:-:S04]  /*3a60*/  IMAD.HI.U32 R14, R6, R13, RZ ;  /* 0x0000000d060e7227 */ /* 0x000fc800078e00ff */
[----:B------:R-:W-:Y:S02]  /*3a70*/  @!P6 IMAD.IADD R12, R12, 0x1, -R4 ;  /* 0x000000010c0ce824 */ /* 0x000fe400078e0a04 */
[----:B------:R-:W-:Y:S02]  /*3a80*/  IMAD.MOV R14, RZ, RZ, -R14 ;  /* 0x000000ffff0e7224 */ /* 0x000fe400078e0a0e */
[----:B------:R-:W-:Y:S01]  /*3a90*/  @!P1 IMAD.IADD R8, R8, 0x1, -R4 ;  /* 0x0000000108089824 */ /* 0x000fe200078e0a04 */
[----:B------:R-:W-:Y:S01]  /*3aa0*/  ISETP.GE.AND P1, PT, R2, RZ, PT ;  /* 0x000000ff0200720c */ /* 0x000fe20003f26270 */
[----:B------:R-:W-:Y:S01]  /*3ab0*/  IMAD.HI.U32 R2, R6, R9, RZ ;  /* 0x0000000906027227 */ /* 0x000fe200078e00ff */
[----:B------:R-:W-:-:S03]  /*3ac0*/  ISETP.GT.U32.AND P6, PT, R4, R12, PT ;  /* 0x0000000c0400720c */ /* 0x000fc60003fc4070 */
[----:B------:R-:W-:Y:S02]  /*3ad0*/  IMAD.MOV R10, RZ, RZ, -R15 ;  /* 0x000000ffff0a7224 */ /* 0x000fe400078e0a0f */
[C---:B------:R-:W-:Y:S01]  /*3ae0*/  IMAD R13, R4.reuse, R14, R13 ;  /* 0x0000000e040d7224 */ /* 0x040fe200078e020d */
[----:B------:R-:W-:Y:S01]  /*3af0*/  IADD3 R14, R29, 0x1c1, RZ ;  /* 0x000001c11d0e7810 */ /* 0x000fe20007ffe0ff */
[----:B------:R-:W-:Y:S01]  /*3b00*/  @!P5 IMAD.MOV R16, RZ, RZ, -R16 ;  /* 0x000000ffff10d224 */ /* 0x000fe200078e0a10 */
[C---:B------:R-:W-:Y:S01]  /*3b10*/  ISETP.GT.U32.AND P5, PT, R4.reuse, R8, PT ;  /* 0x000000080400720c */ /* 0x040fe20003fa4070 */
[----:B------:R-:W-:Y:S01]  /*3b20*/  IMAD.MOV R2, RZ, RZ, -R2 ;  /* 0x000000ffff027224 */ /* 0x000fe200078e0a02 */
[C---:B------:R-:W-:Y:S01]  /*3b30*/  ISETP.GT.U32.AND P2, PT, R4.reuse, R13, PT ;  /* 0x0000000d0400720c */ /* 0x040fe20003f44070 */
[C---:B------:R-:W-:Y:S01]  /*3b40*/  IMAD R7, R4.reuse, R10, R7 ;  /* 0x0000000a04077224 */ /* 0x040fe200078e0207 */
[----:B------:R-:W-:Y:S01]  /*3b50*/  STL [R1+0x720], R16 ;  /* 0x0007201001007387 */ /* 0x000fe20000100800 */
[C---:B------:R-:W-:Y:S01]  /*3b60*/  IMAD R9, R4.reuse, R2, R9 ;  /* 0x0000000204097224 */ /* 0x040fe200078e0209 */
[----:B------:R-:W-:Y:S01]  /*3b70*/  IABS R2, R14 ;  /* 0x0000000e00027213 */ /* 0x000fe20000000000 */
[----:B------:R-:W-:Y:S01]  /*3b80*/  @!P4 IMAD.MOV R5, RZ, RZ, -R5 ;  /* 0x000000ffff05c224 */ /* 0x000fe200078e0a05 */
[----:B------:R-:W-:Y:S01]  /*3b90*/  ISETP.GT.U32.AND P4, PT, R4, R7, PT ;  /* 0x000000070400720c */ /* 0x000fe20003f84070 */
[----:B------:R-:W-:Y:S01]  /*3ba0*/  @!P6 IMAD.IADD R12, R12, 0x1, -R4 ;  /* 0x000000010c0ce824 */ /* 0x000fe200078e0a04 */
[----:B------:R-:W-:Y:S01]  /*3bb0*/  ISETP.GT.U32.AND P6, PT, R4, R9, PT ;  /* 0x000000090400720c */ /* 0x000fe20003fc4070 */
[----:B------:R-:W-:Y:S01]  /*3bc0*/  STL [R1+0x710], R11 ;  /* 0x0007100b01007387 */ /* 0x000fe20000100800 */
[----:B------:R-:W-:-:S03]  /*3bd0*/  IMAD.HI.U32 R10, R6, R2, RZ ;  /* 0x00000002060a7227 */ /* 0x000fc600078e00ff */
[----:B------:R1:W-:Y:S01]  /*3be0*/  STL [R1+0x714], R5 ;  /* 0x0007140501007387 */ /* 0x0003e20000100800 */
[--C-:B------:R-:W-:Y:S01]  /*3bf0*/  @!P5 IMAD.IADD R8, R8, 0x1, -R4.reuse ;  /* 0x000000010808d824 */ /* 0x100fe200078e0a04 */
[----:B------:R-:W-:Y:S01]  /*3c00*/  ISETP.GE.AND P5, PT, R0, RZ, PT ;  /* 0x000000ff0000720c */ /* 0x000fe20003fa6270 */
[----:B------:R-:W-:Y:S01]  /*3c10*/  @!P2 IMAD.IADD R13, R13, 0x1, -R4 ;  /* 0x000000010d0da824 */ /* 0x000fe200078e0a04 */
[----:B------:R-:W-:Y:S01]  /*3c20*/  IADD3 R0, R29, 0x1c0, RZ ;  /* 0x000001c01d007810 */ /* 0x000fe20007ffe0ff */
[----:B------:R-:W-:Y:S01]  /*3c30*/  IMAD.MOV R10, RZ, RZ, -R10 ;  /* 0x000000ffff0a7224 */ /* 0x000fe200078e0a0a */
[----:B------:R-:W-:Y:S01]  /*3c40*/  ISETP.GE.AND P2, PT, R3, RZ, PT ;  /* 0x000000ff0300720c */ /* 0x000fe20003f46270 */
[--C-:B------:R-:W-:Y:S01]  /*3c50*/  @!P4 IMAD.IADD R7, R7, 0x1, -R4.reuse ;  /* 0x000000010707c824 */ /* 0x100fe200078e0a04 */
[C---:B------:R-:W-:Y:S01]  /*3c60*/  ISETP.GT.U32.AND P4, PT, R4.reuse, R13, PT ;  /* 0x0000000d0400720c */ /* 0x040fe20003f84070 */
[----:B------:R-:W-:Y:S01]  /*3c70*/  @!P6 IMAD.IADD R9, R9, 0x1, -R4 ;  /* 0x000000010909e824 */ /* 0x000fe200078e0a04 */
[----:B-1----:R-:W-:Y:S01]  /*3c80*/  IABS R5, R0 ;  /* 0x0000000000057213 */ /* 0x002fe20000000000 */
[----:B------:R-:W-:Y:S01]  /*3c90*/  IMAD.MOV.U32 R11, RZ, RZ, R8 ;  /* 0x000000ffff0b7224 */ /* 0x000fe200078e0008 */
[C---:B------:R-:W-:Y:S01]  /*3ca0*/  ISETP.GT.U32.AND P6, PT, R4.reuse, R7, PT ;  /* 0x000000070400720c */ /* 0x040fe20003fc4070 */
[----:B------:R-:W-:Y:S01]  /*3cb0*/  IMAD R2, R4, R10, R2 ;  /* 0x0000000a04027224 */ /* 0x000fe200078e0202 */
[C---:B------:R-:W-:Y:S01]  /*3cc0*/  IADD3 R3, R29.reuse, 0x1bf, RZ ;  /* 0x000001bf1d037810 */ /* 0x040fe20007ffe0ff */
[----:B------:R-:W-:Y:S01]  /*3cd0*/  IMAD.HI.U32 R8, R6, R5, RZ ;  /* 0x0000000506087227 */ /* 0x000fe200078e00ff */
[----:B------:R-:W-:-:S02]  /*3ce0*/  IADD3 R10, R29, 0x1be, RZ ;  /* 0x000001be1d0a7810 */ /* 0x000fc40007ffe0ff */
[----:B------:R-:W-:Y:S01]  /*3cf0*/  IABS R16, R3 ;  /* 0x0000000300107213 */ /* 0x000fe20000000000 */
[----:B------:R-:W-:Y:S02]  /*3d00*/  IMAD.MOV R8, RZ, RZ, -R8 ;  /* 0x000000ffff087224 */ /* 0x000fe400078e0a08 */
[--C-:B------:R-:W-:Y:S01]  /*3d10*/  @!P4 IMAD.IADD R13, R13, 0x1, -R4.reuse ;  /* 0x000000010d0dc824 */ /* 0x100fe200078e0a04 */
[C---:B------:R-:W-:Y:S01]  /*3d20*/  ISETP.GT.U32.AND P4, PT, R4.reuse, R2, PT ;  /* 0x000000020400720c */ /* 0x040fe20003f84070 */
[----:B------:R-:W-:Y:S01]  /*3d30*/  IMAD R5, R4, R8, R5 ;  /* 0x0000000804057224 */ /* 0x000fe200078e0205 */
[----:B------:R-:W-:Y:S01]  /*3d40*/  IABS R8, R10 ;  /* 0x0000000a00087213 */ /* 0x000fe20000000000 */
[----:B------:R-:W-:Y:S02]  /*3d50*/  @!P6 IMAD.IADD R7, R7, 0x1, -R4 ;  /* 0x000000010707e824 */ /* 0x000fe400078e0a04 */
[----:B------:R-:W-:Y:S01]  /*3d60*/  IMAD.HI.U32 R17, R6, R16, RZ ;  /* 0x0000001006117227 */ /* 0x000fe200078e00ff */
[----:B------:R-:W-:-:S03]  /*3d70*/  ISETP.GT.U32.AND P6, PT, R4, R5, PT ;  /* 0x000000050400720c */ /* 0x000fc60003fc4070 */
[----:B------:R-:W-:Y:S01]  /*3d80*/  @!P0 IMAD.MOV R11, RZ, RZ, -R11 ;  /* 0x000000ffff0b8224 */ /* 0x000fe200078e0a0b */
[----:B------:R-:W-:Y:S01]  /*3d90*/  ISETP.GT.U32.AND P0, PT, R4, R9, PT ;  /* 0x000000090400720c */ /* 0x000fe20003f04070 */
[----:B------:R-:W-:Y:S02]  /*3da0*/  IMAD.MOV.U32 R18, RZ, RZ, R13 ;  /* 0x000000ffff127224 */ /* 0x000fe400078e000d */
[----:B------:R-:W-:Y:S01]  /*3db0*/  @!P4 IMAD.IADD R2, R2, 0x1, -R4 ;  /* 0x000000010202c824 */ /* 0x000fe200078e0a04 */
[----:B------:R-:W-:Y:S01]  /*3dc0*/  ISETP.GE.AND P4, PT, R0, RZ, PT ;  /* 0x000000ff0000720c */ /* 0x000fe20003f86270 */
[----:B------:R-:W-:Y:S01]  /*3dd0*/  IMAD.MOV R17, RZ, RZ, -R17 ;  /* 0x000000ffff117224 */ /* 0x000fe200078e0a11 */
[----:B------:R1:W-:Y:S01]  /*3de0*/  STL [R1+0x718], R11 ;  /* 0x0007180b01007387 */ /* 0x0003e20000100800 */
[----:B------:R-:W-:-:S04]  /*3df0*/  IMAD.HI.U32 R15, R6, R8, RZ ;  /* 0x00000008060f7227 */ /* 0x000fc800078e00ff */
[----:B------:R-:W-:Y:S01]  /*3e00*/  @!P6 IMAD.IADD R5, R5, 0x1, -R4 ;  /* 0x000000010505e824 */ /* 0x000fe200078e0a04 */
[C---:B------:R-:W-:Y:S01]  /*3e10*/  ISETP.GT.U32.AND P6, PT, R4.reuse, R2, PT ;  /* 0x000000020400720c */ /* 0x040fe20003fc4070 */
[----:B------:R-:W-:Y:S02]  /*3e20*/  @!P3 IMAD.MOV R12, RZ, RZ, -R12 ;  /* 0x000000ffff0cb224 */ /* 0x000fe400078e0a0c */
[----:B------:R-:W-:Y:S01]  /*3e30*/  @!P1 IMAD.MOV R18, RZ, RZ, -R18 ;  /* 0x000000ffff129224 */ /* 0x000fe200078e0a12 */
[----:B-1----:R-:W-:Y:S01]  /*3e40*/  IADD3 R11, R29, 0x1bd, RZ ;  /* 0x000001bd1d0b7810 */ /* 0x002fe20007ffe0ff */
[----:B------:R-:W-:Y:S01]  /*3e50*/  @!P5 IMAD.MOV R7, RZ, RZ, -R7 ;  /* 0x000000ffff07d224 */ /* 0x000fe200078e0a07 */
[----:B------:R-:W-:Y:S01]  /*3e60*/  STL [R1+0x70c], R12 ;  /* 0x00070c0c01007387 */ /* 0x000fe20000100800 */
[C---:B------:R-:W-:Y:S01]  /*3e70*/  IMAD R0, R4.reuse, R17, R16 ;  /* 0x0000001104007224 */ /* 0x040fe200078e0210 */
[C---:B------:R-:W-:Y:S01]  /*3e80*/  ISETP.GT.U32.AND P1, PT, R4.reuse, R5, PT ;  /* 0x000000050400720c */ /* 0x040fe20003f24070 */
[----:B------:R-:W-:Y:S01]  /*3e90*/  IMAD.MOV R15, RZ, RZ, -R15 ;  /* 0x000000ffff0f7224 */ /* 0x000fe200078e0a0f */
[----:B------:R-:W-:Y:S01]  /*3ea0*/  STL [R1+0x708], R18 ;  /* 0x0007081201007387 */ /* 0x000fe20000100800 */
[--C-:B------:R-:W-:Y:S01]  /*3eb0*/  @!P0 IMAD.IADD R9, R9, 0x1, -R4.reuse ;  /* 0x0000000109098824 */ /* 0x100fe200078e0a04 */
[----:B------:R-:W-:Y:S01]  /*3ec0*/  ISETP.GT.U32.AND P3, PT, R4, R0, PT ;  /* 0x000000000400720c */ /* 0x000fe20003f64070 */
[----:B------:R-:W-:Y:S01]  /*3ed0*/  @!P6 IMAD.IADD R2, R2, 0x1, -R4 ;  /* 0x000000010202e824 */ /* 0x000fe200078e0a04 */
[----:B------:R1:W-:Y:S01]  /*3ee0*/  STL [R1+0x704], R7 ;  /* 0x0007040701007387 */ /* 0x0003e20000100800 */
[----:B------:R-:W-:Y:S01]  /*3ef0*/  ISETP.GE.AND P0, PT, R14, RZ, PT ;  /* 0x000000ff0e00720c */ /* 0x000fe20003f06270 */
[----:B------:R-:W-:Y:S01]  /*3f00*/  @!P2 IMAD.MOV R9, RZ, RZ, -R9 ;  /* 0x000000ffff09a224 */ /* 0x000fe200078e0a09 */
[----:B------:R-:W-:Y:S01]  /*3f10*/  IABS R14, R11 ;  /* 0x0000000b000e7213 */ /* 0x000fe20000000000 */
[----:B------:R-:W-:Y:S01]  /*3f20*/  IMAD.MOV.U32 R13, RZ, RZ, R2 ;  /* 0x000000ffff0d7224 */ /* 0x000fe200078e0002 */
[----:B------:R-:W-:-:S02]  /*3f30*/  ISETP.GE.AND P5, PT, R3, RZ, PT ;  /* 0x000000ff0300720c */ /* 0x000fc40003fa6270 */
[----:B------:R-:W-:Y:S01]  /*3f40*/  @!P1 IMAD.IADD R5, R5, 0x1, -R4 ;  /* 0x0000000105059824 */ /* 0x000fe200078e0a04 */
[----:B------:R2:W-:Y:S01]  /*3f50*/  STL [R1+0x700], R9 ;  /* 0x0007000901007387 */ /* 0x0005e20000100800 */
[----:B------:R-:W-:Y:S01]  /*3f60*/  IMAD.HI.U32 R3, R6, R14, RZ ;  /* 0x0000000e06037227 */ /* 0x000fe200078e00ff */
[----:B------:R-:W-:Y:S02]  /*3f70*/  ISETP.GE.AND P2, PT, R10, RZ, PT ;  /* 0x000000ff0a00720c */ /* 0x000fe40003f46270 */
[----:B------:R-:W-:Y:S01]  /*3f80*/  ISETP.GE.AND P1, PT, R11, RZ, PT ;  /* 0x000000ff0b00720c */ /* 0x000fe20003f26270 */
[----:B-1----:R-:W-:Y:S01]  /*3f90*/  IMAD R7, R4, R15, R8 ;  /* 0x0000000f04077224 */ /* 0x002fe200078e0208 */
[C---:B------:R-:W-:Y:S01]  /*3fa0*/  IADD3 R8, R29.reuse, 0x1bc, RZ ;  /* 0x000001bc1d087810 */ /* 0x040fe20007ffe0ff */
[----:B------:R-:W-:Y:S01]  /*3fb0*/  IMAD.MOV R3, RZ, RZ, -R3 ;  /* 0x000000ffff037224 */ /* 0x000fe200078e0a03 */
[C---:B------:R-:W-:Y:S01]  /*3fc0*/  IADD3 R11, R29.reuse, 0x1b5, RZ ;  /* 0x000001b51d0b7810 */ /* 0x040fe20007ffe0ff */
[----:B------:R-:W-:Y:S01]  /*3fd0*/  @!P3 IMAD.IADD R0, R0, 0x1, -R4 ;  /* 0x000000010000b824 */ /* 0x000fe200078e0a04 */
[C---:B------:R-:W-:Y:S01]  /*3fe0*/  ISETP.GT.U32.AND P6, PT, R4.reuse, R7, PT ;  /* 0x000000070400720c */ /* 0x040fe20003fc4070 */
[C---:B------:R-:W-:Y:S01]  /*3ff0*/  IMAD R17, R4.reuse, R3, R14 ;  /* 0x0000000304117224 */ /* 0x040fe200078e020e */
[----:B------:R-:W-:Y:S01]  /*4000*/  IABS R16, R8 ;  /* 0x0000000800107213 */ /* 0x000fe20000000000 */
[----:B------:R-:W-:Y:S01]  /*4010*/  @!P4 IMAD.MOV R5, RZ, RZ, -R5 ;  /* 0x000000ffff05c224 */ /* 0x000fe200078e0a05 */
[----:B--2---:R-:W-:Y:S01]  /*4020*/  IADD3 R9, R29, 0x1bb, RZ ;  /* 0x000001bb1d097810 */ /* 0x004fe20007ffe0ff */
[----:B------:R-:W-:Y:S01]  /*4030*/  @!P0 IMAD.MOV R13, RZ, RZ, -R13 ;  /* 0x000000ffff0d8224 */ /* 0x000fe200078e0a0d */
[----:B------:R-:W-:Y:S01]  /*4040*/  ISETP.GT.U32.AND P4, PT, R4, R17, PT ;  /* 0x000000110400720c */ /* 0x000fe20003f84070 */
[----:B------:R-:W-:Y:S01]  /*4050*/  IMAD.HI.U32 R2, R6, R16, RZ ;  /* 0x0000001006027227 */ /* 0x000fe200078e00ff */
[----:B------:R-:W-:-:S02]  /*4060*/  ISETP.GE.AND P3, PT, R8, RZ, PT ;  /* 0x000000ff0800720c */ /* 0x000fc40003f66270 */
[----:B------:R-:W-:Y:S01]  /*4070*/  IADD3 R8, R29, 0x1ba, RZ ;  /* 0x000001ba1d087810 */ /* 0x000fe20007ffe0ff */
[----:B------:R-:W-:Y:S01]  /*4080*/  IMAD.MOV R2, RZ, RZ, -R2 ;  /* 0x000000ffff027224 */ /* 0x000fe200078e0a02 */
[----:B------:R-:W-:Y:S01]  /*4090*/  IABS R12, R9 ;  /* 0x00000009000c7213 */ /* 0x000fe20000000000 */
[----:B------:R-:W-:Y:S01]  /*40a0*/  @!P6 IMAD.IADD R7, R7, 0x1, -R4 ;  /* 0x000000010707e824 */ /* 0x000fe200078e0a04 */
[C---:B------:R-:W-:Y:S01]  /*40b0*/  ISETP.GT.U32.AND P6, PT, R4.reuse, R0, PT ;  /* 0x000000000400720c */ /* 0x040fe20003fc4070 */
[----:B------:R-:W-:Y:S01]  /*40c0*/  IMAD R16, R4, R2, R16 ;  /* 0x0000000204107224 */ /* 0x000fe200078e0210 */
[----:B------:R-:W-:Y:S01]  /*40d0*/  IABS R15, R8 ;  /* 0x00000008000f7213 */ /* 0x000fe20000000000 */
[----:B------:R-:W-:Y:S01]  /*40e0*/  IMAD.HI.U32 R2, R6, R12, RZ ;  /* 0x0000000c06027227 */ /* 0x000fe200078e00ff */
[----:B------:R-:W-:Y:S01]  /*40f0*/  ISETP.GT.U32.AND P0, PT, R4, R7, PT ;  /* 0x000000070400720c */ /* 0x000fe20003f04070 */
[----:B------:R-:W-:Y:S01]  /*4100*/  STL [R1+0x6f8], R13 ;  /* 0x0006f80d01007387 */ /* 0x000fe20000100800 */
[----:B------:R-:W-:Y:S01]  /*4110*/  IADD3 R3, R29, 0x1b9, RZ ;  /* 0x000001b91d037810 */ /* 0x000fe20007ffe0ff */
[----:B------:R-:W-:Y:S01]  /*4120*/  @!P4 IMAD.IADD R17, R17, 0x1, -R4 ;  /* 0x000000011111c824 */ /* 0x000fe200078e0a04 */
[----:B------:R-:W-:Y:S01]  /*4130*/  ISETP.GE.AND P4, PT, R8, RZ, PT ;  /* 0x000000ff0800720c */ /* 0x000fe20003f86270 */
[----:B------:R1:W-:Y:S01]  /*4140*/  STL [R1+0x6f4], R5 ;  /* 0x0006f40501007387 */ /* 0x0003e20000100800 */
[----:B------:R-:W-:-:S02]  /*4150*/  IABS R14, R3 ;  /* 0x00000003000e7213 */ /* 0x000fc40000000000 */
[----:B------:R-:W-:Y:S01]  /*4160*/  IADD3 R8, R29, 0x1b8, RZ ;  /* 0x000001b81d087810 */ /* 0x000fe20007ffe0ff */
[----:B------:R-:W-:Y:S01]  /*4170*/  @!P6 IMAD.IADD R0, R0, 0x1, -R4 ;  /* 0x000000010000e824 */ /* 0x000fe200078e0a04 */
[----:B------:R-:W-:-:S03]  /*4180*/  ISETP.GT.U32.AND P6, PT, R4, R16, PT ;  /* 0x000000100400720c */ /* 0x000fc60003fc4070 */
[----:B------:R-:W-:Y:S02]  /*4190*/  IMAD.MOV.U32 R10, RZ, RZ, R0 ;  /* 0x000000ffff0a7224 */ /* 0x000fe400078e0000 */
[----:B------:R-:W-:Y:S01]  /*41a0*/  @!P0 IMAD.IADD R7, R7, 0x1, -R4 ;  /* 0x0000000107078824 */ /* 0x000fe200078e0a04 */
[----:B------:R-:W-:Y:S01]  /*41b0*/  ISETP.GE.AND P0, PT, R9, RZ, PT ;  /* 0x000000ff0900720c */ /* 0x000fe20003f06270 */
[----:B------:R-:W-:Y:S01]  /*41c0*/  @!P5 IMAD.MOV R10, RZ, RZ, -R10 ;  /* 0x000000ffff0ad224 */ /* 0x000fe200078e0a0a */
[----:B------:R-:W-:Y:S01]  /*41d0*/  ISETP.GT.U32.AND P5, PT, R4, R17, PT ;  /* 0x000000110400720c */ /* 0x000fe20003fa4070 */
[----:B-1----:R-:W-:-:S03]  /*41e0*/  IMAD.HI.U32 R5, R6, R15, RZ ;  /* 0x0000000f06057227 */ /* 0x002fc600078e00ff */
[----:B------:R1:W-:Y:S01]  /*41f0*/  STL [R1+0x6ec], R10 ;  /* 0x0006ec0a01007387 */ /* 0x0003e20000100800 */
[----:B------:R-:W-:Y:S02]  /*4200*/  IMAD.MOV R9, RZ, RZ, -R2 ;  /* 0x000000ffff097224 */ /* 0x000fe400078e0a02 */
[----:B------:R-:W-:Y:S02]  /*4210*/  IMAD.MOV R5, RZ, RZ, -R5 ;  /* 0x000000ffff057224 */ /* 0x000fe400078e0a05 */
[C---:B------:R-:W-:Y:S01]  /*4220*/  IMAD R12, R4.reuse, R9, R12 ;  /* 0x00000009040c7224 */ /* 0x040fe200078e020c */
[----:B------:R-:W-:Y:S01]  /*4230*/  IADD3 R9, R29, 0x1b6, RZ ;  /* 0x000001b61d097810 */ /* 0x000fe20007ffe0ff */
[----:B------:R-:W-:Y:S02]  /*4240*/  IMAD.MOV.U32 R0, RZ, RZ, R7 ;  /* 0x000000ffff007224 */ /* 0x000fe400078e0007 */
[----:B------:R-:W-:Y:S01]  /*4250*/  IMAD R15, R4, R5, R15 ;  /* 0x00000005040f7224 */ /* 0x000fe200078e020f */
[----:B-1----:R-:W-:Y:S01]  /*4260*/  IABS R10, R8 ;  /* 0x00000008000a7213 */ /* 0x002fe20000000000 */
[----:B------:R-:W-:Y:S01]  /*4270*/  @!P6 IMAD.IADD R16, R16, 0x1, -R4 ;  /* 0x000000011010e824 */ /* 0x000fe200078e0a04 */
[----:B------:R-:W-:Y:S01]  /*4280*/  IABS R5, R11 ;  /* 0x0000000b00057213 */ /* 0x000fe20000000000 */
[----:B------:R-:W-:Y:S01]  /*4290*/  @!P2 IMAD.MOV R0, RZ, RZ, -R0 ;  /* 0x000000ffff00a224 */ /* 0x000fe200078e0a00 */
[C---:B------:R-:W-:Y:S01]  /*42a0*/  ISETP.GT.U32.AND P2, PT, R4.reuse, R12, PT ;  /* 0x0000000c0400720c */ /* 0x040fe20003f44070 */
[----:B------:R-:W-:Y:S01]  /*42b0*/  @!P5 IMAD.IADD R17, R17, 0x1, -R4 ;  /* 0x000000011111d824 */ /* 0x000fe200078e0a04 */
[----:B------:R-:W-:Y:S01]  /*42c0*/  ISETP.GT.U32.AND P6, PT, R4, R16, PT ;  /* 0x000000100400720c */ /* 0x000fe20003fc4070 */
[----:B------:R-:W-:Y:S01]  /*42d0*/  IMAD.HI.U32 R2, R6, R14, RZ ;  /* 0x0000000e06027227 */ /* 0x000fe200078e00ff */
[----:B------:R-:W-:Y:S01]  /*42e0*/  ISETP.GT.U32.AND P5, PT, R4, R15, PT ;  /* 0x0000000f0400720c */ /* 0x000fe20003fa4070 */
[----:B------:R1:W-:Y:S01]  /*42f0*/  STL [R1+0x6f0], R0 ;  /* 0x0006f00001007387 */ /* 0x0003e20000100800 */
[----:B------:R-:W-:Y:S01]  /*4300*/  IABS R7, R9 ;  /* 0x0000000900077213 */ /* 0x000fe20000000000 */
[----:B------:R-:W-:-:S02]  /*4310*/  IMAD.MOV R2, RZ, RZ, -R2 ;  /* 0x000000ffff027224 */ /* 0x000fc400078e0a02 */
[----:B------:R-:W-:-:S04]  /*4320*/  IMAD.HI.U32 R13, R6, R10, RZ ;  /* 0x0000000a060d7227 */ /* 0x000fc800078e00ff */
[----:B------:R-:W-:Y:S01]  /*4330*/  IMAD R14, R4, R2, R14 ;  /* 0x00000002040e7224 */ /* 0x000fe200078e020e */
[----:B------:R-:W-:Y:S01]  /*4340*/  IADD3 R2, R29, 0x1b7, RZ ;  /* 0x000001b71d027810 */ /* 0x000fe20007ffe0ff */
[--C-:B------:R-:W-:Y:S01]  /*4350*/  @!P2 IMAD.IADD R12, R12, 0x1, -R4.reuse ;  /* 0x000000010c0ca824 */ /* 0x100fe200078e0a04 */
[----:B------:R-:W-:Y:S01]  /*4360*/  ISETP.GE.AND P2, PT, R3, RZ, PT ;  /* 0x000000ff0300720c */ /* 0x000fe20003f46270 */
[--C-:B------:R-:W-:Y:S01]  /*4370*/  @!P6 IMAD.IADD R16, R16, 0x1, -R4.reuse ;  /* 0x000000011010e824 */ /* 0x100fe200078e0a04 */
[C---:B------:R-:W-:Y:S01]  /*4380*/  ISETP.GT.U32.AND P6, PT, R4.reuse, R14, PT ;  /* 0x0000000e0400720c */ /* 0x040fe20003fc4070 */
[----:B------:R-:W-:Y:S01]  /*4390*/  @!P5 IMAD.IADD R15, R15, 0x1, -R4 ;  /* 0x000000010f0fd824 */ /* 0x000fe200078e0a04 */
[----:B------:R-:W-:Y:S01]  /*43a0*/  ISETP.GT.U32.AND P5, PT, R4, R12, PT ;  /* 0x0000000c0400720c */ /* 0x000fe20003fa4070 */
[----:B------:R-:W-:Y:S01]  /*43b0*/  IMAD.MOV R13, RZ, RZ, -R13 ;  /* 0x000000ffff0d7224 */ /* 0x000fe200078e0a0d */
[----:B-1----:R-:W-:Y:S01]  /*43c0*/  IABS R0, R2 ;  /* 0x0000000200007213 */ /* 0x002fe20000000000 */
[----:B------:R-:W-:-:S02]  /*43d0*/  IMAD.MOV.U32 R18, RZ, RZ, R16 ;  /* 0x000000ffff127224 */ /* 0x000fc400078e0010 */
[----:B------:R-:W-:Y:S02]  /*43e0*/  IMAD R10, R4, R13, R10 ;  /* 0x0000000d040a7224 */ /* 0x000fe400078e020a */
[----:B------:R-:W-:-:S04]  /*43f0*/  IMAD.HI.U32 R3, R6, R0, RZ ;  /* 0x0000000006037227 */ /* 0x000fc800078e00ff */
[--C-:B------:R-:W-:Y:S01]  /*4400*/  @!P6 IMAD.IADD R14, R14, 0x1, -R4.reuse ;  /* 0x000000010e0ee824 */ /* 0x100fe200078e0a04 */
[----:B------:R-:W-:Y:S01]  /*4410*/  ISETP.GT.U32.AND P6, PT, R4, R15, PT ;  /* 0x0000000f0400720c */ /* 0x000fe20003fc4070 */
[----:B------:R-:W-:Y:S01]  /*4420*/  @!P5 IMAD.IADD R12, R12, 0x1, -R4 ;  /* 0x000000010c0cd824 */ /* 0x000fe200078e0a04 */
[----:B------:R-:W-:Y:S01]  /*4430*/  ISETP.GT.U32.AND P5, PT, R4, R10, PT ;  /* 0x0000000a0400720c */ /* 0x000fe20003fa4070 */
[----:B------:R-:W-:Y:S02]  /*4440*/  IMAD.MOV R3, RZ, RZ, -R3 ;  /* 0x000000ffff037224 */ /* 0x000fe400078e0a03 */
[----:B------:R-:W-:Y:S01]  /*4450*/  IMAD.MOV.U32 R19, RZ, RZ, R17 ;  /* 0x000000ffff137224 */ /* 0x000fe200078e0011 */
[C---:B------:R-:W-:Y:S01]  /*4460*/  IADD3 R17, R29.reuse, 0x1ae, RZ ;  /* 0x000001ae1d117810 */ /* 0x040fe20007ffe0ff */
[----:B------:R-:W-:Y:S01]  /*4470*/  @!P3 IMAD.MOV R18, RZ, RZ, -R18 ;  /* 0x000000ffff12b224 */ /* 0x000fe200078e0a12 */
[----:B------:R-:W-:Y:S01]  /*4480*/  ISETP.GE.AND P3, PT, R8, RZ, PT ;  /* 0x000000ff0800720c */ /* 0x000fe20003f66270 */
[----:B------:R-:W-:Y:S01]  /*4490*/  IMAD R0, R4, R3, R0 ;  /* 0x0000000304007224 */ /* 0x000fe200078e0200 */
[----:B------:R-:W-:Y:S01]  /*44a0*/  IADD3 R3, R29, 0x1b4, RZ ;  /* 0x000001b41d037810 */ /* 0x000fe20007ffe0ff */
[----:B------:R-:W-:-:S04]  /*44b0*/  IMAD.HI.U32 R8, R6, R5, RZ ;  /* 0x0000000506087227 */ /* 0x000fc800078e00ff */
[----:B------:R-:W-:Y:S01]  /*44c0*/  @!P1 IMAD.MOV R19, RZ, RZ, -R19 ;  /* 0x000000ffff139224 */ /* 0x000fe200078e0a13 */
[C---:B------:R-:W-:Y:S01]  /*44d0*/  ISETP.GT.U32.AND P1, PT, R4.reuse, R14, PT ;  /* 0x0000000e0400720c */ /* 0x040fe20003f24070 */
[----:B------:R-:W-:Y:S02]  /*44e0*/  IMAD.MOV R8, RZ, RZ, -R8 ;  /* 0x000000ffff087224 */ /* 0x000fe400078e0a08 */
[--C-:B------:R-:W-:Y:S01]  /*44f0*/  @!P6 IMAD.IADD R15, R15, 0x1, -R4.reuse ;  /* 0x000000010f0fe824 */ /* 0x100fe200078e0a04 */
[----:B------:R-:W-:Y:S01]  /*4500*/  ISETP.GT.U32.AND P6, PT, R4, R0, PT ;  /* 0x000000000400720c */ /* 0x000fe20003fc4070 */
[----:B------:R-:W-:Y:S01]  /*4510*/  @!P5 IMAD.IADD R10, R10, 0x1, -R4 ;  /* 0x000000010a0ad824 */ /* 0x000fe200078e0a04 */
[----:B------:R-:W-:Y:S01]  /*4520*/  STL [R1+0x6b0], R19 ;  /* 0x0006b01301007387 */ /* 0x000fe20000100800 */
[----:B------:R-:W-:Y:S02]  /*4530*/  IMAD.MOV.U32 R16, RZ, RZ, R12 ;  /* 0x000000ffff107224 */ /* 0x000fe400078e000c */
[----:B------:R-:W-:Y:S01]  /*4540*/  IMAD.HI.U32 R13, R6, R7, RZ ;  /* 0x00000007060d7227 */ /* 0x000fe200078e00ff */
[----:B------:R-:W-:Y:S03]  /*4550*/  STL [R1+0x6c0], R18 ;  /* 0x0006c01201007387 */ /* 0x000fe60000100800 */
[C---:B------:R-:W-:Y:S01]  /*4560*/  IMAD R5, R4.reuse, R8, R5 ;  /* 0x0000000804057224 */ /* 0x040fe200078e0205 */
[----:B------:R-:W-:Y:S01]  /*4570*/  IADD3 R8, R29, 0x1b3, RZ ;  /* 0x000001b31d087810 */ /* 0x000fe20007ffe0ff */
[----:B------:R-:W-:Y:S01]  /*4580*/  @!P0 IMAD.MOV R16, RZ, RZ, -R16 ;  /* 0x000000ffff108224 */ /* 0x000fe200078e0a10 */
[----:B------:R-:W-:Y:S01]  /*4590*/  ISETP.GT.U32.AND P0, PT, R4, R10, PT ;  /* 0x0000000a0400720c */ /* 0x000fe20003f04070 */
[----:B------:R-:W-:-:S02]  /*45a0*/  IMAD.MOV R13, RZ, RZ, -R13 ;  /* 0x000000ffff0d7224 */ /* 0x000fc400078e0a0d */
[----:B------:R-:W-:Y:S01]  /*45b0*/  @!P4 IMAD.MOV R15, RZ, RZ, -R15 ;  /* 0x000000ffff0fc224 */ /* 0x000fe200078e0a0f */
[----:B------:R-:W-:Y:S01]  /*45c0*/  ISETP.GT.U32.AND P4, PT, R4, R5, PT ;  /* 0x000000050400720c */ /* 0x000fe20003f84070 */
[--C-:B------:R-:W-:Y:S01]  /*45d0*/  @!P1 IMAD.IADD R14, R14, 0x1, -R4.reuse ;  /* 0x000000010e0e9824 */ /* 0x100fe200078e0a04 */
[----:B------:R-:W-:Y:S01]  /*45e0*/  ISETP.GE.AND P1, PT, R2, RZ, PT ;  /* 0x000000ff0200720c */ /* 0x000fe20003f26270 */
[----:B------:R-:W-:Y:S01]  /*45f0*/  IMAD R7, R4, R13, R7 ;  /* 0x0000000d04077224 */ /* 0x000fe200078e0207 */
[----:B------:R-:W-:Y:S01]  /*4600*/  IABS R2, R3 ;  /* 0x0000000300027213 */ /* 0x000fe20000000000 */
[----:B------:R-:W-:Y:S01]  /*4610*/  @!P6 IMAD.IADD R0, R0, 0x1, -R4 ;  /* 0x000000010000e824 */ /* 0x000fe200078e0a04 */
[----:B------:R-:W-:Y:S01]  /*4620*/  IABS R13, R8 ;  /* 0x00000008000d7213 */ /* 0x000fe20000000000 */
[----:B------:R-:W-:Y:S01]  /*4630*/  @!P2 IMAD.MOV R14, RZ, RZ, -R14 ;  /* 0x000000ffff0ea224 */ /* 0x000fe200078e0a0e */
[----:B------:R-:W-:Y:S01]  /*4640*/  ISETP.GT.U32.AND P5, PT, R4, R7, PT ;  /* 0x000000070400720c */ /* 0x000fe20003fa4070 */
[--C-:B------:R-:W-:Y:S01]  /*4650*/  @!P0 IMAD.IADD R10, R10, 0x1, -R4.reuse ;  /* 0x000000010a0a8824 */ /* 0x100fe200078e0a04 */
[----:B------:R-:W-:Y:S01]  /*4660*/  STL [R1+0x6e4], R16 ;  /* 0x0006e41001007387 */ /* 0x000fe20000100800 */
[----:B------:R-:W-:Y:S01]  /*4670*/  ISETP.GT.U32.AND P6, PT, R4, R0, PT ;  /* 0x000000000400720c */ /* 0x000fe20003fc4070 */
[----:B------:R-:W-:Y:S01]  /*4680*/  IMAD.HI.U32 R12, R6, R2, RZ ;  /* 0x00000002060c7227 */ /* 0x000fe200078e00ff */
[----:B------:R-:W-:Y:S01]  /*4690*/  ISETP.GE.AND P2, PT, R9, RZ, PT ;  /* 0x000000ff0900720c */ /* 0x000fe20003f46270 */
[----:B------:R-:W-:Y:S01]  /*46a0*/  STL [R1+0x6c8], R15 ;  /* 0x0006c80f01007387 */ /* 0x000fe20000100800 */
[----:B------:R-:W-:Y:S01]  /*46b0*/  ISETP.GE.AND P0, PT, R11, RZ, PT ;  /* 0x000000ff0b00720c */ /* 0x000fe20003f06270 */
[----:B------:R-:W-:Y:S01]  /*46c0*/  @!P4 IMAD.IADD R5, R5, 0x1, -R4 ;  /* 0x000000010505c824 */ /* 0x000fe200078e0a04 */
[----:B------:R-:W-:Y:S01]  /*46d0*/  ISETP.GE.AND P4, PT, R3, RZ, PT ;  /* 0x000000ff0300720c */ /* 0x000fe20003f86270 */
[----:B------:R1:W-:Y:S01]  /*46e0*/  STL [R1+0x6cc], R14 ;  /* 0x0006cc0e01007387 */ /* 0x0003e20000100800 */
[----:B------:R-:W-:-:S02]  /*46f0*/  IMAD.MOV R12, RZ, RZ, -R12 ;  /* 0x000000ffff0c7224 */ /* 0x000fc400078e0a0c */
[----:B------:R-:W-:Y:S01]  /*4700*/  IMAD.MOV.U32 R9, RZ, RZ, R13 ;  /* 0x000000ffff097224 */ /* 0x000fe200078e000d */
[----:B------:R-:W-:Y:S01]  /*4710*/  IADD3 R13, R29, 0x1b2, RZ ;  /* 0x000001b21d0d7810 */ /* 0x000fe20007ffe0ff */
[----:B------:R-:W-:Y:S02]  /*4720*/  IMAD R2, R4, R12, R2 ;  /* 0x0000000c04027224 */ /* 0x000fe400078e0202 */
[----:B------:R-:W-:-:S04]  /*4730*/  IMAD.HI.U32 R11, R6, R9, RZ ;  /* 0x00000009060b7227 */ /* 0x000fc800078e00ff */
[----:B-1----:R-:W-:Y:S01]  /*4740*/  IMAD.MOV.U32 R14, RZ, RZ, R10 ;  /* 0x000000ffff0e7224 */ /* 0x002fe200078e000a */
[----:B------:R-:W-:Y:S01]  /*4750*/  IADD3 R10, R29, 0x1b1, RZ ;  /* 0x000001b11d0a7810 */ /* 0x000fe20007ffe0ff */
[----:B------:R-:W-:Y:S02]  /*4760*/  @!P5 IMAD.IADD R7, R7, 0x1, -R4 ;  /* 0x000000010707d824 */ /* 0x000fe400078e0a04 */
[----:B------:R-:W-:Y:S01]  /*4770*/  @!P3 IMAD.MOV R14, RZ, RZ, -R14 ;  /* 0x000000ffff0eb224 */ /* 0x000fe200078e0a0e */
[----:B------:R-:W-:Y:S01]  /*4780*/  ISETP.GT.U32.AND P3, PT, R4, R5, PT ;  /* 0x000000050400720c */ /* 0x000fe20003f64070 */
[----:B------:R-:W-:Y:S01]  /*4790*/  @!P6 IMAD.IADD R0, R0, 0x1, -R4 ;  /* 0x000000010000e824 */ /* 0x000fe200078e0a04 */
[C---:B------:R-:W-:Y:S01]  /*47a0*/  ISETP.GT.U32.AND P6, PT, R4.reuse, R2, PT ;  /* 0x000000020400720c */ /* 0x040fe20003fc4070 */
[----:B------:R-:W-:Y:S01]  /*47b0*/  IMAD.MOV R11, RZ, RZ, -R11 ;  /* 0x000000ffff0b7224 */ /* 0x000fe200078e0a0b */
[C---:B------:R-:W-:Y:S01]  /*47c0*/  ISETP.GT.U32.AND P5, PT, R4.reuse, R7, PT ;  /* 0x000000070400720c */ /* 0x040fe20003fa4070 */
[----:B------:R-:W-:Y:S01]  /*47d0*/  IMAD.MOV.U32 R12, RZ, RZ, R0 ;  /* 0x000000ffff0c7224 */ /* 0x000fe200078e0000 */
[----:B------:R-:W-:Y:S01]  /*47e0*/  STL [R1+0x6d0], R14 ;  /* 0x0006d00e01007387 */ /* 0x000fe20000100800 */
[----:B------:R-:W-:Y:S01]  /*47f0*/  IMAD R3, R4, R11, R9 ;  /* 0x0000000b04037224 */ /* 0x000fe200078e0209 */
[----:B------:R-:W-:Y:S01]  /*4800*/  IADD3 R0, R29, 0x1b0, RZ ;  /* 0x000001b01d007810 */ /* 0x000fe20007ffe0ff */
[----:B------:R-:W-:Y:S01]  /*4810*/  @!P1 IMAD.MOV R12, RZ, RZ, -R12 ;  /* 0x000000ffff0c9224 */ /* 0x000fe200078e0a0c */
[----:B------:R-:W-:-:S02]  /*4820*/  ISETP.GE.AND P1, PT, R13, RZ, PT ;  /* 0x000000ff0d00720c */ /* 0x000fc40003f26270 */
[----:B------:R-:W-:Y:S01]  /*4830*/  IABS R13, R13 ;  /* 0x0000000d000d7213 */ /* 0x000fe20000000000 */
[--C-:B------:R-:W-:Y:S01]  /*4840*/  @!P3 IMAD.IADD R5, R5, 0x1, -R4.reuse ;  /* 0x000000010505b824 */ /* 0x100fe200078e0a04 */
[----:B------:R-:W-:Y:S01]  /*4850*/  ISETP.GT.U32.AND P3, PT, R4, R3, PT ;  /* 0x000000030400720c */ /* 0x000fe20003f64070 */
[--C-:B------:R-:W-:Y:S01]  /*4860*/  @!P6 IMAD.IADD R2, R2, 0x1, -R4.reuse ;  /* 0x000000010202e824 */ /* 0x100fe200078e0a04 */
[----:B------:R1:W-:Y:S01]  /*4870*/  STL [R1+0x6d4], R12 ;  /* 0x0006d40c01007387 */ /* 0x0003e20000100800 */
[----:B------:R-:W-:Y:S01]  /*4880*/  @!P5 IMAD.IADD R7, R7, 0x1, -R4 ;  /* 0x000000010707d824 */ /* 0x000fe200078e0a04 */
[----:B------:R-:W-:Y:S01]  /*4890*/  ISETP.GE.AND P5, PT, R8, RZ, PT ;  /* 0x000000ff0800720c */ /* 0x000fe20003fa6270 */
[----:B------:R-:W-:Y:S01]  /*48a0*/  IMAD.MOV.U32 R8, RZ, RZ, R5 ;  /* 0x000000ffff087224 */ /* 0x000fe200078e0005 */
[----:B------:R-:W-:Y:S01]  /*48b0*/  ISETP.GT.U32.AND P6, PT, R4, R2, PT ;  /* 0x000000020400720c */ /* 0x000fe20003fc4070 */
[----:B------:R-:W-:Y:S01]  /*48c0*/  @!P2 IMAD.MOV R7, RZ, RZ, -R7 ;  /* 0x000000ffff07a224 */ /* 0x000fe200078e0a07 */
[----:B------:R-:W-:Y:S01]  /*48d0*/  ISETP.GE.AND P2, PT, R10, RZ, PT ;  /* 0x000000ff0a00720c */ /* 0x000fe20003f46270 */
[----:B------:R-:W-:Y:S01]  /*48e0*/  @!P0 IMAD.MOV R8, RZ, RZ, -R8 ;  /* 0x000000ffff088224 */ /* 0x000fe200078e0a08 */
[----:B------:R-:W-:-:S02]  /*48f0*/  ISETP.GE.AND P0, PT, R0, RZ, PT ;  /* 0x000000ff0000720c */ /* 0x000fc40003f06270 */
[----:B------:R-:W-:Y:S01]  /*4900*/  STL [R1+0x6dc], R7 ;  /* 0x0006dc0701007387 */ /* 0x000fe20000100800 */
[--C-:B------:R-:W-:Y:S01]  /*4910*/  @!P3 IMAD.IADD R3, R3, 0x1, -R4.reuse ;  /* 0x000000010303b824 */ /* 0x100fe200078e0a04 */
[----:B------:R-:W-:Y:S02]  /*4920*/  IABS R0, R0 ;  /* 0x0000000000007213 */ /* 0x000fe40000000000 */
[----:B------:R2:W-:Y:S01]  /*4930*/  STL [R1+0x6e0], R8 ;  /* 0x0006e00801007387 */ /* 0x0005e20000100800 */
[----:B------:R-:W-:Y:S02]  /*4940*/  IABS R10, R10 ;  /* 0x0000000a000a7213 */ /* 0x000fe40000000000 */
[----:B------:R-:W-:Y:S01]  /*4950*/  ISETP.GT.U32.AND P3, PT, R4, R3, PT ;  /* 0x000000030400720c */ /* 0x000fe20003f64070 */
[----:B------:R-:W-:Y:S01]  /*4960*/  @!P6 IMAD.IADD R2, R2, 0x1, -R4 ;  /* 0x000000010202e824 */ /* 0x000fe200078e0a04 */
[C---:B------:R-:W-:Y:S01]  /*4970*/  IADD3 R9, R29.reuse, 0x1af, RZ ;  /* 0x000001af1d097810 */ /* 0x040fe20007ffe0ff */
[----:B------:R-:W-:Y:S01]  /*4980*/  IMAD.HI.U32 R5, R6, R0, RZ ;  /* 0x0000000006057227 */ /* 0x000fe200078e00ff */
[----:B-1----:R-:W-:-:S02]  /*4990*/  IADD3 R12, R29, 0x1ad, RZ ;  /* 0x000001ad1d0c7810 */ /* 0x002fc40007ffe0ff */
[----:B------:R-:W-:Y:S01]  /*49a0*/  ISETP.GE.AND P6, PT, R9, RZ, PT ;  /* 0x000000ff0900720c */ /* 0x000fe20003fc6270 */
[----:B--2---:R-:W-:Y:S01]  /*49b0*/  IMAD.HI.U32 R8, R6, R13, RZ ;  /* 0x0000000d06087227 */ /* 0x004fe200078e00ff */
[----:B------:R-:W-:Y:S02]  /*49c0*/  IABS R9, R9 ;  /* 0x0000000900097213 */ /* 0x000fe40000000000 */
[----:B------:R-:W-:Y:S01]  /*49d0*/  IABS R15, R12 ;  /* 0x0000000c000f7213 */ /* 0x000fe20000000000 */
[----:B------:R-:W-:Y:S02]  /*49e0*/  IMAD.MOV R8, RZ, RZ, -R8 ;  /* 0x000000ffff087224 */ /* 0x000fe400078e0a08 */
[----:B------:R-:W-:Y:S02]  /*49f0*/  IMAD.MOV.U32 R11, RZ, RZ, R2 ;  /* 0x000000ffff0b7224 */ /* 0x000fe400078e0002 */
[----:B------:R-:W-:Y:S02]  /*4a00*/  IMAD R13, R4, R8, R13 ;  /* 0x00000008040d7224 */ /* 0x000fe400078e020d */
[----:B------:R-:W-:-:S02]  /*4a10*/  IMAD.MOV R5, RZ, RZ, -R5 ;  /* 0x000000ffff057224 */ /* 0x000fc400078e0a05 */
[----:B------:R-:W-:Y:S01]  /*4a20*/  @!P4 IMAD.MOV R11, RZ, RZ, -R11 ;  /* 0x000000ffff0bc224 */ /* 0x000fe200078e0a0b */
[C---:B------:R-:W-:Y:S01]  /*4a30*/  ISETP.GT.U32.AND P4, PT, R4.reuse, R13, PT ;  /* 0x0000000d0400720c */ /* 0x040fe20003f84070 */
[----:B------:R-:W-:Y:S02]  /*4a40*/  @!P3 IMAD.IADD R3, R3, 0x1, -R4 ;  /* 0x000000010303b824 */ /* 0x000fe400078e0a04 */
[----:B------:R-:W-:Y:S01]  /*4a50*/  IMAD R0, R4, R5, R0 ;  /* 0x0000000504007224 */ /* 0x000fe200078e0200 */
[----:B------:R-:W-:Y:S01]  /*4a60*/  STL [R1+0x6d8], R11 ;  /* 0x0006d80b01007387 */ /* 0x000fe20000100800 */
[----:B------:R-:W-:Y:S01]  /*4a70*/  IMAD.MOV.U32 R8, RZ, RZ, R3 ;  /* 0x000000ffff087224 */ /* 0x000fe200078e0003 */
[----:B------:R-:W-:Y:S01]  /*4a80*/  IADD3 R5, R29, 0x1ab, RZ ;  /* 0x000001ab1d057810 */ /* 0x000fe20007ffe0ff */
[----:B------:R-:W-:-:S03]  /*4a90*/  IMAD.HI.U32 R7, R6, R10, RZ ;  /* 0x0000000a06077227 */ /* 0x000fc600078e00ff */
[----:B------:R-:W-:Y:S01]  /*4aa0*/  IABS R14, R5 ;  /* 0x00000005000e7213 */ /* 0x000fe20000000000 */
[----:B------:R-:W-:Y:S01]  /*4ab0*/  @!P5 IMAD.MOV R8, RZ, RZ, -R8 ;  /* 0x000000ffff08d224 */ /* 0x000fe200078e0a08 */
[C---:B------:R-:W-:Y:S01]  /*4ac0*/  ISETP.GT.U32.AND P5, PT, R4.reuse, R0, PT ;  /* 0x000000000400720c */ /* 0x040fe20003fa4070 */
[----:B------:R-:W-:Y:S02]  /*4ad0*/  IMAD.MOV R7, RZ, RZ, -R7 ;  /* 0x000000ffff077224 */ /* 0x000fe400078e0a07 */
[----:B------:R-:W-:Y:S01]  /*4ae0*/  @!P4 IMAD.IADD R13, R13, 0x1, -R4 ;  /* 0x000000010d0dc824 */ /* 0x000fe200078e0a04 */
[----:B------:R1:W-:Y:S01]  /*4af0*/  STL [R1+0x81c], R8 ;  /* 0x00081c0801007387 */ /* 0x0003e20000100800 */
[----:B------:R-:W-:Y:S02]  /*4b00*/  IMAD R10, R4, R7, R10 ;  /* 0x00000007040a7224 */ /* 0x000fe400078e020a */
[----:B------:R-:W-:Y:S01]  /*4b10*/  IMAD.HI.U32 R2, R6, R9, RZ ;  /* 0x0000000906027227 */ /* 0x000fe200078e00ff */
[----:B------:R-:W-:-:S02]  /*4b20*/  ISETP.GT.U32.AND P4, PT, R4, R13, PT ;  /* 0x0000000d0400720c */ /* 0x000fc40003f84070 */
[----:B------:R-:W-:Y:S01]  /*4b30*/  ISETP.GT.U32.AND P3, PT, R4, R10, PT ;  /* 0x0000000a0400720c */ /* 0x000fe20003f64070 */
[----:B------:R-:W-:Y:S02]  /*4b40*/  IMAD.MOV R2, RZ, RZ, -R2 ;  /* 0x000000ffff027224 */ /* 0x000fe400078e0a02 */
[----:B------:R-:W-:Y:S01]  /*4b50*/  @!P5 IMAD.IADD R0, R0, 0x1, -R4 ;  /* 0x000000010000d824 */ /* 0x000fe200078e0a04 */
[----:B-1----:R-:W-:Y:S01]  /*4b60*/  IADD3 R8, R29, 0x1ac, RZ ;  /* 0x000001ac1d087810 */ /* 0x002fe20007ffe0ff */
[----:B------:R-:W-:Y:S01]  /*4b70*/  IMAD R9, R4, R2, R9 ;  /* 0x0000000204097224 */ /* 0x000fe200078e0209 */
[----:B------:R-:W-:Y:S01]  /*4b80*/  IABS R2, R17 ;  /* 0x0000001100027213 */ /* 0x000fe20000000000 */
[----:B------:R-:W-:Y:S01]  /*4b90*/  IMAD.HI.U32 R3, R6, R15, RZ ;  /* 0x0000000f06037227 */ /* 0x000fe200078e00ff */
[----:B------:R-:W-:Y:S02]  /*4ba0*/  ISETP.GT.U32.AND P5, PT, R4, R0, PT ;  /* 0x000000000400720c */ /* 0x000fe40003fa4070 */
[----:B------:R-:W-:Y:S01]  /*4bb0*/  IABS R7, R8 ;  /* 0x0000000800077213 */ /* 0x000fe20000000000 */
[----:B------:R-:W-:-:S02]  /*4bc0*/  IMAD.MOV R3, RZ, RZ, -R3 ;  /* 0x000000ffff037224 */ /* 0x000fc400078e0a03 */
[--C-:B------:R-:W-:Y:S02]  /*4bd0*/  @!P3 IMAD.IADD R10, R10, 0x1, -R4.reuse ;  /* 0x000000010a0ab824 */ /* 0x100fe400078e0a04 */
[----:B------:R-:W-:Y:S01]  /*4be0*/  @!P4 IMAD.IADD R13, R13, 0x1, -R4 ;  /* 0x000000010d0dc824 */ /* 0x000fe200078e0a04 */
[C---:B------:R-:W-:Y:S01]  /*4bf0*/  ISETP.GT.U32.AND P4, PT, R4.reuse, R9, PT ;  /* 0x000000090400720c */ /* 0x040fe20003f84070 */
[C---:B------:R-:W-:Y:S01]  /*4c00*/  IMAD R15, R4.reuse, R3, R15 ;  /* 0x00000003040f7224 */ /* 0x040fe200078e020f */
[----:B------:R-:W-:Y:S01]  /*4c10*/  ISETP.GT.U32.AND P3, PT, R4, R10, PT ;  /* 0x0000000a0400720c */ /* 0x000fe20003f64070 */
[----:B------:R-:W-:Y:S01]  /*4c20*/  IMAD.HI.U32 R11, R6, R2, RZ ;  /* 0x00000002060b7227 */ /* 0x000fe200078e00ff */
[----:B------:R-:W-:-:S03]  /*4c30*/  IADD3 R3, R29, 0x1aa, RZ ;  /* 0x000001aa1d037810 */ /* 0x000fc60007ffe0ff */
[----:B------:R-:W-:Y:S01]  /*4c40*/  @!P5 IMAD.IADD R0, R0, 0x1, -R4 ;  /* 0x000000010000d824 */ /* 0x000fe200078e0a04 */
[C---:B------:R-:W-:Y:S01]  /*4c50*/  ISETP.GT.U32.AND P5, PT, R4.reuse, R15, PT ;  /* 0x0000000f0400720c */ /* 0x040fe20003fa4070 */
[----:B------:R-:W-:Y:S02]  /*4c60*/  IMAD.MOV R11, RZ, RZ, -R11 ;  /* 0x000000ffff0b7224 */ /* 0x000fe400078e0a0b */
[----:B------:R-:W-:Y:S01]  /*4c70*/  IMAD.MOV.U32 R18, RZ, RZ, R13 ;  /* 0x000000ffff127224 */ /* 0x000fe200078e000d */
[----:B------:R-:W-:Y:S01]  /*4c80*/  IABS R13, R3 ;  /* 0x00000003000d7213 */ /* 0x000fe20000000000 */
[----:B------:R-:W-:Y:S02]  /*4c90*/  IMAD R2, R4, R11, R2 ;  /* 0x0000000b04027224 */ /* 0x000fe400078e0202 */
[--C-:B------:R-:W-:Y:S01]  /*4ca0*/  @!P4 IMAD.IADD R9, R9, 0x1, -R4.reuse ;  /* 0x000000010909c824 */ /* 0x100fe200078e0a04 */
[----:B------:R-:W-:Y:S01]  /*4cb0*/  ISETP.GE.AND P4, PT, R17, RZ, PT ;  /* 0x000000ff1100720c */ /* 0x000fe20003f86270 */
[----:B------:R-:W-:Y:S01]  /*4cc0*/  @!P3 IMAD.IADD R10, R10, 0x1, -R4 ;  /* 0x000000010a0ab824 */ /* 0x000fe200078e0a04 */
[C---:B------:R-:W-:Y:S01]  /*4cd0*/  ISETP.GT.U32.AND P3, PT, R4.reuse, R2, PT ;  /* 0x000000020400720c */ /* 0x040fe20003f64070 */
[----:B------:R-:W-:Y:S01]  /*4ce0*/  @!P1 IMAD.MOV R18, RZ, RZ, -R18 ;  /* 0x000000ffff129224 */ /* 0x000fe200078e0a12 */
[----:B------:R-:W-:Y:S01]  /*4cf0*/  ISETP.GT.U32.AND P1, PT, R4, R9, PT ;  /* 0x000000090400720c */ /* 0x000fe20003f24070 */
[----:B------:R-:W-:-:S02]  /*4d00*/  @!P5 IMAD.IADD R15, R15, 0x1, -R4 ;  /* 0x000000010f0fd824 */ /* 0x000fc400078e0a04 */
[----:B------:R-:W-:Y:S01]  /*4d10*/  IMAD.HI.U32 R16, R6, R7, RZ ;  /* 0x0000000706107227 */ /* 0x000fe200078e00ff */
[----:B------:R1:W-:Y:S02]  /*4d20*/  STL [R1+0x6c4], R18 ;  /* 0x0006c41201007387 */ /* 0x0003e40000100800 */
[----:B------:R-:W-:Y:S01]  /*4d30*/  ISETP.GT.U32.AND P5, PT, R4, R15, PT ;  /* 0x0000000f0400720c */ /* 0x000fe20003fa4070 */
[----:B------:R-:W-:-:S04]  /*4d40*/  IMAD.HI.U32 R11, R6, R14, RZ ;  /* 0x0000000e060b7227 */ /* 0x000fc800078e00ff */
[----:B------:R-:W-:Y:S02]  /*4d50*/  IMAD.MOV R16, RZ, RZ, -R16 ;  /* 0x000000ffff107224 */ /* 0x000fe400078e0a10 */
[----:B------:R-:W-:Y:S02]  /*4d60*/  IMAD.MOV R11, RZ, RZ, -R11 ;  /* 0x000000ffff0b7224 */ /* 0x000fe400078e0a0b */
[----:B-1----:R-:W-:Y:S02]  /*4d70*/  IMAD.MOV.U32 R18, RZ, RZ, R10 ;  /* 0x000000ffff127224 */ /* 0x002fe400078e000a */
[----:B------:R-:W-:-:S04]  /*4d80*/  IMAD.HI.U32 R10, R6, R13, RZ ;  /* 0x0000000d060a7227 */ /* 0x000fc800078e00ff */
[--C-:B------:R-:W-:Y:S01]  /*4d90*/  @!P3 IMAD.IADD R2, R2, 0x1, -R4.reuse ;  /* 0x000000010202b824 */ /* 0x100fe200078e0a04 */
[----:B------:R-:W-:Y:S01]  /*4da0*/  ISETP.GE.AND P3, PT, R12, RZ, PT ;  /* 0x000000ff0c00720c */ /* 0x000fe20003f66270 */
[C---:B------:R-:W-:Y:S02]  /*4db0*/  IMAD R7, R4.reuse, R16, R7 ;  /* 0x0000001004077224 */ /* 0x040fe400078e0207 */
[----:B------:R-:W-:Y:S02]  /*4dc0*/  @!P1 IMAD.IADD R9, R9, 0x1, -R4 ;  /* 0x0000000109099824 */ /* 0x000fe400078e0a04 */
[----:B------:R-:W-:Y:S01]  /*4dd0*/  IMAD.MOV R10, RZ, RZ, -R10 ;  /* 0x000000ffff0a7224 */ /* 0x000fe200078e0a0a */
[C---:B------:R-:W-:Y:S01]  /*4de0*/  ISETP.GT.U32.AND P1, PT, R4.reuse, R7, PT ;  /* 0x000000070400720c */ /* 0x040fe20003f24070 */
[C---:B------:R-:W-:Y:S02]  /*4df0*/  IMAD R14, R4.reuse, R11, R14 ;  /* 0x0000000b040e7224 */ /* 0x040fe400078e020e */
[----:B------:R-:W-:Y:S01]  /*4e00*/  @!P2 IMAD.MOV R18, RZ, RZ, -R18 ;  /* 0x000000ffff12a224 */ /* 0x000fe200078e0a12 */
[----:B------:R-:W-:Y:S01]  /*4e10*/  ISETP.GT.U32.AND P2, PT, R4, R2, PT ;  /* 0x000000020400720c */ /* 0x000fe20003f44070 */
[----:B------:R-:W-:-:S02]  /*4e20*/  IMAD.MOV.U32 R11, RZ, RZ, R9 ;  /* 0x000000ffff0b7224 */ /* 0x000fc400078e0009 */
[C---:B------:R-:W-:Y:S01]  /*4e30*/  IMAD R13, R4.reuse, R10, R13 ;  /* 0x0000000a040d7224 */ /* 0x040fe200078e020d */
[----:B------:R-:W-:Y:S01]  /*4e40*/  STL [R1+0x6bc], R18 ;  /* 0x0006bc1201007387 */ /* 0x000fe20000100800 */
[----:B------:R-:W-:Y:S01]  /*4e50*/  @!P6 IMAD.MOV R11, RZ, RZ, -R11 ;  /* 0x000000ffff0be224 */ /* 0x000fe200078e0a0b */
[C---:B------:R-:W-:Y:S01]  /*4e60*/  ISETP.GT.U32.AND P6, PT, R4.reuse, R14, PT ;  /* 0x0000000e0400720c */ /* 0x040fe20003fc4070 */
[----:B------:R-:W-:Y:S01]  /*4e70*/  @!P5 IMAD.IADD R15, R15, 0x1, -R4 ;  /* 0x000000010f0fd824 */ /* 0x000fe200078e0a04 */
[----:B------:R-:W-:Y:S01]  /*4e80*/  ISETP.GT.U32.AND P5, PT, R4, R13, PT ;  /* 0x0000000d0400720c */ /* 0x000fe20003fa4070 */
[----:B------:R-:W-:Y:S01]  /*4e90*/  @!P0 IMAD.MOV R0, RZ, RZ, -R0 ;  /* 0x000000ffff008224 */ /* 0x000fe200078e0a00 */
[----:B------:R-:W-:Y:S01]  /*4ea0*/  ISETP.GE.AND P0, PT, R8, RZ, PT ;  /* 0x000000ff0800720c */ /* 0x000fe20003f06270 */
[--C-:B------:R-:W-:Y:S01]  /*4eb0*/  @!P1 IMAD.IADD R7, R7, 0x1, -R4.reuse ;  /* 0x0000000107079824 */ /* 0x100fe200078e0a04 */
[----:B------:R-:W-:Y:S01]  /*4ec0*/  IADD3 R8, R29, 0x1a8, RZ ;  /* 0x000001a81d087810 */ /* 0x000fe20007ffe0ff */
[----:B------:R-:W-:Y:S01]  /*4ed0*/  @!P2 IMAD.IADD R2, R2, 0x1, -R4 ;  /* 0x000000010202a824 */ /* 0x000fe200078e0a04 */
[----:B------:R1:W-:Y:S01]  /*4ee0*/  STL [R1+0x6b8], R0 ;  /* 0x0006b80001007387 */ /* 0x0003e20000100800 */
[----:B------:R-:W-:Y:S01]  /*4ef0*/  ISETP.GE.AND P1, PT, R3, RZ, PT ;  /* 0x000000ff0300720c */ /* 0x000fe20003f26270 */
[----:B------:R-:W-:Y:S01]  /*4f00*/  @!P3 IMAD.MOV R15, RZ, RZ, -R15 ;  /* 0x000000ffff0fb224 */ /* 0x000fe200078e0a0f */
[----:B------:R-:W-:Y:S01]  /*4f10*/  ISETP.GE.AND P2, PT, R5, RZ, PT ;  /* 0x000000ff0500720c */ /* 0x000fe20003f46270 */
[----:B------:R-:W-:Y:S01]  /*4f20*/  IMAD.MOV.U32 R10, RZ, RZ, R2 ;  /* 0x000000ffff0a7224 */ /* 0x000fe200078e0002 */
[----:B------:R-:W-:Y:S01]  /*4f30*/  IABS R3, R8 ;  /* 0x0000000800037213 */ /* 0x000fe20000000000 */
[--C-:B------:R-:W-:Y:S01]  /*4f40*/  @!P6 IMAD.IADD R14, R14, 0x1, -R4.reuse ;  /* 0x000000010e0ee824 */ /* 0x100fe200078e0a04 */
[C---:B------:R-:W-:Y:S01]  /*4f50*/  ISETP.GT.U32.AND P6, PT, R4.reuse, R7, PT ;  /* 0x000000070400720c */ /* 0x040fe20003fc4070 */
[----:B------:R-:W-:Y:S01]  /*4f60*/  @!P5 IMAD.IADD R13, R13, 0x1, -R4 ;  /* 0x000000010d0dd824 */ /* 0x000fe200078e0a04 */
[----:B------:R2:W-:Y:S01]  /*4f70*/  STL [R1+0x6b4], R11 ;  /* 0x0006b40b01007387 */ /* 0x0005e20000100800 */
[----:B-1----:R-:W-:Y:S01]  /*4f80*/  IADD3 R0, R29, 0x1a9, RZ ;  /* 0x000001a91d007810 */ /* 0x002fe20007ffe0ff */
[----:B------:R-:W-:Y:S01]  /*4f90*/  @!P4 IMAD.MOV R10, RZ, RZ, -R10 ;  /* 0x000000ffff0ac224 */ /* 0x000fe200078e0a0a */
[----:B------:R-:W-:Y:S01]  /*4fa0*/  ISETP.GT.U32.AND P5, PT, R4, R14, PT ;  /* 0x0000000e0400720c */ /* 0x000fe20003fa4070 */
[----:B------:R-:W-:Y:S01]  /*4fb0*/  IMAD.HI.U32 R2, R6, R3, RZ ;  /* 0x0000000306027227 */ /* 0x000fe200078e00ff */
[----:B------:R-:W-:-:S02]  /*4fc0*/  IABS R9, R0 ;  /* 0x0000000000097213 */ /* 0x000fc40000000000 */
[----:B------:R-:W-:Y:S01]  /*4fd0*/  ISETP.GT.U32.AND P4, PT, R4, R13, PT ;  /* 0x0000000d0400720c */ /* 0x000fe20003f84070 */
[----:B------:R-:W-:Y:S01]  /*4fe0*/  IMAD.MOV R2, RZ, RZ, -R2 ;  /* 0x000000ffff027224 */ /* 0x000fe200078e0a02 */
[----:B------:R1:W-:Y:S01]  /*4ff0*/  STL [R1+0x68c], R10 ;  /* 0x00068c0a01007387 */ /* 0x0003e20000100800 */
[----:B------:R-:W-:Y:S01]  /*5000*/  IMAD.HI.U32 R5, R6, R9, RZ ;  /* 0x0000000906057227 */ /* 0x000fe200078e00ff */
[----:B--2---:R-:W-:Y:S02]  /*5010*/  IADD3 R11, R29, 0x1a7, RZ ;  /* 0x000001a71d0b7810 */ /* 0x004fe40007ffe0ff */
[----:B------:R2:W-:Y:S01]  /*5020*/  STL [R1+0x690], R15 ;  /* 0x0006900f01007387 */ /* 0x0005e20000100800 */
[----:B------:R-:W-:Y:S01]  /*5030*/  IMAD.MOV R5, RZ, RZ, -R5 ;  /* 0x000000ffff057224 */ /* 0x000fe200078e0a05 */
[----:B------:R-:W-:Y:S01]  /*5040*/  IABS R12, R11 ;  /* 0x0000000b000c7213 */ /* 0x000fe20000000000 */
[----:B------:R-:W-:Y:S02]  /*5050*/  @!P6 IMAD.IADD R7, R7, 0x1, -R4 ;  /* 0x000000010707e824 */ /* 0x000fe400078e0a04 */
[C---:B------:R-:W-:Y:S01]  /*5060*/  IMAD R9, R4.reuse, R5, R9 ;  /* 0x0000000504097224 */ /* 0x040fe200078e0209 */
[----:B-1----:R-:W-:Y:S01]  /*5070*/  IADD3 R10, R29, 0x1a6, RZ ;  /* 0x000001a61d0a7810 */ /* 0x002fe20007ffe0ff */
[----:B------:R-:W-:-:S02]  /*5080*/  IMAD R3, R4, R2, R3 ;  /* 0x0000000204037224 */ /* 0x000fc400078e0203 */
[--C-:B------:R-:W-:Y:S01]  /*5090*/  @!P4 IMAD.IADD R13, R13, 0x1, -R4.reuse ;  /* 0x000000010d0dc824 */ /* 0x100fe200078e0a04 */
[----:B------:R-:W-:Y:S01]  /*50a0*/  ISETP.GT.U32.AND P6, PT, R4, R9, PT ;  /* 0x000000090400720c */ /* 0x000fe20003fc4070 */
[----:B------:R-:W-:Y:S01]  /*50b0*/  IMAD.HI.U32 R2, R6, R12, RZ ;  /* 0x0000000c06027227 */ /* 0x000fe200078e00ff */
[----:B------:R-:W-:Y:S02]  /*50c0*/  ISETP.GT.U32.AND P4, PT, R4, R3, PT ;  /* 0x000000030400720c */ /* 0x000fe40003f84070 */
[----:B------:R-:W-:Y:S01]  /*50d0*/  IABS R17, R10 ;  /* 0x0000000a00117213 */ /* 0x000fe20000000000 */
[----:B------:R-:W-:Y:S01]  /*50e0*/  @!P5 IMAD.IADD R14, R14, 0x1, -R4 ;  /* 0x000000010e0ed824 */ /* 0x000fe200078e0a04 */
[----:B------:R-:W-:Y:S01]  /*50f0*/  ISETP.GE.AND P5, PT, R0, RZ, PT ;  /* 0x000000ff0000720c */ /* 0x000fe20003fa6270 */
[----:B------:R-:W-:Y:S01]  /*5100*/  IMAD.MOV R2, RZ, RZ, -R2 ;  /* 0x000000ffff027224 */ /* 0x000fe200078e0a02 */
[----:B------:R-:W-:Y:S01]  /*5110*/  IADD3 R0, R29, 0x1a5, RZ ;  /* 0x000001a51d007810 */ /* 0x000fe20007ffe0ff */
[----:B------:R-:W-:-:S04]  /*5120*/  IMAD.HI.U32 R5, R6, R17, RZ ;  /* 0x0000001106057227 */ /* 0x000fc800078e00ff */
[--C-:B------:R-:W-:Y:S01]  /*5130*/  @!P6 IMAD.IADD R9, R9, 0x1, -R4.reuse ;  /* 0x000000010909e824 */ /* 0x100fe200078e0a04 */
[----:B------:R-:W-:Y:S01]  /*5140*/  ISETP.GE.AND P6, PT, R8, RZ, PT ;  /* 0x000000ff0800720c */ /* 0x000fe20003fc6270 */
[----:B------:R-:W-:Y:S01]  /*5150*/  @!P4 IMAD.IADD R3, R3, 0x1, -R4 ;  /* 0x000000010303c824 */ /* 0x000fe200078e0a04 */
[----:B------:R-:W-:Y:S01]  /*5160*/  IADD3 R8, R29, 0x1a4, RZ ;  /* 0x000001a41d087810 */ /* 0x000fe20007ffe0ff */
[----:B------:R-:W-:Y:S01]  /*5170*/  IMAD.MOV R5, RZ, RZ, -R5 ;  /* 0x000000ffff057224 */ /* 0x000fe200078e0a05 */
[C---:B------:R-:W-:Y:S01]  /*5180*/  ISETP.GT.U32.AND P3, PT, R4.reuse, R9, PT ;  /* 0x000000090400720c */ /* 0x040fe20003f64070 */
[C---:B------:R-:W-:Y:S01]  /*5190*/  IMAD R12, R4.reuse, R2, R12 ;  /* 0x00000002040c7224 */ /* 0x040fe200078e020c */
[----:B------:R-:W-:Y:S01]  /*51a0*/  IABS R2, R0 ;  /* 0x0000000000027213 */ /* 0x000fe20000000000 */
[----:B------:R-:W-:Y:S01]  /*51b0*/  IMAD.MOV.U32 R16, RZ, RZ, R7 ;  /* 0x000000ffff107224 */ /* 0x000fe200078e0007 */
[C---:B------:R-:W-:Y:S01]  /*51c0*/  ISETP.GT.U32.AND P4, PT, R4.reuse, R3, PT ;  /* 0x000000030400720c */ /* 0x040fe20003f84070 */
[C---:B------:R-:W-:Y:S01]  /*51d0*/  IMAD R17, R4.reuse, R5, R17 ;  /* 0x0000000504117224 */ /* 0x040fe200078e0211 */
[----:B------:R-:W-:Y:S01]  /*51e0*/  IABS R5, R8 ;  /* 0x0000000800057213 */ /* 0x000fe20000000000 */
[----:B------:R-:W-:Y:S01]  /*51f0*/  @!P0 IMAD.MOV R16, RZ, RZ, -R16 ;  /* 0x000000ffff108224 */ /* 0x000fe200078e0a10 */
[----:B------:R-:W-:Y:S01]  /*5200*/  ISETP.GT.U32.AND P0, PT, R4, R12, PT ;  /* 0x0000000c0400720c */ /* 0x000fe20003f04070 */
[----:B--2---:R-:W-:-:S02]  /*5210*/  IMAD.MOV.U32 R15, RZ, RZ, R13 ;  /* 0x000000ffff0f7224 */ /* 0x004fc400078e000d */
[----:B------:R-:W-:Y:S01]  /*5220*/  IMAD.HI.U32 R7, R6, R2, RZ ;  /* 0x0000000206077227 */ /* 0x000fe200078e00ff */
[----:B------:R-:W-:Y:S03]  /*5230*/  STL [R1+0x6ac], R16 ;  /* 0x0006ac1001007387 */ /* 0x000fe60000100800 */
[----:B------:R-:W-:Y:S01]  /*5240*/  @!P2 IMAD.MOV R14, RZ, RZ, -R14 ;  /* 0x000000ffff0ea224 */ /* 0x000fe200078e0a0e */
[----:B------:R-:W-:Y:S01]  /*5250*/  ISETP.GT.U32.AND P2, PT, R4, R17, PT ;  /* 0x000000110400720c */ /* 0x000fe20003f44070 */
[----:B------:R-:W-:Y:S01]  /*5260*/  @!P1 IMAD.MOV R15, RZ, RZ, -R15 ;  /* 0x000000ffff0f9224 */ /* 0x000fe200078e0a0f */
[----:B------:R-:W-:Y:S01]  /*5270*/  ISETP.GE.AND P1, PT, R11, RZ, PT ;  /* 0x000000ff0b00720c */ /* 0x000fe20003f26270 */
[----:B------:R-:W-:Y:S01]  /*5280*/  IMAD.HI.U32 R13, R6, R5, RZ ;  /* 0x00000005060d7227 */ /* 0x000fe200078e00ff */
[----:B------:R-:W-:Y:S03]  /*5290*/  STL [R1+0x698], R14 ;  /* 0x0006980e01007387 */ /* 0x000fe60000100800 */
[----:B------:R-:W-:Y:S01]  /*52a0*/  @!P3 IMAD.IADD R9, R9, 0x1, -R4 ;  /* 0x000000010909b824 */ /* 0x000fe200078e0a04 */
[----:B------:R1:W-:Y:S01]  /*52b0*/  STL [R1+0x6a8], R15 ;  /* 0x0006a80f01007387 */ /* 0x0003e20000100800 */
[----:B------:R-:W-:Y:S01]  /*52c0*/  IMAD.MOV R7, RZ, RZ, -R7 ;  /* 0x000000ffff077224 */ /* 0x000fe200078e0a07 */
[----:B------:R-:W-:Y:S01]  /*52d0*/  ISETP.GE.AND P3, PT, R10, RZ, PT ;  /* 0x000000ff0a00720c */ /* 0x000fe20003f66270 */
[----:B------:R-:W-:-:S02]  /*52e0*/  IMAD.MOV R13, RZ, RZ, -R13 ;  /* 0x000000ffff0d7224 */ /* 0x000fc400078e0a0d */
[----:B------:R-:W-:Y:S01]  /*52f0*/  @!P4 IMAD.IADD R3, R3, 0x1, -R4 ;  /* 0x000000010303c824 */ /* 0x000fe200078e0a04 */
[----:B------:R-:W-:Y:S01]  /*5300*/  ISETP.GE.AND P4, PT, R0, RZ, PT ;  /* 0x000000ff0000720c */ /* 0x000fe20003f86270 */
[----:B------:R-:W-:Y:S01]  /*5310*/  IMAD R2, R4, R7, R2 ;  /* 0x0000000704027224 */ /* 0x000fe200078e0202 */
[C---:B------:R-:W-:Y:S01]  /*5320*/  IADD3 R0, R29.reuse, 0x1a3, RZ ;  /* 0x000001a31d007810 */ /* 0x040fe20007ffe0ff */
[--C-:B------:R-:W-:Y:S01]  /*5330*/  @!P0 IMAD.IADD R12, R12, 0x1, -R4.reuse ;  /* 0x000000010c0c8824 */ /* 0x100fe200078e0a04 */
[----:B------:R-:W-:Y:S01]  /*5340*/  IADD3 R7, R29, 0x1a2, RZ ;  /* 0x000001a21d077810 */ /* 0x000fe20007ffe0ff */
[----:B-1----:R-:W-:Y:S01]  /*5350*/  IMAD.MOV.U32 R15, RZ, RZ, R9 ;  /* 0x000000ffff0f7224 */ /* 0x002fe200078e0009 */
[----:B------:R-:W-:Y:S01]  /*5360*/  IABS R9, R0 ;  /* 0x0000000000097213 */ /* 0x000fe20000000000 */
[C---:B------:R-:W-:Y:S01]  /*5370*/  IMAD R5, R4.reuse, R13, R5 ;  /* 0x0000000d04057224 */ /* 0x040fe200078e0205 */
[C---:B------:R-:W-:Y:S01]  /*5380*/  ISETP.GT.U32.AND P0, PT, R4.reuse, R12, PT ;  /* 0x0000000c0400720c */ /* 0x040fe20003f04070 */
[----:B------:R-:W-:Y:S01]  /*5390*/  IMAD.MOV.U32 R14, RZ, RZ, R3 ;  /* 0x000000ffff0e7224 */ /* 0x000fe200078e0003 */
[----:B------:R-:W-:Y:S01]  /*53a0*/  IABS R3, R7 ;  /* 0x0000000700037213 */ /* 0x000fe20000000000 */
[----:B------:R-:W-:Y:S01]  /*53b0*/  @!P5 IMAD.MOV R15, RZ, RZ, -R15 ;  /* 0x000000ffff0fd224 */ /* 0x000fe200078e0a0f */
[----:B------:R-:W-:Y:S01]  /*53c0*/  ISETP.GT.U32.AND P5, PT, R4, R2, PT ;  /* 0x000000020400720c */ /* 0x000fe20003fa4070 */
[----:B------:R-:W-:-:S02]  /*53d0*/  @!P2 IMAD.IADD R17, R17, 0x1, -R4 ;  /* 0x000000011111a824 */ /* 0x000fc400078e0a04 */
[----:B------:R-:W-:Y:S01]  /*53e0*/  @!P6 IMAD.MOV R14, RZ, RZ, -R14 ;  /* 0x000000ffff0ee224 */ /* 0x000fe200078e0a0e */
[----:B------:R-:W-:Y:S01]  /*53f0*/  ISETP.GT.U32.AND P6, PT, R4, R5, PT ;  /* 0x000000050400720c */ /* 0x000fe20003fc4070 */
[----:B------:R-:W-:Y:S01]  /*5400*/  IMAD.HI.U32 R11, R6, R9, RZ ;  /* 0x00000009060b7227 */ /* 0x000fe200078e00ff */
[----:B------:R-:W-:Y:S01]  /*5410*/  ISETP.GT.U32.AND P2, PT, R4, R17, PT ;  /* 0x000000110400720c */ /* 0x000fe20003f44070 */
[----:B------:R1:W-:Y:S02]  /*5420*/  STL [R1+0x69c], R15 ;  /* 0x00069c0f01007387 */ /* 0x0003e40000100800 */
[--C-:B------:R-:W-:Y:S01]  /*5430*/  @!P0 IMAD.IADD R12, R12, 0x1, -R4.reuse ;  /* 0x000000010c0c8824 */ /* 0x100fe200078e0a04 */
[----:B------:R-:W-:Y:S01]  /*5440*/  ISETP.GE.AND P0, PT, R8, RZ, PT ;  /* 0x000000ff0800720c */ /* 0x000fe20003f06270 */
[----:B------:R-:W-:Y:S01]  /*5450*/  IMAD.MOV R11, RZ, RZ, -R11 ;  /* 0x000000ffff0b7224 */ /* 0x000fe200078e0a0b */
[----:B------:R-:W-:Y:S01]  /*5460*/  IADD3 R8, R29, 0x1a1, RZ ;  /* 0x000001a11d087810 */ /* 0x000fe20007ffe0ff */
[----:B------:R-:W-:Y:S01]  /*5470*/  @!P5 IMAD.IADD R2, R2, 0x1, -R4 ;  /* 0x000000010202d824 */ /* 0x000fe200078e0a04 */
[----:B------:R2:W-:Y:S01]  /*5480*/  STL [R1+0x6a4], R14 ;  /* 0x0006a40e01007387 */ /* 0x0005e20000100800 */
[----:B------:R-:W-:Y:S01]  /*5490*/  IMAD.MOV.U32 R13, RZ, RZ, R12 ;  /* 0x000000ffff0d7224 */ /* 0x000fe200078e000c */
[----:B------:R-:W-:Y:S01]  /*54a0*/  IABS R10, R8 ;  /* 0x00000008000a7213 */ /* 0x000fe20000000000 */
[--C-:B------:R-:W-:Y:S01]  /*54b0*/  @!P6 IMAD.IADD R5, R5, 0x1, -R4.reuse ;  /* 0x000000010505e824 */ /* 0x100fe200078e0a04 */
[----:B------:R-:W-:Y:S01]  /*54c0*/  ISETP.GT.U32.AND P5, PT, R4, R2, PT ;  /* 0x000000020400720c */ /* 0x000fe20003fa4070 */
[----:B------:R-:W-:Y:S01]  /*54d0*/  @!P2 IMAD.IADD R17, R17, 0x1, -R4 ;  /* 0x000000011111a824 */ /* 0x000fe200078e0a04 */
[----:B------:R-:W-:Y:S01]  /*54e0*/  ISETP.GE.AND P2, PT, R0, RZ, PT ;  /* 0x000000ff0000720c */ /* 0x000fe20003f46270 */
[----:B------:R-:W-:Y:S01]  /*54f0*/  IMAD.HI.U32 R0, R6, R3, RZ ;  /* 0x0000000306007227 */ /* 0x000fe200078e00ff */
[----:B------:R-:W-:-:S03]  /*5500*/  ISETP.GT.U32.AND P6, PT, R4, R5, PT ;  /* 0x000000050400720c */ /* 0x000fc60003fc4070 */
[----:B------:R-:W-:Y:S01]  /*5510*/  @!P1 IMAD.MOV R13, RZ, RZ, -R13 ;  /* 0x000000ffff0d9224 */ /* 0x000fe200078e0a0d */
[----:B------:R-:W-:Y:S01]  /*5520*/  ISETP.GE.AND P1, PT, R7, RZ, PT ;  /* 0x000000ff0700720c */ /* 0x000fe20003f26270 */
[----:B------:R-:W-:Y:S02]  /*5530*/  IMAD.MOV R0, RZ, RZ, -R0 ;  /* 0x000000ffff007224 */ /* 0x000fe400078e0a00 */
[C---:B------:R-:W-:Y:S01]  /*5540*/  IMAD R7, R4.reuse, R11, R9 ;  /* 0x0000000b04077224 */ /* 0x040fe200078e0209 */
[C---:B------:R-:W-:Y:S01]  /*5550*/  IADD3 R9, R29.reuse, 0x1a0, RZ ;  /* 0x000001a01d097810 */ /* 0x040fe20007ffe0ff */
[----:B------:R-:W-:Y:S01]  /*5560*/  IMAD R3, R4, R0, R3 ;  /* 0x0000000004037224 */ /* 0x000fe200078e0203 */
[----:B------:R-:W-:Y:S01]  /*5570*/  IADD3 R11, R29, 0x19f, RZ ;  /* 0x0000019f1d0b7810 */ /* 0x000fe20007ffe0ff */
[--C-:B------:R-:W-:Y:S01]  /*5580*/  @!P5 IMAD.IADD R2, R2, 0x1, -R4.reuse ;  /* 0x000000010202d824 */ /* 0x100fe200078e0a04 */
[C---:B------:R-:W-:Y:S01]  /*5590*/  ISETP.GT.U32.AND P5, PT, R4.reuse, R7, PT ;  /* 0x000000070400720c */ /* 0x040fe20003fa4070 */
[----:B------:R-:W-:Y:S01]  /*55a0*/  @!P6 IMAD.IADD R5, R5, 0x1, -R4 ;  /* 0x000000010505e824 */ /* 0x000fe200078e0a04 */
[----:B------:R-:W-:Y:S01]  /*55b0*/  ISETP.GT.U32.AND P6, PT, R4, R3, PT ;  /* 0x000000030400720c */ /* 0x000fe20003fc4070 */
[C---:B------:R-:W-:Y:S01]  /*55c0*/  IMAD.HI.U32 R12, R6.reuse, R10, RZ ;  /* 0x0000000a060c7227 */ /* 0x040fe200078e00ff */
[----:B-1----:R-:W-:Y:S01]  /*55d0*/  IABS R15, R9 ;  /* 0x00000009000f7213 */ /* 0x002fe20000000000 */
[----:B------:R1:W-:Y:S01]  /*55e0*/  STL [R1+0x6a0], R13 ;  /* 0x0006a00d01007387 */ /* 0x0003e20000100800 */
[----:B--2---:R-:W-:Y:S01]  /*55f0*/  IABS R14, R11 ;  /* 0x0000000b000e7213 */ /* 0x004fe20000000000 */
[----:B------:R-:W-:Y:S01]  /*5600*/  IMAD.MOV R12, RZ, RZ, -R12 ;  /* 0x000000ffff0c7224 */ /* 0x000fe200078e0a0c */
[----:B------:R-:W-:Y:S01]  /*5610*/  IADD3 R0, R29, 0x19e, RZ ;  /* 0x0000019e1d007810 */ /* 0x000fe20007ffe0ff */
[----:B------:R-:W-:-:S04]  /*5620*/  IMAD.HI.U32 R18, R6, R15, RZ ;  /* 0x0000000f06127227 */ /* 0x000fc800078e00ff */
[--C-:B------:R-:W-:Y:S02]  /*5630*/  @!P5 IMAD.IADD R7, R7, 0x1, -R4.reuse ;  /* 0x000000010707d824 */ /* 0x100fe400078e0a04 */
[----:B------:R-:W-:Y:S01]  /*5640*/  @!P6 IMAD.IADD R3, R3, 0x1, -R4 ;  /* 0x000000010303e824 */ /* 0x000fe200078e0a04 */
[----:B-1----:R-:W-:Y:S01]  /*5650*/  IADD3 R13, R29, 0x19d, RZ ;  /* 0x0000019d1d0d7810 */ /* 0x002fe20007ffe0ff */
[C---:B------:R-:W-:Y:S01]  /*5660*/  IMAD R10, R4.reuse, R12, R10 ;  /* 0x0000000c040a7224 */ /* 0x040fe200078e020a */
[C---:B------:R-:W-:Y:S01]  /*5670*/  ISETP.GT.U32.AND P6, PT, R4.reuse, R7, PT ;  /* 0x000000070400720c */ /* 0x040fe20003fc4070 */
[----:B------:R-:W-:Y:S01]  /*5680*/  IMAD.MOV R18, RZ, RZ, -R18 ;  /* 0x000000ffff127224 */ /* 0x000fe200078e0a12 */
[----:B------:R-:W-:Y:S01]  /*5690*/  IABS R12, R0 ;  /* 0x00000000000c7213 */ /* 0x000fe20000000000 */
[----:B------:R-:W-:Y:S01]  /*56a0*/  @!P3 IMAD.MOV R17, RZ, RZ, -R17 ;  /* 0x000000ffff11b224 */ /* 0x000fe200078e0a11 */
[----:B------:R-:W-:Y:S01]  /*56b0*/  ISETP.GT.U32.AND P5, PT, R4, R10, PT ;  /* 0x0000000a0400720c */ /* 0x000fe20003fa4070 */
[----:B------:R-:W-:Y:S01]  /*56c0*/  IMAD.HI.U32 R16, R6, R14, RZ ;  /* 0x0000000e06107227 */ /* 0x000fe200078e00ff */
[----:B------:R-:W-:-:S02]  /*56d0*/  ISETP.GE.AND P3, PT, R8, RZ, PT ;  /* 0x000000ff0800720c */ /* 0x000fc40003f66270 */
[----:B------:R1:W-:Y:S01]  /*56e0*/  STL [R1+0x694], R17 ;  /* 0x0006941101007387 */ /* 0x0003e20000100800 */
[C---:B------:R-:W-:Y:S01]  /*56f0*/  IMAD R8, R4.reuse, R18, R15 ;  /* 0x0000001204087224 */ /* 0x040fe200078e020f */
[----:B------:R-:W-:Y:S01]  /*5700*/  IABS R15, R13 ;  /* 0x0000000d000f7213 */ /* 0x000fe20000000000 */
[----:B------:R-:W-:Y:S02]  /*5710*/  IMAD.MOV R16, RZ, RZ, -R16 ;  /* 0x000000ffff107224 */ /* 0x000fe400078e0a10 */
[----:B------:R-:W-:Y:S01]  /*5720*/  @!P6 IMAD.IADD R7, R7, 0x1, -R4 ;  /* 0x000000010707e824 */ /* 0x000fe200078e0a04 */
[C---:B------:R-:W-:Y:S01]  /*5730*/  ISETP.GT.U32.AND P6, PT, R4.reuse, R8, PT ;  /* 0x000000080400720c */ /* 0x040fe20003fc4070 */
[----:B------:R-:W-:Y:S02]  /*5740*/  IMAD R14, R4, R16, R14 ;  /* 0x00000010040e7224 */ /* 0x000fe400078e020e */
[----:B------:R-:W-:Y:S01]  /*5750*/  IMAD.MOV.U32 R16, RZ, RZ, R7 ;  /* 0x000000ffff107224 */ /* 0x000fe200078e0007 */
[----:B------:R-:W-:Y:S01]  /*5760*/  IADD3 R7, R29, 0x19a, RZ ;  /* 0x0000019a1d077810 */ /* 0x000fe20007ffe0ff */
[----:B-1----:R-:W-:-:S02]  /*5770*/  IMAD.MOV.U32 R17, RZ, RZ, R2 ;  /* 0x000000ffff117224 */ /* 0x002fc400078e0002 */
[----:B------:R-:W-:-:S04]  /*5780*/  IMAD.HI.U32 R2, R6, R12, RZ ;  /* 0x0000000c06027227 */ /* 0x000fc800078e00ff */
[----:B------:R-:W-:Y:S01]  /*5790*/  @!P4 IMAD.MOV R17, RZ, RZ, -R17 ;  /* 0x000000ffff11c224 */ /* 0x000fe200078e0a11 */
[----:B------:R-:W-:Y:S01]  /*57a0*/  ISETP.GT.U32.AND P4, PT, R4, R3, PT ;  /* 0x000000030400720c */ /* 0x000fe20003f84070 */
[----:B------:R-:W-:Y:S02]  /*57b0*/  IMAD.MOV R2, RZ, RZ, -R2 ;  /* 0x000000ffff027224 */ /* 0x000fe400078e0a02 */
[----:B------:R-:W-:Y:S01]  /*57c0*/  @!P5 IMAD.IADD R10, R10, 0x1, -R4 ;  /* 0x000000010a0ad824 */ /* 0x000fe200078e0a04 */
[----:B------:R1:W-:Y:S01]  /*57d0*/  STL [R1+0x688], R17 ;  /* 0x0006881101007387 */ /* 0x0003e20000100800 */
[----:B------:R-:W-:Y:S01]  /*57e0*/  @!P2 IMAD.MOV R16, RZ, RZ, -R16 ;  /* 0x000000ffff10a224 */ /* 0x000fe200078e0a10 */
[C---:B------:R-:W-:Y:S01]  /*57f0*/  ISETP.GT.U32.AND P2, PT, R4.reuse, R14, PT ;  /* 0x0000000e0400720c */ /* 0x040fe20003f44070 */
[C---:B------:R-:W-:Y:S01]  /*5800*/  IMAD R2, R4.reuse, R2, R12 ;  /* 0x0000000204027224 */ /* 0x040fe200078e020c */
[----:B------:R-:W-:Y:S01]  /*5810*/  ISETP.GT.U32.AND P5, PT, R4, R10, PT ;  /* 0x0000000a0400720c */ /* 0x000fe20003fa4070 */
[----:B------:R-:W-:Y:S01]  /*5820*/  @!P6 IMAD.IADD R8, R8, 0x1, -R4 ;  /* 0x000000010808e824 */ /* 0x000fe200078e0a04 */
[----:B------:R-:W-:-:S02]  /*5830*/  IADD3 R12, R29, 0x19c, RZ ;  /* 0x0000019c1d0c7810 */ /* 0x000fc40007ffe0ff */
[----:B------:R-:W-:Y:S01]  /*5840*/  ISETP.GT.U32.AND P6, PT, R4, R2, PT ;  /* 0x000000020400720c */ /* 0x000fe20003fc4070 */
[----:B------:R-:W-:Y:S01]  /*5850*/  @!P4 IMAD.IADD R3, R3, 0x1, -R4 ;  /* 0x000000010303c824 */ /* 0x000fe200078e0a04 */
[----:B------:R-:W-:Y:S01]  /*5860*/  ISETP.GE.AND P4, PT, R11, RZ, PT ;  /* 0x000000ff0b00720c */ /* 0x000fe20003f86270 */
[----:B-1----:R-:W-:Y:S02]  /*5870*/  IMAD.MOV.U32 R17, RZ, RZ, R5 ;  /* 0x000000ffff117224 */ /* 0x002fe400078e0005 */
[----:B------:R-:W-:-:S04]  /*5880*/  IMAD.HI.U32 R5, R6, R15, RZ ;  /* 0x0000000f06057227 */ /* 0x000fc800078e00ff */
[----:B------:R-:W-:Y:S01]  /*5890*/  @!P0 IMAD.MOV R17, RZ, RZ, -R17 ;  /* 0x000000ffff118224 */ /* 0x000fe200078e0a11 */
[----:B------:R-:W-:Y:S01]  /*58a0*/  ISETP.GE.AND P0, PT, R9, RZ, PT ;  /* 0x000000ff0900720c */ /* 0x000fe20003f06270 */
[--C-:B------:R-:W-:Y:S01]  /*58b0*/  @!P2 IMAD.IADD R14, R14, 0x1, -R4.reuse ;  /* 0x000000010e0ea824 */ /* 0x100fe200078e0a04 */
[----:B------:R-:W-:Y:S01]  /*58c0*/  ISETP.GT.U32.AND P2, PT, R4, R8, PT ;  /* 0x000000080400720c */ /* 0x000fe20003f44070 */
[----:B------:R-:W-:Y:S01]  /*58d0*/  IMAD.MOV R5, RZ, RZ, -R5 ;  /* 0x000000ffff057224 */ /* 0x000fe200078e0a05 */
[----:B------:R1:W-:Y:S01]  /*58e0*/  STL [R1+0x684], R17 ;  /* 0x0006841101007387 */ /* 0x0003e20000100800 */
[--C-:B------:R-:W-:Y:S01]  /*58f0*/  @!P5 IMAD.IADD R10, R10, 0x1, -R4.reuse ;  /* 0x000000010a0ad824 */ /* 0x100fe200078e0a04 */
[----:B------:R-:W-:Y:S01]  /*5900*/  ISETP.GE.AND P5, PT, R0, RZ, PT ;  /* 0x000000ff0000720c */ /* 0x000fe20003fa6270 */
[----:B------:R-:W-:Y:S01]  /*5910*/  IMAD R0, R4, R5, R15 ;  /* 0x0000000504007224 */ /* 0x000fe200078e020f */
[----:B------:R2:W-:Y:S01]  /*5920*/  STL [R1+0x680], R16 ;  /* 0x0006801001007387 */ /* 0x0005e20000100800 */
[----:B------:R-:W-:Y:S01]  /*5930*/  @!P6 IMAD.IADD R2, R2, 0x1, -R4 ;  /* 0x000000010202e824 */ /* 0x000fe200078e0a04 */
[----:B------:R-:W-:Y:S01]  /*5940*/  IABS R15, R12 ;  /* 0x0000000c000f7213 */ /* 0x000fe20000000000 */
[----:B------:R-:W-:Y:S01]  /*5950*/  @!P3 IMAD.MOV R10, RZ, RZ, -R10 ;  /* 0x000000ffff0ab224 */ /* 0x000fe200078e0a0a */
[----:B------:R-:W-:-:S02]  /*5960*/  IADD3 R5, R29, 0x199, RZ ;  /* 0x000001991d057810 */ /* 0x000fc40007ffe0ff */
[----:B------:R-:W-:Y:S01]  /*5970*/  ISETP.GT.U32.AND P6, PT, R4, R2, PT ;  /* 0x000000020400720c */ /* 0x000fe20003fc4070 */
[----:B-1----:R-:W-:Y:S01]  /*5980*/  IMAD.HI.U32 R17, R6, R15, RZ ;  /* 0x0000000f06117227 */ /* 0x002fe200078e00ff */
[----:B------:R-:W-:Y:S02]  /*5990*/  IABS R11, R5 ;  /* 0x00000005000b7213 */ /* 0x000fe40000000000 */
[----:B------:R-:W-:Y:S01]  /*59a0*/  IADD3 R9, R29, 0x19b, RZ ;  /* 0x0000019b1d097810 */ /* 0x000fe20007ffe0ff */
[----:B--2---:R-:W-:Y:S01]  /*59b0*/  IMAD.MOV.U32 R16, RZ, RZ, R3 ;  /* 0x000000ffff107224 */ /* 0x004fe200078e0003 */
[----:B------:R-:W-:Y:S01]  /*59c0*/  IABS R3, R7 ;  /* 0x0000000700037213 */ /* 0x000fe20000000000 */
[----:B------:R-:W-:Y:S02]  /*59d0*/  IMAD.MOV R17, RZ, RZ, -R17 ;  /* 0x000000ffff117224 */ /* 0x000fe400078e0a11 */
[----:B------:R-:W-:Y:S01]  /*59e0*/  @!P1 IMAD.MOV R16, RZ, RZ, -R16 ;  /* 0x000000ffff109224 */ /* 0x000fe200078e0a10 */
[----:B------:R-:W-:Y:S01]  /*59f0*/  ISETP.GT.U32.AND P1, PT, R4, R14, PT ;  /* 0x0000000e0400720c */ /* 0x000fe20003f24070 */
[--C-:B------:R-:W-:Y:S01]  /*5a00*/  @!P2 IMAD.IADD R8, R8, 0x1, -R4.reuse ;  /* 0x000000010808a824 */ /* 0x100fe200078e0a04 */
[----:B------:R-:W-:Y:S01]  /*5a10*/  ISETP.GT.U32.AND P2, PT, R4, R0, PT ;  /* 0x000000000400720c */ /* 0x000fe20003f44070 */
[----:B------:R-:W-:Y:S01]  /*5a20*/  @!P6 IMAD.IADD R2, R2, 0x1, -R4 ;  /* 0x000000010202e824 */ /* 0x000fe200078e0a04 */
[----:B------:R1:W-:Y:S01]  /*5a30*/  STL [R1+0x67c], R16 ;  /* 0x00067c1001007387 */ /* 0x0003e20000100800 */
[----:B------:R-:W-:-:S03]  /*5a40*/  IMAD.HI.U32 R18, R6, R3, RZ ;  /* 0x0000000306127227 */ /* 0x000fc600078e00ff */
[----:B------:R2:W-:Y:S01]  /*5a50*/  STL [R1+0x678], R10 ;  /* 0x0006780a01007387 */ /* 0x0005e20000100800 */
[----:B------:R-:W-:Y:S02]  /*5a60*/  IMAD.MOV R18, RZ, RZ, -R18 ;  /* 0x000000ffff127224 */ /* 0x000fe400078e0a12 */
[----:B------:R-:W-:Y:S02]  /*5a70*/  IMAD.MOV.U32 R19, RZ, RZ, R8 ;  /* 0x000000ffff137224 */ /* 0x000fe400078e0008 */
[----:B------:R-:W-:Y:S01]  /*5a80*/  @!P1 IMAD.IADD R14, R14, 0x1, -R4 ;  /* 0x000000010e0e9824 */ /* 0x000fe200078e0a04 */
[----:B------:R-:W-:Y:S01]  /*5a90*/  ISETP.GE.AND P1, PT, R13, RZ, PT ;  /* 0x000000ff0d00720c */ /* 0x000fe20003f26270 */
[----:B------:R-:W-:Y:S01]  /*5aa0*/  IMAD R13, R4, R17, R15 ;  /* 0x00000011040d7224 */ /* 0x000fe200078e020f */
[----:B-1----:R-:W-:Y:S01]  /*5ab0*/  IABS R16, R9 ;  /* 0x0000000900107213 */ /* 0x002fe20000000000 */
[----:B------:R-:W-:-:S03]  /*5ac0*/  IMAD.HI.U32 R17, R6, R11, RZ ;  /* 0x0000000b06117227 */ /* 0x000fc600078e00ff */
[----:B------:R-:W-:Y:S01]  /*5ad0*/  ISETP.GT.U32.AND P6, PT, R4, R13, PT ;  /* 0x0000000d0400720c */ /* 0x000fe20003fc4070 */
[----:B------:R-:W-:Y:S01]  /*5ae0*/  @!P2 IMAD.IADD R0, R0, 0x1, -R4 ;  /* 0x000000010000a824 */ /* 0x000fe200078e0a04 */
[----:B------:R-:W-:Y:S01]  /*5af0*/  ISETP.GE.AND P2, PT, R12, RZ, PT ;  /* 0x000000ff0c00720c */ /* 0x000fe20003f46270 */
[----:B------:R-:W-:Y:S01]  /*5b00*/  IMAD.MOV R17, RZ, RZ, -R17 ;  /* 0x000000ffff117224 */ /* 0x000fe200078e0a11 */
[----:B------:R-:W-:Y:S01]  /*5b10*/  IADD3 R12, R29, 0x198, RZ ;  /* 0x000001981d0c7810 */ /* 0x000fe20007ffe0ff */
[----:B------:R-:W-:-:S04]  /*5b20*/  IMAD.HI.U32 R15, R6, R16, RZ ;  /* 0x00000010060f7227 */ /* 0x000fc800078e00ff */
[C---:B------:R-:W-:Y:S01]  /*5b30*/  IMAD R11, R4.reuse, R17, R11 ;  /* 0x00000011040b7224 */ /* 0x040fe200078e020b */
[----:B------:R-:W-:Y:S01]  /*5b40*/  IABS R17, R12 ;  /* 0x0000000c00117213 */ /* 0x000fe20000000000 */
[----:B------:R-:W-:Y:S02]  /*5b50*/  IMAD.MOV R15, RZ, RZ, -R15 ;  /* 0x000000ffff0f7224 */ /* 0x000fe400078e0a0f */
[----:B------:R-:W-:Y:S01]  /*5b60*/  @!P6 IMAD.IADD R13, R13, 0x1, -R4 ;  /* 0x000000010d0de824 */ /* 0x000fe200078e0a04 */
[C---:B------:R-:W-:Y:S01]  /*5b70*/  ISETP.GT.U32.AND P6, PT, R4.reuse, R0, PT ;  /* 0x000000000400720c */ /* 0x040fe20003fc4070 */
[C---:B------:R-:W-:Y:S01]  /*5b80*/  IMAD R15, R4.reuse, R15, R16 ;  /* 0x0000000f040f7224 */ /* 0x040fe200078e0210 */
[----:B------:R-:W-:Y:S01]  /*5b90*/  IADD3 R16, R29, 0x197, RZ ;  /* 0x000001971d107810 */ /* 0x000fe20007ffe0ff */
[----:B------:R-:W-:Y:S02]  /*5ba0*/  IMAD.MOV.U32 R8, RZ, RZ, R17 ;  /* 0x000000ffff087224 */ /* 0x000fe400078e0011 */
[C---:B------:R-:W-:Y:S01]  /*5bb0*/  IMAD R3, R4.reuse, R18, R3 ;  /* 0x0000001204037224 */ /* 0x040fe200078e0203 */
[C---:B------:R-:W-:Y:S01]  /*5bc0*/  ISETP.GT.U32.AND P3, PT, R4.reuse, R15, PT ;  /* 0x0000000f0400720c */ /* 0x040fe20003f64070 */
[----:B------:R-:W-:Y:S01]  /*5bd0*/  IMAD.MOV.U32 R17, RZ, RZ, R14 ;  /* 0x000000ffff117224 */ /* 0x000fe200078e000e */
[----:B--2---:R-:W-:Y:S01]  /*5be0*/  IABS R10, R16 ;  /* 0x00000010000a7213 */ /* 0x004fe20000000000 */
[----:B------:R-:W-:Y:S01]  /*5bf0*/  @!P0 IMAD.MOV R19, RZ, RZ, -R19 ;  /* 0x000000ffff138224 */ /* 0x000fe200078e0a13 */
[C---:B------:R-:W-:Y:S01]  /*5c00*/  ISETP.GT.U32.AND P0, PT, R4.reuse, R13, PT ;  /* 0x0000000d0400720c */ /* 0x040fe20003f04070 */
[----:B------:R-:W-:Y:S01]  /*5c10*/  @!P4 IMAD.MOV R17, RZ, RZ, -R17 ;  /* 0x000000ffff11c224 */ /* 0x000fe200078e0a11 */
[----:B------:R-:W-:Y:S01]  /*5c20*/  ISETP.GT.U32.AND P4, PT, R4, R3, PT ;  /* 0x000000030400720c */ /* 0x000fe20003f84070 */
[----:B------:R-:W-:Y:S01]  /*5c30*/  @!P6 IMAD.IADD R0, R0, 0x1, -R4 ;  /* 0x000000010000e824 */ /* 0x000fe200078e0a04 */
[----:B------:R-:W-:Y:S01]  /*5c40*/  ISETP.GT.U32.AND P6, PT, R4, R11, PT ;  /* 0x0000000b0400720c */ /* 0x000fe20003fc4070 */
[----:B------:R-:W-:Y:S01]  /*5c50*/  IMAD.HI.U32 R14, R6, R8, RZ ;  /* 0x00000008060e7227 */ /* 0x000fe200078e00ff */
[----:B------:R-:W-:Y:S03]  /*5c60*/  STL [R1+0x674], R19 ;  /* 0x0006741301007387 */ /* 0x000fe60000100800 */
[----:B------:R-:W-:Y:S01]  /*5c70*/  @!P5 IMAD.MOV R2, RZ, RZ, -R2 ;  /* 0x000000ffff02d224 */ /* 0x000fe200078e0a02 */
[----:B------:R-:W-:Y:S01]  /*5c80*/  STL [R1+0x670], R17 ;  /* 0x0006701101007387 */ /* 0x000fe20000100800 */
[----:B------:R-:W-:Y:S01]  /*5c90*/  IMAD.MOV R14, RZ, RZ, -R14 ;  /* 0x000000ffff0e7224 */ /* 0x000fe200078e0a0e */
[----:B------:R-:W-:Y:S01]  /*5ca0*/  ISETP.GE.AND P5, PT, R9, RZ, PT ;  /* 0x000000ff0900720c */ /* 0x000fe20003fa6270 */
[--C-:B------:R-:W-:Y:S01]  /*5cb0*/  @!P0 IMAD.IADD R13, R13, 0x1, -R4.reuse ;  /* 0x000000010d0d8824 */ /* 0x100fe200078e0a04 */
[----:B------:R1:W-:Y:S01]  /*5cc0*/  STL [R1+0x66c], R2 ;  /* 0x00066c0201007387 */ /* 0x0003e20000100800 */
[--C-:B------:R-:W-:Y:S01]  /*5cd0*/  @!P3 IMAD.IADD R15, R15, 0x1, -R4.reuse ;  /* 0x000000010f0fb824 */ /* 0x100fe200078e0a04 */
[----:B------:R-:W-:Y:S01]  /*5ce0*/  ISETP.GE.AND P0, PT, R7, RZ, PT ;  /* 0x000000ff0700720c */ /* 0x000fe20003f06270 */
[----:B------:R-:W-:Y:S01]  /*5cf0*/  @!P4 IMAD.IADD R3, R3, 0x1, -R4 ;  /* 0x000000010303c824 */ /* 0x000fe200078e0a04 */
[----:B------:R-:W-:Y:S01]  /*5d00*/  ISETP.GE.AND P3, PT, R5, RZ, PT ;  /* 0x000000ff0500720c */ /* 0x000fe20003f66270 */
[C---:B------:R-:W-:Y:S01]  /*5d10*/  IMAD R7, R4.reuse, R14, R8 ;  /* 0x0000000e04077224 */ /* 0x040fe200078e0208 */
[C---:B------:R-:W-:Y:S01]  /*5d20*/  ISETP.GT.U32.AND P4, PT, R4.reuse, R15, PT ;  /* 0x0000000f0400720c */ /* 0x040fe20003f84070 */
[----:B------:R-:W-:Y:S01]  /*5d30*/  IMAD.MOV.U32 R9, RZ, RZ, R13 ;  /* 0x000000ffff097224 */ /* 0x000fe200078e000d */
[----:B------:R-:W-:Y:S01]  /*5d40*/  IADD3 R8, R29, 0x195, RZ ;  /* 0x000001951d087810 */ /* 0x000fe20007ffe0ff */
[----:B------:R-:W-:Y:S01]  /*5d50*/  @!P6 IMAD.IADD R11, R11, 0x1, -R4 ;  /* 0x000000010b0be824 */ /* 0x000fe200078e0a04 */
[C---:B------:R-:W-:Y:S01]  /*5d60*/  ISETP.GT.U32.AND P6, PT, R4.reuse, R3, PT ;  /* 0x000000030400720c */ /* 0x040fe20003fc4070 */
[----:B-1----:R-:W-:Y:S01]  /*5d70*/  IMAD.MOV.U32 R2, RZ, RZ, R10 ;  /* 0x000000ffff027224 */ /* 0x002fe200078e000a */
[----:B------:R-:W-:Y:S01]  /*5d80*/  IADD3 R10, R29, 0x196, RZ ;  /* 0x000001961d0a7810 */ /* 0x000fe20007ffe0ff */
[----:B------:R-:W-:Y:S01]  /*5d90*/  @!P2 IMAD.MOV R9, RZ, RZ, -R9 ;  /* 0x000000ffff09a224 */ /* 0x000fe200078e0a09 */
[----:B------:R-:W-:Y:S01]  /*5da0*/  ISETP.GT.U32.AND P2, PT, R4, R7, PT ;  /* 0x000000070400720c */ /* 0x000fe20003f44070 */
[----:B------:R-:W-:-:S04]  /*5db0*/  IMAD.HI.U32 R5, R6, R2, RZ ;  /* 0x0000000206057227 */ /* 0x000fc800078e00ff */
[----:B------:R-:W-:Y:S02]  /*5dc0*/  IMAD.MOV.U32 R17, RZ, RZ, R0 ;  /* 0x000000ffff117224 */ /* 0x000fe400078e0000 */
[----:B------:R-:W-:Y:S02]  /*5dd0*/  IMAD.MOV R5, RZ, RZ, -R5 ;  /* 0x000000ffff057224 */ /* 0x000fe400078e0a05 */
[----:B------:R-:W-:Y:S01]  /*5de0*/  @!P1 IMAD.MOV R17, RZ, RZ, -R17 ;  /* 0x000000ffff119224 */ /* 0x000fe200078e0a11 */
[C---:B------:R-:W-:Y:S01]  /*5df0*/  ISETP.GT.U32.AND P1, PT, R4.reuse, R11, PT ;  /* 0x0000000b0400720c */ /* 0x040fe20003f24070 */
[C---:B------:R-:W-:Y:S01]  /*5e00*/  IMAD R0, R4.reuse, R5, R2 ;  /* 0x0000000504007224 */ /* 0x040fe200078e0202 */
[----:B------:R-:W-:Y:S01]  /*5e10*/  IABS R5, R10 ;  /* 0x0000000a00057213 */ /* 0x000fe20000000000 */
[--C-:B------:R-:W-:Y:S01]  /*5e20*/  @!P4 IMAD.IADD R15, R15, 0x1, -R4.reuse ;  /* 0x000000010f0fc824 */ /* 0x100fe200078e0a04 */
[----:B------:R-:W-:Y:S01]  /*5e30*/  IABS R2, R8 ;  /* 0x0000000800027213 */ /* 0x000fe20000000000 */
[--C-:B------:R-:W-:Y:S01]  /*5e40*/  @!P6 IMAD.IADD R3, R3, 0x1, -R4.reuse ;  /* 0x000000010303e824 */ /* 0x100fe200078e0a04 */
[----:B------:R1:W-:Y:S01]  /*5e50*/  STL [R1+0x668], R17 ;  /* 0x0006681101007387 */ /* 0x0003e20000100800 */
[----:B------:R-:W-:Y:S01]  /*5e60*/  ISETP.GT.U32.AND P6, PT, R4, R0, PT ;  /* 0x000000000400720c */ /* 0x000fe20003fc4070 */
[----:B------:R-:W-:Y:S01]  /*5e70*/  IMAD.HI.U32 R14, R6, R5, RZ ;  /* 0x00000005060e7227 */ /* 0x000fe200078e00ff */
[----:B------:R-:W-:Y:S01]  /*5e80*/  ISETP.GE.AND P4, PT, R12, RZ, PT ;  /* 0x000000ff0c00720c */ /* 0x000fe20003f86270 */
[----:B------:R2:W-:Y:S02]  /*5e90*/  STL [R1+0x664], R9 ;  /* 0x0006640901007387 */ /* 0x0005e40000100800 */
[----:B------:R-:W-:Y:S01]  /*5ea0*/  @!P2 IMAD.IADD R7, R7, 0x1, -R4 ;  /* 0x000000010707a824 */ /* 0x000fe200078e0a04 */
[----:B------:R-:W-:Y:S01]  /*5eb0*/  ISETP.GE.AND P2, PT, R10, RZ, PT ;  /* 0x000000ff0a00720c */ /* 0x000fe20003f46270 */
[----:B------:R-:W-:-:S04]  /*5ec0*/  IMAD.HI.U32 R13, R6, R2, RZ ;  /* 0x00000002060d7227 */ /* 0x000fc800078e00ff */
[----:B-1----:R-:W-:Y:S01]  /*5ed0*/  IMAD.MOV.U32 R17, RZ, RZ, R15 ;  /* 0x000000ffff117224 */ /* 0x002fe200078e000f */
[C---:B------:R-:W-:Y:S01]  /*5ee0*/  IADD3 R15, R29.reuse, 0x18e, RZ ;  /* 0x0000018e1d0f7810 */ /* 0x040fe20007ffe0ff */
[----:B------:R-:W-:Y:S01]  /*5ef0*/  IMAD.MOV R14, RZ, RZ, -R14 ;  /* 0x000000ffff0e7224 */ /* 0x000fe200078e0a0e */
[----:B--2---:R-:W-:Y:S01]  /*5f00*/  IADD3 R9, R29, 0x194, RZ ;  /* 0x000001941d097810 */ /* 0x004fe20007ffe0ff */
[----:B------:R-:W-:Y:S01]  /*5f10*/  @!P5 IMAD.MOV R17, RZ, RZ, -R17 ;  /* 0x000000ffff11d224 */ /* 0x000fe200078e0a11 */
[C---:B------:R-:W-:Y:S01]  /*5f20*/  ISETP.GT.U32.AND P5, PT, R4.reuse, R7, PT ;  /* 0x000000070400720c */ /* 0x040fe20003fa4070 */
[----:B------:R-:W-:Y:S01]  /*5f30*/  IMAD.MOV R10, RZ, RZ, -R13 ;  /* 0x000000ffff0a7224 */ /* 0x000fe200078e0a0d */
[----:B------:R-:W-:Y:S01]  /*5f40*/  IABS R12, R9 ;  /* 0x00000009000c7213 */ /* 0x000fe20000000000 */
[----:B------:R-:W-:Y:S01]  /*5f50*/  IMAD R5, R4, R14, R5 ;  /* 0x0000000e04057224 */ /* 0x000fe200078e0205 */
[----:B------:R-:W-:Y:S01]  /*5f60*/  STL [R1+0x660], R17 ;  /* 0x0006601101007387 */ /* 0x000fe20000100800 */
[----:B------:R-:W-:-:S02]  /*5f70*/  IMAD.MOV.U32 R13, RZ, RZ, R3 ;  /* 0x000000ffff0d7224 */ /* 0x000fc400078e0003 */
[--C-:B------:R-:W-:Y:S02]  /*5f80*/  @!P6 IMAD.IADD R0, R0, 0x1, -R4.reuse ;  /* 0x000000010000e824 */ /* 0x100fe400078e0a04 */
[----:B------:R-:W-:Y:S01]  /*5f90*/  @!P0 IMAD.MOV R13, RZ, RZ, -R13 ;  /* 0x000000ffff0d8224 */ /* 0x000fe200078e0a0d */
[----:B------:R-:W-:Y:S01]  /*5fa0*/  ISETP.GT.U32.AND P0, PT, R4, R5, PT ;  /* 0x000000050400720c */ /* 0x000fe20003f04070 */
[----:B------:R-:W-:Y:S01]  /*5fb0*/  IMAD.HI.U32 R3, R6, R12, RZ ;  /* 0x0000000c06037227 */ /* 0x000fe200078e00ff */
[----:B------:R-:W-:Y:S02]  /*5fc0*/  ISETP.GT.U32.AND P6, PT, R4, R0, PT ;  /* 0x000000000400720c */ /* 0x000fe40003fc4070 */
[----:B------:R1:W-:Y:S01]  /*5fd0*/  STL [R1+0x644], R13 ;  /* 0x0006440d01007387 */ /* 0x0003e20000100800 */
[----:B------:R-:W-:Y:S02]  /*5fe0*/  IMAD.MOV R3, RZ, RZ, -R3 ;  /* 0x000000ffff037224 */ /* 0x000fe400078e0a03 */
[----:B------:R-:W-:-:S02]  /*5ff0*/  @!P5 IMAD.IADD R7, R7, 0x1, -R4 ;  /* 0x000000010707d824 */ /* 0x000fc400078e0a04 */
[----:B------:R-:W-:Y:S02]  /*6000*/  IMAD R3, R4, R3, R12 ;  /* 0x0000000304037224 */ /* 0x000fe400078e020c */
[----:B------:R-:W-:Y:S02]  /*6010*/  IMAD.MOV.U32 R14, RZ, RZ, R7 ;  /* 0x000000ffff0e7224 */ /* 0x000fe400078e0007 */
[--C-:B------:R-:W-:Y:S01]  /*6020*/  @!P1 IMAD.IADD R11, R11, 0x1, -R4.reuse ;  /* 0x000000010b0b9824 */ /* 0x100fe200078e0a04 */
[----:B------:R-:W-:Y:S01]  /*6030*/  ISETP.GE.AND P1, PT, R16, RZ, PT ;  /* 0x000000ff1000720c */ /* 0x000fe20003f26270 */
[----:B------:R-:W-:Y:S02]  /*6040*/  @!P0 IMAD.IADD R5, R5, 0x1, -R4 ;  /* 0x0000000105058824 */ /* 0x000fe400078e0a04 */
[----:B------:R-:W-:Y:S01]  /*6050*/  @!P4 IMAD.MOV R14, RZ, RZ, -R14 ;  /* 0x000000ffff0ec224 */ /* 0x000fe200078e0a0e */
[C---:B------:R-:W-:Y:S01]  /*6060*/  ISETP.GT.U32.AND P4, PT, R4.reuse, R3, PT ;  /* 0x000000030400720c */ /* 0x040fe20003f84070 */
[----:B------:R-:W-:Y:S01]  /*6070*/  IMAD R2, R4, R10, R2 ;  /* 0x0000000a04027224 */ /* 0x000fe200078e0202 */
[----:B------:R-:W-:Y:S01]  /*6080*/  IADD3 R10, R29, 0x193, RZ ;  /* 0x000001931d0a7810 */ /* 0x000fe20007ffe0ff */
[----:B------:R-:W-:Y:S01]  /*6090*/  @!P6 IMAD.IADD R0, R0, 0x1, -R4 ;  /* 0x000000010000e824 */ /* 0x000fe200078e0a04 */
[C---:B------:R-:W-:Y:S01]  /*60a0*/  ISETP.GT.U32.AND P0, PT, R4.reuse, R5, PT ;  /* 0x000000050400720c */ /* 0x040fe20003f04070 */
[----:B------:R-:W-:Y:S01]  /*60b0*/  @!P3 IMAD.MOV R11, RZ, RZ, -R11 ;  /* 0x000000ffff0bb224 */ /* 0x000fe200078e0a0b */
[----:B------:R-:W-:Y:S01]  /*60c0*/  ISETP.GT.U32.AND P5, PT, R4, R2, PT ;  /* 0x000000020400720c */ /* 0x000fe20003fa4070 */
[----:B-1----:R-:W-:Y:S01]  /*60d0*/  IMAD.MOV.U32 R13, RZ, RZ, R0 ;  /* 0x000000ffff0d7224 */ /* 0x002fe200078e0000 */
[----:B------:R-:W-:-:S02]  /*60e0*/  ISETP.GE.AND P3, PT, R8, RZ, PT ;  /* 0x000000ff0800720c */ /* 0x000fc40003f66270 */
[----:B------:R-:W-:Y:S01]  /*60f0*/  IABS R18, R10 ;  /* 0x0000000a00127213 */ /* 0x000fe20000000000 */
[----:B------:R-:W-:Y:S01]  /*6100*/  @!P1 IMAD.MOV R13, RZ, RZ, -R13 ;  /* 0x000000ffff0d9224 */ /* 0x000fe200078e0a0d */
[----:B------:R-:W-:Y:S01]  /*6110*/  ISETP.GE.AND P6, PT, R9, RZ, PT ;  /* 0x000000ff0900720c */ /* 0x000fe20003fc6270 */
[----:B------:R1:W-:Y:S01]  /*6120*/  STL [R1+0x648], R11 ;  /* 0x0006480b01007387 */ /* 0x0003e20000100800 */
[----:B------:R-:W-:Y:S01]  /*6130*/  IADD3 R8, R29, 0x191, RZ ;  /* 0x000001911d087810 */ /* 0x000fe20007ffe0ff */
[--C-:B------:R-:W-:Y:S01]  /*6140*/  @!P4 IMAD.IADD R3, R3, 0x1, -R4.reuse ;  /* 0x000000010303c824 */ /* 0x100fe200078e0a04 */
[----:B------:R-:W-:Y:S01]  /*6150*/  IADD3 R9, R29, 0x192, RZ ;  /* 0x000001921d097810 */ /* 0x000fe20007ffe0ff */
[----:B------:R-:W-:Y:S01]  /*6160*/  @!P0 IMAD.IADD R5, R5, 0x1, -R4 ;  /* 0x0000000105058824 */ /* 0x000fe200078e0a04 */
[----:B------:R-:W-:Y:S01]  /*6170*/  ISETP.GE.AND P1, PT, R10, RZ, PT ;  /* 0x000000ff0a00720c */ /* 0x000fe20003f26270 */
[----:B------:R-:W-:Y:S01]  /*6180*/  IMAD.HI.U32 R10, R6, R18, RZ ;  /* 0x00000012060a7227 */ /* 0x000fe200078e00ff */
[----:B------:R-:W-:Y:S01]  /*6190*/  IABS R19, R9 ;  /* 0x0000000900137213 */ /* 0x000fe20000000000 */
[----:B------:R-:W-:Y:S01]  /*61a0*/  STL [R1+0x64c], R14 ;  /* 0x00064c0e01007387 */ /* 0x000fe20000100800 */
[----:B------:R-:W-:Y:S01]  /*61b0*/  ISETP.GT.U32.AND P4, PT, R4, R3, PT ;  /* 0x000000030400720c */ /* 0x000fe20003f84070 */
[----:B------:R-:W-:Y:S01]  /*61c0*/  IMAD.MOV R10, RZ, RZ, -R10 ;  /* 0x000000ffff0a7224 */ /* 0x000fe200078e0a0a */
[----:B-1----:R-:W-:Y:S01]  /*61d0*/  IABS R11, R8 ;  /* 0x00000008000b7213 */ /* 0x002fe20000000000 */
[----:B------:R-:W-:Y:S01]  /*61e0*/  @!P5 IMAD.IADD R2, R2, 0x1, -R4 ;  /* 0x000000010202d824 */ /* 0x000fe200078e0a04 */
[----:B------:R1:W-:Y:S01]  /*61f0*/  STL [R1+0x654], R13 ;  /* 0x0006540d01007387 */ /* 0x0003e20000100800 */
[C---:B------:R-:W-:Y:S01]  /*6200*/  IMAD R18, R4.reuse, R10, R18 ;  /* 0x0000000a04127224 */ /* 0x040fe200078e0212 */
[----:B------:R-:W-:Y:S01]  /*6210*/  ISETP.GE.AND P0, PT, R9, RZ, PT ;  /* 0x000000ff0900720c */ /* 0x000fe20003f06270 */
[----:B------:R-:W-:Y:S01]  /*6220*/  IMAD.MOV.U32 R7, RZ, RZ, R11 ;  /* 0x000000ffff077224 */ /* 0x000fe200078e000b */
[----:B------:R-:W-:Y:S01]  /*6230*/  ISETP.GT.U32.AND P5, PT, R4, R2, PT ;  /* 0x000000020400720c */ /* 0x000fe20003fa4070 */
[----:B------:R-:W-:Y:S01]  /*6240*/  IMAD.HI.U32 R11, R6, R19, RZ ;  /* 0x00000013060b7227 */ /* 0x000fe200078e00ff */
[----:B------:R-:W-:-:S03]  /*6250*/  IADD3 R10, R29, 0x18d, RZ ;  /* 0x0000018d1d0a7810 */ /* 0x000fc60007ffe0ff */
[----:B------:R-:W-:Y:S01]  /*6260*/  IMAD.MOV R9, RZ, RZ, -R11 ;  /* 0x000000ffff097224 */ /* 0x000fe200078e0a0b */
[----:B------:R-:W-:Y:S01]  /*6270*/  IADD3 R11, R29, 0x190, RZ ;  /* 0x000001901d0b7810 */ /* 0x000fe20007ffe0ff */
[----:B-1----:R-:W-:Y:S01]  /*6280*/  IMAD.MOV.U32 R13, RZ, RZ, R5 ;  /* 0x000000ffff0d7224 */ /* 0x002fe200078e0005 */
[----:B------:R-:W-:Y:S01]  /*6290*/  IABS R14, R10 ;  /* 0x0000000a000e7213 */ /* 0x000fe20000000000 */
[C---:B------:R-:W-:Y:S02]  /*62a0*/  IMAD R19, R4.reuse, R9, R19 ;  /* 0x0000000904137224 */ /* 0x040fe400078e0213 */
[----:B------:R-:W-:Y:S01]  /*62b0*/  @!P2 IMAD.MOV R13, RZ, RZ, -R13 ;  /* 0x000000ffff0da224 */ /* 0x000fe200078e0a0d */
[C---:B------:R-:W-:Y:S01]  /*62c0*/  ISETP.GT.U32.AND P2, PT, R4.reuse, R18, PT ;  /* 0x000000120400720c */ /* 0x040fe20003f44070 */
[--C-:B------:R-:W-:Y:S01]  /*62d0*/  @!P4 IMAD.IADD R3, R3, 0x1, -R4.reuse ;  /* 0x000000010303c824 */ /* 0x100fe200078e0a04 */
[----:B------:R-:W-:Y:S01]  /*62e0*/  ISETP.GT.U32.AND P4, PT, R4, R19, PT ;  /* 0x000000130400720c */ /* 0x000fe20003f84070 */
[----:B------:R-:W-:Y:S01]  /*62f0*/  IMAD.HI.U32 R0, R6, R7, RZ ;  /* 0x0000000706007227 */ /* 0x000fe200078e00ff */
[----:B------:R1:W-:Y:S03]  /*6300*/  STL [R1+0x658], R13 ;  /* 0x0006580d01007387 */ /* 0x0003e60000100800 */
[----:B------:R-:W-:Y:S01]  /*6310*/  @!P5 IMAD.IADD R2, R2, 0x1, -R4 ;  /* 0x000000010202d824 */ /* 0x000fe200078e0a04 */
[----:B------:R-:W-:Y:S01]  /*6320*/  ISETP.GE.AND P5, PT, R8, RZ, PT ;  /* 0x000000ff0800720c */ /* 0x000fe20003fa6270 */
[----:B------:R-:W-:Y:S01]  /*6330*/  IMAD.MOV R0, RZ, RZ, -R0 ;  /* 0x000000ffff007224 */ /* 0x000fe200078e0a00 */
[----:B------:R-:W-:Y:S01]  /*6340*/  IABS R8, R15 ;  /* 0x0000000f00087213 */ /* 0x000fe20000000000 */
[----:B------:R-:W-:-:S02]  /*6350*/  IMAD.MOV.U32 R12, RZ, RZ, R2 ;  /* 0x000000ffff0c7224 */ /* 0x000fc400078e0002 */
[----:B------:R-:W-:Y:S02]  /*6360*/  @!P2 IMAD.IADD R18, R18, 0x1, -R4 ;  /* 0x000000011212a824 */ /* 0x000fe400078e0a04 */
[C---:B------:R-:W-:Y:S01]  /*6370*/  IMAD R0, R4.reuse, R0, R7 ;  /* 0x0000000004007224 */ /* 0x040fe200078e0207 */
[----:B------:R-:W-:Y:S01]  /*6380*/  IADD3 R7, R29, 0x18f, RZ ;  /* 0x0000018f1d077810 */ /* 0x000fe20007ffe0ff */
[----:B------:R-:W-:Y:S01]  /*6390*/  @!P3 IMAD.MOV R12, RZ, RZ, -R12 ;  /* 0x000000ffff0cb224 */ /* 0x000fe200078e0a0c */
[C---:B------:R-:W-:Y:S01]  /*63a0*/  ISETP.GT.U32.AND P2, PT, R4.reuse, R18, PT ;  /* 0x000000120400720c */ /* 0x040fe20003f44070 */
[----:B------:R-:W-:Y:S01]  /*63b0*/  @!P4 IMAD.IADD R19, R19, 0x1, -R4 ;  /* 0x000000011313c824 */ /* 0x000fe200078e0a04 */
[----:B------:R-:W-:Y:S01]  /*63c0*/  ISETP.GE.AND P3, PT, R11, RZ, PT ;  /* 0x000000ff0b00720c */ /* 0x000fe20003f66270 */
[----:B------:R-:W-:Y:S01]  /*63d0*/  IMAD.MOV.U32 R16, RZ, RZ, R3 ;  /* 0x000000ffff107224 */ /* 0x000fe200078e0003 */
[----:B------:R-:W-:Y:S01]  /*63e0*/  IABS R11, R11 ;  /* 0x0000000b000b7213 */ /* 0x000fe20000000000 */
[----:B------:R2:W-:Y:S01]  /*63f0*/  STL [R1+0x65c], R12 ;  /* 0x00065c0c01007387 */ /* 0x0005e20000100800 */
[----:B------:R-:W-:Y:S01]  /*6400*/  IABS R5, R7 ;  /* 0x0000000700057213 */ /* 0x000fe20000000000 */
[----:B------:R-:W-:Y:S01]  /*6410*/  @!P6 IMAD.MOV R16, RZ, RZ, -R16 ;  /* 0x000000ffff10e224 */ /* 0x000fe200078e0a10 */
[----:B------:R-:W-:Y:S01]  /*6420*/  ISETP.GT.U32.AND P4, PT, R4, R19, PT ;  /* 0x000000130400720c */ /* 0x000fe20003f84070 */
[----:B-1----:R-:W-:Y:S01]  /*6430*/  IMAD.HI.U32 R13, R6, R8, RZ ;  /* 0x00000008060d7227 */ /* 0x002fe200078e00ff */
[----:B------:R-:W-:-:S02]  /*6440*/  ISETP.GT.U32.AND P6, PT, R4, R0, PT ;  /* 0x000000000400720c */ /* 0x000fc40003fc4070 */
[----:B------:R1:W-:Y:S01]  /*6450*/  STL [R1+0x650], R16 ;  /* 0x0006501001007387 */ /* 0x0003e20000100800 */
[----:B------:R-:W-:-:S04]  /*6460*/  IMAD.HI.U32 R9, R6, R5, RZ ;  /* 0x0000000506097227 */ /* 0x000fc800078e00ff */
[----:B--2---:R-:W-:-:S04]  /*6470*/  IMAD.HI.U32 R12, R6, R11, RZ ;  /* 0x0000000b060c7227 */ /* 0x004fc800078e00ff */
[----:B------:R-:W-:Y:S02]  /*6480*/  IMAD.MOV R12, RZ, RZ, -R12 ;  /* 0x000000ffff0c7224 */ /* 0x000fe400078e0a0c */
[----:B------:R-:W-:Y:S02]  /*6490*/  IMAD.MOV R9, RZ, RZ, -R9 ;  /* 0x000000ffff097224 */ /* 0x000fe400078e0a09 */
[--C-:B------:R-:W-:Y:S01]  /*64a0*/  @!P2 IMAD.IADD R18, R18, 0x1, -R4.reuse ;  /* 0x000000011212a824 */ /* 0x100fe200078e0a04 */
[----:B------:R-:W-:Y:S01]  /*64b0*/  ISETP.GE.AND P2, PT, R7, RZ, PT ;  /* 0x000000ff0700720c */ /* 0x000fe20003f46270 */
[C---:B------:R-:W-:Y:S01]  /*64c0*/  IMAD R7, R4.reuse, R12, R11 ;  /* 0x0000000c04077224 */ /* 0x040fe200078e020b */
[----:B------:R-:W-:Y:S01]  /*64d0*/  IADD3 R11, R29, 0x189, RZ ;  /* 0x000001891d0b7810 */ /* 0x000fe20007ffe0ff */
[C---:B------:R-:W-:Y:S02]  /*64e0*/  IMAD R5, R4.reuse, R9, R5 ;  /* 0x0000000904057224 */ /* 0x040fe400078e0205 */
[--C-:B------:R-:W-:Y:S01]  /*64f0*/  @!P4 IMAD.IADD R19, R19, 0x1, -R4.reuse ;  /* 0x000000011313c824 */ /* 0x100fe200078e0a04 */
[----:B------:R-:W-:Y:S01]  /*6500*/  ISETP.GT.U32.AND P4, PT, R4, R7, PT ;  /* 0x000000070400720c */ /* 0x000fe20003f84070 */
[----:B------:R-:W-:Y:S01]  /*6510*/  @!P6 IMAD.IADD R0, R0, 0x1, -R4 ;  /* 0x000000010000e824 */ /* 0x000fe200078e0a04 */
[C---:B------:R-:W-:Y:S01]  /*6520*/  ISETP.GT.U32.AND P6, PT, R4.reuse, R5, PT ;  /* 0x000000050400720c */ /* 0x040fe20003fc4070 */
[----:B------:R-:W-:Y:S01]  /*6530*/  IMAD.MOV R3, RZ, RZ, -R13 ;  /* 0x000000ffff037224 */ /* 0x000fe200078e0a0d */
[C---:B------:R-:W-:Y:S01]  /*6540*/  IADD3 R13, R29.reuse, 0x18b, RZ ;  /* 0x0000018b1d0d7810 */ /* 0x040fe20007ffe0ff */
[----:B------:R-:W-:Y:S01]  /*6550*/  IMAD.MOV.U32 R21, RZ, RZ, R18 ;  /* 0x000000ffff157224 */ /* 0x000fe200078e0012 */
[----:B------:R-:W-:Y:S01]  /*6560*/  IABS R9, R11 ;  /* 0x0000000b00097213 */ /* 0x000fe20000000000 */
[----:B------:R-:W-:Y:S01]  /*6570*/  IMAD R8, R4, R3, R8 ;  /* 0x0000000304087224 */ /* 0x000fe200078e0208 */
[----:B------:R-:W-:Y:S01]  /*6580*/  IADD3 R3, R29, 0x18c, RZ ;  /* 0x0000018c1d037810 */ /* 0x000fe20007ffe0ff */
[----:B------:R-:W-:Y:S01]  /*6590*/  IMAD.HI.U32 R2, R6, R14, RZ ;  /* 0x0000000e06027227 */ /* 0x000fe200078e00ff */
[----:B-1----:R-:W-:-:S02]  /*65a0*/  IABS R16, R13 ;  /* 0x0000000d00107213 */ /* 0x002fc40000000000 */
[----:B------:R-:W-:Y:S01]  /*65b0*/  IABS R12, R3 ;  /* 0x00000003000c7213 */ /* 0x000fe20000000000 */
[--C-:B------:R-:W-:Y:S01]  /*65c0*/  @!P4 IMAD.IADD R7, R7, 0x1, -R4.reuse ;  /* 0x000000010707c824 */ /* 0x100fe200078e0a04 */
[C---:B------:R-:W-:Y:S01]  /*65d0*/  ISETP.GT.U32.AND P4, PT, R4.reuse, R0, PT ;  /* 0x000000000400720c */ /* 0x040fe20003f84070 */
[----:B------:R-:W-:Y:S02]  /*65e0*/  @!P6 IMAD.IADD R5, R5, 0x1, -R4 ;  /* 0x000000010505e824 */ /* 0x000fe400078e0a04 */
[----:B------:R-:W-:Y:S01]  /*65f0*/  @!P1 IMAD.MOV R21, RZ, RZ, -R21 ;  /* 0x000000ffff159224 */ /* 0x000fe200078e0a15 */
[C---:B------:R-:W-:Y:S01]  /*6600*/  ISETP.GT.U32.AND P1, PT, R4.reuse, R7, PT ;  /* 0x000000070400720c */ /* 0x040fe20003f24070 */
[----:B------:R-:W-:Y:S01]  /*6610*/  IMAD.MOV R2, RZ, RZ, -R2 ;  /* 0x000000ffff027224 */ /* 0x000fe200078e0a02 */
[----:B------:R-:W-:Y:S01]  /*6620*/  ISETP.GT.U32.AND P6, PT, R4, R5, PT ;  /* 0x000000050400720c */ /* 0x000fe20003fc4070 */
[C---:B------:R-:W-:Y:S01]  /*6630*/  IMAD.HI.U32 R20, R6.reuse, R12, RZ ;  /* 0x0000000c06147227 */ /* 0x040fe200078e00ff */
[----:B------:R1:W-:Y:S03]  /*6640*/  STL [R1+0x640], R21 ;  /* 0x0006401501007387 */ /* 0x0003e60000100800 */
[----:B------:R-:W-:-:S04]  /*6650*/  IMAD.HI.U32 R18, R6, R16, RZ ;  /* 0x0000001006127227 */ /* 0x000fc800078e00ff */
[C---:B------:R-:W-:Y:S01]  /*6660*/  IMAD R14, R4.reuse, R2, R14 ;  /* 0x00000002040e7224 */ /* 0x040fe200078e020e */
[----:B------:R-:W-:Y:S01]  /*6670*/  IADD3 R2, R29, 0x18a, RZ ;  /* 0x0000018a1d027810 */ /* 0x000fe20007ffe0ff */
[----:B------:R-:W-:Y:S02]  /*6680*/  IMAD.MOV R20, RZ, RZ, -R20 ;  /* 0x000000ffff147224 */ /* 0x000fe400078e0a14 */
[----:B------:R-:W-:Y:S01]  /*6690*/  IMAD.MOV R18, RZ, RZ, -R18 ;  /* 0x000000ffff127224 */ /* 0x000fe200078e0a12 */
[----:B------:R-:W-:Y:S01]  /*66a0*/  IABS R17, R2 ;  /* 0x0000000200117213 */ /* 0x000fe20000000000 */
[----:B------:R-:W-:Y:S01]  /*66b0*/  @!P0 IMAD.MOV R19, RZ, RZ, -R19 ;  /* 0x000000ffff138224 */ /* 0x000fe200078e0a13 */
[----:B------:R-:W-:Y:S01]  /*66c0*/  ISETP.GT.U32.AND P0, PT, R4, R8, PT ;  /* 0x000000080400720c */ /* 0x000fe20003f04070 */
[----:B------:R-:W-:Y:S01]  /*66d0*/  @!P4 IMAD.IADD R0, R0, 0x1, -R4 ;  /* 0x000000010000c824 */ /* 0x000fe200078e0a04 */
[C---:B------:R-:W-:Y:S01]  /*66e0*/  ISETP.GT.U32.AND P4, PT, R4.reuse, R14, PT ;  /* 0x0000000e0400720c */ /* 0x040fe20003f84070 */
[C---:B------:R-:W-:Y:S01]  /*66f0*/  IMAD R12, R4.reuse, R20, R12 ;  /* 0x00000014040c7224 */ /* 0x040fe200078e020c */
[----:B------:R2:W-:Y:S01]  /*6700*/  STL [R1+0x63c], R19 ;  /* 0x00063c1301007387 */ /* 0x0005e20000100800 */
[----:B------:R-:W-:-:S02]  /*6710*/  IMAD R16, R4, R18, R16 ;  /* 0x0000001204107224 */ /* 0x000fc400078e0210 */
[--C-:B------:R-:W-:Y:S01]  /*6720*/  @!P1 IMAD.IADD R7, R7, 0x1, -R4.reuse ;  /* 0x0000000107079824 */ /* 0x100fe200078e0a04 */
[C---:B------:R-:W-:Y:S01]  /*6730*/  ISETP.GT.U32.AND P1, PT, R4.reuse, R12, PT ;  /* 0x0000000c0400720c */ /* 0x040fe20003f24070 */
[----:B------:R-:W-:Y:S01]  /*6740*/  @!P6 IMAD.IADD R5, R5, 0x1, -R4 ;  /* 0x000000010505e824 */ /* 0x000fe200078e0a04 */
[----:B------:R-:W-:Y:S01]  /*6750*/  ISETP.GT.U32.AND P6, PT, R4, R16, PT ;  /* 0x000000100400720c */ /* 0x000fe20003fc4070 */
[----:B------:R-:W-:Y:S02]  /*6760*/  IMAD.MOV.U32 R22, RZ, RZ, R0 ;  /* 0x000000ffff167224 */ /* 0x000fe400078e0000 */
[--C-:B------:R-:W-:Y:S01]  /*6770*/  @!P0 IMAD.IADD R8, R8, 0x1, -R4.reuse ;  /* 0x0000000108088824 */ /* 0x100fe200078e0a04 */
[----:B------:R-:W-:Y:S01]  /*6780*/  ISETP.GE.AND P0, PT, R15, RZ, PT ;  /* 0x000000ff0f00720c */ /* 0x000fe20003f06270 */
[----:B------:R-:W-:Y:S01]  /*6790*/  @!P4 IMAD.IADD R14, R14, 0x1, -R4 ;  /* 0x000000010e0ec824 */ /* 0x000fe200078e0a04 */
[C---:B------:R-:W-:Y:S01]  /*67a0*/  IADD3 R15, R29.reuse, 0x188, RZ ;  /* 0x000001881d0f7810 */ /* 0x040fe20007ffe0ff */
[----:B-1----:R-:W-:Y:S01]  /*67b0*/  IMAD.MOV.U32 R21, RZ, RZ, R7 ;  /* 0x000000ffff157224 */ /* 0x002fe200078e0007 */
[----:B------:R-:W-:Y:S01]  /*67c0*/  ISETP.GE.AND P4, PT, R10, RZ, PT ;  /* 0x000000ff0a00720c */ /* 0x000fe20003f86270 */
[----:B------:R-:W-:Y:S01]  /*67d0*/  IMAD.HI.U32 R20, R6, R9, RZ ;  /* 0x0000000906147227 */ /* 0x000fe200078e00ff */
[----:B------:R-:W-:-:S03]  /*67e0*/  IADD3 R10, R29, 0x187, RZ ;  /* 0x000001871d0a7810 */ /* 0x000fc60007ffe0ff */
[--C-:B------:R-:W-:Y:S01]  /*67f0*/  @!P1 IMAD.IADD R12, R12, 0x1, -R4.reuse ;  /* 0x000000010c0c9824 */ /* 0x100fe200078e0a04 */
[----:B------:R-:W-:Y:S01]  /*6800*/  ISETP.GT.U32.AND P1, PT, R4, R8, PT ;  /* 0x000000080400720c */ /* 0x000fe20003f24070 */
[----:B------:R-:W-:Y:S01]  /*6810*/  @!P6 IMAD.IADD R16, R16, 0x1, -R4 ;  /* 0x000000011010e824 */ /* 0x000fe200078e0a04 */
[C---:B------:R-:W-:Y:S01]  /*6820*/  ISETP.GT.U32.AND P6, PT, R4.reuse, R14, PT ;  /* 0x0000000e0400720c */ /* 0x040fe20003fc4070 */
[----:B------:R-:W-:Y:S01]  /*6830*/  @!P5 IMAD.MOV R22, RZ, RZ, -R22 ;  /* 0x000000ffff16d224 */ /* 0x000fe200078e0a16 */
[C---:B------:R-:W-:Y:S01]  /*6840*/  ISETP.GT.U32.AND P5, PT, R4.reuse, R12, PT ;  /* 0x0000000c0400720c */ /* 0x040fe20003fa4070 */
[----:B------:R-:W-:Y:S01]  /*6850*/  @!P3 IMAD.MOV R21, RZ, RZ, -R21 ;  /* 0x000000ffff15b224 */ /* 0x000fe200078e0a15 */
[----:B------:R-:W-:Y:S01]  /*6860*/  ISETP.GT.U32.AND P3, PT, R4, R16, PT ;  /* 0x000000100400720c */ /* 0x000fe20003f64070 */
[----:B------:R-:W-:Y:S01]  /*6870*/  IMAD.MOV R20, RZ, RZ, -R20 ;  /* 0x000000ffff147224 */ /* 0x000fe200078e0a14 */
[----:B------:R-:W-:Y:S01]  /*6880*/  STL [R1+0x638], R22 ;  /* 0x0006381601007387 */ /* 0x000fe20000100800 */
[----:B------:R-:W-:Y:S01]  /*6890*/  IMAD.MOV.U32 R7, RZ, RZ, R5 ;  /* 0x000000ffff077224 */ /* 0x000fe200078e0005 */
[----:B------:R-:W-:Y:S01]  /*68a0*/  IABS R5, R15 ;  /* 0x0000000f00057213 */ /* 0x000fe20000000000 */
[----:B--2---:R-:W-:Y:S01]  /*68b0*/  IMAD.HI.U32 R19, R6, R17, RZ ;  /* 0x0000001106137227 */ /* 0x004fe200078e00ff */
[----:B------:R-:W-:Y:S01]  /*68c0*/  IABS R0, R10 ;  /* 0x0000000a00007213 */ /* 0x000fe20000000000 */
[----:B------:R-:W-:Y:S02]  /*68d0*/  STL [R1+0x634], R21 ;  /* 0x0006341501007387 */ /* 0x000fe40000100800 */
[----:B------:R-:W-:-:S02]  /*68e0*/  IMAD R9, R4, R20, R9 ;  /* 0x0000001404097224 */ /* 0x000fc400078e0209 */
[----:B------:R-:W-:Y:S02]  /*68f0*/  @!P2 IMAD.MOV R7, RZ, RZ, -R7 ;  /* 0x000000ffff07a224 */ /* 0x000fe400078e0a07 */
[----:B------:R-:W-:Y:S02]  /*6900*/  IMAD.MOV R19, RZ, RZ, -R19 ;  /* 0x000000ffff137224 */ /* 0x000fe400078e0a13 */
[--C-:B------:R-:W-:Y:S01]  /*6910*/  @!P1 IMAD.IADD R8, R8, 0x1, -R4.reuse ;  /* 0x0000000108089824 */ /* 0x100fe200078e0a04 */
[----:B------:R-:W-:Y:S01]  /*6920*/  ISETP.GE.AND P1, PT, R3, RZ, PT ;  /* 0x000000ff0300720c */ /* 0x000fe20003f26270 */
[----:B------:R-:W-:Y:S01]  /*6930*/  @!P6 IMAD.IADD R14, R14, 0x1, -R4 ;  /* 0x000000010e0ee824 */ /* 0x000fe200078e0a04 */
[----:B------:R-:W-:Y:S01]  /*6940*/  ISETP.GT.U32.AND P6, PT, R4, R9, PT ;  /* 0x000000090400720c */ /* 0x000fe20003fc4070 */
[----:B------:R-:W-:Y:S01]  /*6950*/  IMAD.HI.U32 R3, R6, R5, RZ ;  /* 0x0000000506037227 */ /* 0x000fe200078e00ff */
[----:B------:R1:W-:Y:S03]  /*6960*/  STL [R1+0x630], R7 ;  /* 0x0006300701007387 */ /* 0x0003e60000100800 */
[----:B------:R-:W-:-:S02]  /*6970*/  IMAD R17, R4, R19, R17 ;  /* 0x0000001304117224 */ /* 0x000fc400078e0211 */
[----:B------:R-:W-:Y:S02]  /*6980*/  IMAD.MOV.U32 R18, RZ, RZ, R8 ;  /* 0x000000ffff127224 */ /* 0x000fe400078e0008 */
[--C-:B------:R-:W-:Y:S01]  /*6990*/  @!P5 IMAD.IADD R12, R12, 0x1, -R4.reuse ;  /* 0x000000010c0cd824 */ /* 0x100fe200078e0a04 */
[----:B------:R-:W-:Y:S01]  /*69a0*/  ISETP.GE.AND P5, PT, R13, RZ, PT ;  /* 0x000000ff0d00720c */ /* 0x000fe20003fa6270 */
[----:B------:R-:W-:Y:S01]  /*69b0*/  @!P3 IMAD.IADD R16, R16, 0x1, -R4 ;  /* 0x000000011010b824 */ /* 0x000fe200078e0a04 */
[----:B------:R-:W-:Y:S01]  /*69c0*/  ISETP.GE.AND P3, PT, R2, RZ, PT ;  /* 0x000000ff0200720c */ /* 0x000fe20003f66270 */
[----:B-1----:R-:W-:Y:S01]  /*69d0*/  IMAD.MOV.U32 R7, RZ, RZ, R14 ;  /* 0x000000ffff077224 */ /* 0x002fe200078e000e */
[----:B------:R-:W-:Y:S01]  /*69e0*/  ISETP.GT.U32.AND P2, PT, R4, R17, PT ;  /* 0x000000110400720c */ /* 0x000fe20003f44070 */
[----:B------:R-:W-:Y:S01]  /*69f0*/  IMAD.HI.U32 R2, R6, R0, RZ ;  /* 0x0000000006027227 */ /* 0x000fe200078e00ff */
[----:B------:R-:W-:-:S03]  /*6a00*/  IADD3 R14, R29, 0x17f, RZ ;  /* 0x0000017f1d0e7810 */ /* 0x000fc60007ffe0ff */
[----:B------:R-:W-:Y:S02]  /*6a10*/  IMAD.MOV R3, RZ, RZ, -R3 ;  /* 0x000000ffff037224 */ /* 0x000fe400078e0a03 */
[----:B------:R-:W-:Y:S02]  /*6a20*/  @!P0 IMAD.MOV R18, RZ, RZ, -R18 ;  /* 0x000000ffff128224 */ /* 0x000fe400078e0a12 */
[----:B------:R-:W-:Y:S02]  /*6a30*/  @!P4 IMAD.MOV R7, RZ, RZ, -R7 ;  /* 0x000000ffff07c224 */ /* 0x000fe400078e0a07 */
[----:B------:R-:W-:Y:S01]  /*6a40*/  IMAD.MOV R2, RZ, RZ, -R2 ;  /* 0x000000ffff027224 */ /* 0x000fe200078e0a02 */
[----:B------:R-:W-:Y:S01]  /*6a50*/  STL [R1+0x62c], R18 ;  /* 0x00062c1201007387 */ /* 0x000fe20000100800 */
[C---:B------:R-:W-:Y:S01]  /*6a60*/  IMAD R5, R4.reuse, R3, R5 ;  /* 0x0000000304057224 */ /* 0x040fe200078e0205 */
[----:B------:R-:W-:Y:S01]  /*6a70*/  IADD3 R3, R29, 0x186, RZ ;  /* 0x000001861d037810 */ /* 0x000fe20007ffe0ff */
[----:B------:R-:W-:Y:S01]  /*6a80*/  IMAD.MOV.U32 R8, RZ, RZ, R12 ;  /* 0x000000ffff087224 */ /* 0x000fe200078e000c */
[----:B------:R1:W-:Y:S01]  /*6a90*/  STL [R1+0x628], R7 ;  /* 0x0006280701007387 */ /* 0x0003e20000100800 */
[----:B------:R-:W-:Y:S01]  /*6aa0*/  @!P6 IMAD.IADD R9, R9, 0x1, -R4 ;  /* 0x000000010909e824 */ /* 0x000fe200078e0a04 */
[----:B------:R-:W-:Y:S01]  /*6ab0*/  IABS R12, R3 ;  /* 0x00000003000c7213 */ /* 0x000fe20000000000 */
[C---:B------:R-:W-:Y:S01]  /*6ac0*/  IMAD R2, R4.reuse, R2, R0 ;  /* 0x0000000204027224 */ /* 0x040fe200078e0200 */
[----:B------:R-:W-:Y:S01]  /*6ad0*/  IADD3 R0, R29, 0x185, RZ ;  /* 0x000001851d007810 */ /* 0x000fe20007ffe0ff */
[----:B------:R-:W-:Y:S01]  /*6ae0*/  @!P1 IMAD.MOV R8, RZ, RZ, -R8 ;  /* 0x000000ffff089224 */ /* 0x000fe200078e0a08 */
[C---:B------:R-:W-:Y:S01]  /*6af0*/  ISETP.GT.U32.AND P1, PT, R4.reuse, R5, PT ;  /* 0x000000050400720c */ /* 0x040fe20003f24070 */
[----:B------:R-:W-:Y:S01]  /*6b00*/  @!P2 IMAD.IADD R17, R17, 0x1, -R4 ;  /* 0x000000011111a824 */ /* 0x000fe200078e0a04 */
[C---:B------:R-:W-:Y:S01]  /*6b10*/  ISETP.GT.U32.AND P4, PT, R4.reuse, R9, PT ;  /* 0x000000090400720c */ /* 0x040fe20003f84070 */
[----:B-1----:R-:W-:Y:S01]  /*6b20*/  IMAD.MOV.U32 R7, RZ, RZ, R16 ;  /* 0x000000ffff077224 */ /* 0x002fe200078e0010 */
[----:B------:R-:W-:Y:S02]  /*6b30*/  STL [R1+0x624], R8 ;  /* 0x0006240801007387 */ /* 0x000fe40000100800 */
[C---:B------:R-:W-:Y:S01]  /*6b40*/  ISETP.GT.U32.AND P0, PT, R4.reuse, R17, PT ;  /* 0x000000110400720c */ /* 0x040fe20003f04070 */
[----:B------:R-:W-:Y:S01]  /*6b50*/  @!P5 IMAD.MOV R7, RZ, RZ, -R7 ;  /* 0x000000ffff07d224 */ /* 0x000fe200078e0a07 */
[----:B------:R-:W-:-:S02]  /*6b60*/  ISETP.GT.U32.AND P5, PT, R4, R2, PT ;  /* 0x000000020400720c */ /* 0x000fc40003fa4070 */
[----:B------:R-:W-:Y:S02]  /*6b70*/  ISETP.GE.AND P6, PT, R15, RZ, PT ;  /* 0x000000ff0f00720c */ /* 0x000fe40003fc6270 */
[----:B------:R1:W-:Y:S01]  /*6b80*/  STL [R1+0x608], R7 ;  /* 0x0006080701007387 */ /* 0x0003e20000100800 */
[--C-:B------:R-:W-:Y:S01]  /*6b90*/  @!P1 IMAD.IADD R5, R5, 0x1, -R4.reuse ;  /* 0x0000000105059824 */ /* 0x100fe200078e0a04 */
[----:B------:R-:W-:Y:S01]  /*6ba0*/  ISETP.GE.AND P1, PT, R0, RZ, PT ;  /* 0x000000ff0000720c */ /* 0x000fe20003f26270 */
[----:B------:R-:W-:Y:S01]  /*6bb0*/  @!P4 IMAD.IADD R9, R9, 0x1, -R4 ;  /* 0x000000010909c824 */ /* 0x000fe200078e0a04 */
[----:B------:R-:W-:-:S03]  /*6bc0*/  ISETP.GE.AND P4, PT, R3, RZ, PT ;  /* 0x000000ff0300720c */ /* 0x000fc60003f86270 */
[--C-:B------:R-:W-:Y:S01]  /*6bd0*/  @!P0 IMAD.IADD R17, R17, 0x1, -R4.reuse ;  /* 0x0000000111118824 */ /* 0x100fe200078e0a04 */
[----:B------:R-:W-:Y:S01]  /*6be0*/  ISETP.GE.AND P2, PT, R11, RZ, PT ;  /* 0x000000ff0b00720c */ /* 0x000fe20003f46270 */
[----:B------:R-:W-:Y:S01]  /*6bf0*/  @!P5 IMAD.IADD R2, R2, 0x1, -R4 ;  /* 0x000000010202d824 */ /* 0x000fe200078e0a04 */
[----:B-1----:R-:W-:Y:S01]  /*6c00*/  IABS R7, R0 ;  /* 0x0000000000077213 */ /* 0x002fe20000000000 */
[----:B------:R-:W-:Y:S01]  /*6c10*/  IMAD.MOV.U32 R8, RZ, RZ, R17 ;  /* 0x000000ffff087224 */ /* 0x000fe200078e0011 */
[----:B------:R-:W-:Y:S02]  /*6c20*/  ISETP.GT.U32.AND P5, PT, R4, R5, PT ;  /* 0x000000050400720c */ /* 0x000fe40003fa4070 */
[----:B------:R-:W-:Y:S01]  /*6c30*/  ISETP.GE.AND P0, PT, R10, RZ, PT ;  /* 0x000000ff0a00720c */ /* 0x000fe20003f06270 */
[----:B------:R-:W-:Y:S01]  /*6c40*/  IMAD.MOV.U32 R3, RZ, RZ, R7 ;  /* 0x000000ffff037224 */ /* 0x000fe200078e0007 */
[C---:B------:R-:W-:Y:S01]  /*6c50*/  IADD3 R11, R29.reuse, 0x184, RZ ;  /* 0x000001841d0b7810 */ /* 0x040fe20007ffe0ff */
[----:B------:R-:W-:Y:S01]  /*6c60*/  IMAD.HI.U32 R7, R6, R12, RZ ;  /* 0x0000000c06077227 */ /* 0x000fe200078e00ff */
[----:B------:R-:W-:-:S02]  /*6c70*/  IADD3 R10, R29, 0x182, RZ ;  /* 0x000001821d0a7810 */ /* 0x000fc40007ffe0ff */
[----:B------:R-:W-:Y:S01]  /*6c80*/  IADD3 R17, R29, 0x180, RZ ;  /* 0x000001801d117810 */ /* 0x000fe20007ffe0ff */
[----:B------:R-:W-:Y:S02]  /*6c90*/  IMAD.MOV R7, RZ, RZ, -R7 ;  /* 0x000000ffff077224 */ /* 0x000fe400078e0a07 */
[----:B------:R-:W-:-:S04]  /*6ca0*/  IMAD.HI.U32 R0, R6, R3, RZ ;  /* 0x0000000306007227 */ /* 0x000fc800078e00ff */
[C---:B------:R-:W-:Y:S02]  /*6cb0*/  IMAD R12, R4.reuse, R7, R12 ;  /* 0x00000007040c7224 */ /* 0x040fe400078e020c */
[----:B------:R-:W-:Y:S02]  /*6cc0*/  @!P5 IMAD.IADD R5, R5, 0x1, -R4 ;  /* 0x000000010505d824 */ /* 0x000fe400078e0a04 */
[----:B------:R-:W-:Y:S01]  /*6cd0*/  @!P3 IMAD.MOV R8, RZ, RZ, -R8 ;  /* 0x000000ffff08b224 */ /* 0x000fe200078e0a08 */
[C---:B------:R-:W-:Y:S01]  /*6ce0*/  ISETP.GT.U32.AND P5, PT, R4.reuse, R12, PT ;  /* 0x0000000c0400720c */ /* 0x040fe20003fa4070 */
[----:B------:R-:W-:Y:S01]  /*6cf0*/  IMAD.MOV R0, RZ, RZ, -R0 ;  /* 0x000000ffff007224 */ /* 0x000fe200078e0a00 */
[C---:B------:R-:W-:Y:S01]  /*6d00*/  ISETP.GT.U32.AND P3, PT, R4.reuse, R2, PT ;  /* 0x000000020400720c */ /* 0x040fe20003f64070 */
[----:B------:R-:W-:Y:S01]  /*6d10*/  IMAD.MOV.U32 R13, RZ, RZ, R5 ;  /* 0x000000ffff0d7224 */ /* 0x000fe200078e0005 */
[----:B------:R1:W-:Y:S01]  /*6d20*/  STL [R1+0x60c], R8 ;  /* 0x00060c0801007387 */ /* 0x0003e20000100800 */
[----:B------:R-:W-:Y:S01]  /*6d30*/  IMAD R3, R4, R0, R3 ;  /* 0x0000000004037224 */ /* 0x000fe200078e0203 */
[----:B------:R-:W-:Y:S01]  /*6d40*/  IADD3 R0, R29, 0x181, RZ ;  /* 0x000001811d007810 */ /* 0x000fe20007ffe0ff */
[----:B------:R-:W-:-:S03]  /*6d50*/  @!P6 IMAD.MOV R13, RZ, RZ, -R13 ;  /* 0x000000ffff0de224 */ /* 0x000fc600078e0a0d */
[----:B------:R-:W-:-:S03]  /*6d60*/  ISETP.GT.U32.AND P6, PT, R4, R3, PT ;  /* 0x000000030400720c */ /* 0x000fc60003fc4070 */
[--C-:B------:R-:W-:Y:S02]  /*6d70*/  @!P5 IMAD.IADD R12, R12, 0x1, -R4.reuse ;  /* 0x000000010c0cd824 */ /* 0x100fe400078e0a04 */
[----:B-1----:R-:W-:Y:S02]  /*6d80*/  IMAD.MOV.U32 R8, RZ, RZ, R9 ;  /* 0x000000ffff087224 */ /* 0x002fe400078e0009 */
[----:B------:R-:W-:Y:S01]  /*6d90*/  @!P3 IMAD.IADD R2, R2, 0x1, -R4 ;  /* 0x000000010202b824 */ /* 0x000fe200078e0a04 */
[----:B------:R-:W-:Y:S01]  /*6da0*/  ISETP.GT.U32.AND P5, PT, R4, R12, PT ;  /* 0x0000000c0400720c */ /* 0x000fe20003fa4070 */
[----:B------:R-:W-:Y:S01]  /*6db0*/  @!P2 IMAD.MOV R8, RZ, RZ, -R8 ;  /* 0x000000ffff08a224 */ /* 0x000fe200078e0a08 */
[----:B------:R-:W-:Y:S01]  /*6dc0*/  ISETP.GE.AND P2, PT, R11, RZ, PT ;  /* 0x000000ff0b00720c */ /* 0x000fe20003f46270 */
[----:B------:R-:W-:Y:S01]  /*6dd0*/  IMAD.MOV.U32 R9, RZ, RZ, R2 ;  /* 0x000000ffff097224 */ /* 0x000fe200078e0002 */
[----:B------:R-:W-:Y:S01]  /*6de0*/  IABS R11, R11 ;  /* 0x0000000b000b7213 */ /* 0x000fe20000000000 */
[----:B------:R-:W-:Y:S01]  /*6df0*/  @!P6 IMAD.IADD R3, R3, 0x1, -R4 ;  /* 0x000000010303e824 */ /* 0x000fe200078e0a04 */
[----:B------:R1:W-:Y:S01]  /*6e00*/  STL [R1+0x610], R8 ;  /* 0x0006100801007387 */ /* 0x0003e20000100800 */
[----:B------:R-:W-:Y:S01]  /*6e10*/  @!P0 IMAD.MOV R9, RZ, RZ, -R9 ;  /* 0x000000ffff098224 */ /* 0x000fe200078e0a09 */
[----:B------:R-:W-:Y:S01]  /*6e20*/  ISETP.GE.AND P0, PT, R10, RZ, PT ;  /* 0x000000ff0a00720c */ /* 0x000fe20003f06270 */
[----:B------:R-:W-:Y:S01]  /*6e30*/  IMAD.HI.U32 R7, R6, R11, RZ ;  /* 0x0000000b06077227 */ /* 0x000fe200078e00ff */
[----:B------:R-:W-:Y:S01]  /*6e40*/  IABS R10, R10 ;  /* 0x0000000a000a7213 */ /* 0x000fe20000000000 */
[----:B------:R-:W-:Y:S01]  /*6e50*/  STL [R1+0x614], R13 ;  /* 0x0006140d01007387 */ /* 0x000fe20000100800 */
[----:B------:R-:W-:Y:S01]  /*6e60*/  ISETP.GT.U32.AND P6, PT, R4, R3, PT ;  /* 0x000000030400720c */ /* 0x000fe20003fc4070 */
[----:B------:R-:W-:-:S02]  /*6e70*/  IMAD.MOV R5, RZ, RZ, -R7 ;  /* 0x000000ffff057224 */ /* 0x000fc400078e0a07 */
[----:B------:R2:W-:Y:S01]  /*6e80*/  STL [R1+0x620], R9 ;  /* 0x0006200901007387 */ /* 0x0005e20000100800 */
[----:B-1----:R-:W-:Y:S01]  /*6e90*/  IADD3 R8, R29, 0x183, RZ ;  /* 0x000001831d087810 */ /* 0x002fe20007ffe0ff */
[----:B------:R-:W-:Y:S02]  /*6ea0*/  IMAD R11, R4, R5, R11 ;  /* 0x00000005040b7224 */ /* 0x000fe400078e020b */
[----:B------:R-:W-:Y:S01]  /*6eb0*/  IMAD.HI.U32 R5, R6, R10, RZ ;  /* 0x0000000a06057227 */ /* 0x000fe200078e00ff */
[----:B------:R-:W-:Y:S02]  /*6ec0*/  ISETP.GE.AND P3, PT, R8, RZ, PT ;  /* 0x000000ff0800720c */ /* 0x000fe40003f66270 */
[----:B------:R-:W-:Y:S01]  /*6ed0*/  IABS R8, R8 ;  /* 0x0000000800087213 */ /* 0x000fe20000000000 */
[----:B------:R-:W-:Y:S01]  /*6ee0*/  @!P5 IMAD.IADD R12, R12, 0x1, -R4 ;  /* 0x000000010c0cd824 */ /* 0x000fe200078e0a04 */
[----:B------:R-:W-:Y:S01]  /*6ef0*/  ISETP.GT.U32.AND P5, PT, R4, R11, PT ;  /* 0x0000000b0400720c */ /* 0x000fe20003fa4070 */
[----:B------:R-:W-:Y:S01]  /*6f00*/  IMAD.MOV R5, RZ, RZ, -R5 ;  /* 0x000000ffff057224 */ /* 0x000fe200078e0a05 */
[----:B--2---:R-:W-:Y:S01]  /*6f10*/  IABS R9, R0 ;  /* 0x0000000000097213 */ /* 0x004fe20000000000 */
[----:B------:R-:W-:-:S04]  /*6f20*/  IMAD.HI.U32 R2, R6, R8, RZ ;  /* 0x0000000806027227 */ /* 0x000fc800078e00ff */
[----:B------:R-:W-:-:S04]  /*6f30*/  IMAD.HI.U32 R7, R6, R9, RZ ;  /* 0x0000000906077227 */ /* 0x000fc800078e00ff */
[----:B------:R-:W-:Y:S02]  /*6f40*/  IMAD.MOV R2, RZ, RZ, -R2 ;  /* 0x000000ffff027224 */ /* 0x000fe400078e0a02 */
        /* <DEDUP_REMOVED lines=121> */
[----:B------:R-:W-:Y:S01]  /*76e0*/  @!P2 IMAD.MOV R15, RZ, RZ, -R15 ;  /* 0x000000ffff0fa224 */ /* 0x000fe200078e0a0f */
[----:B------:R-:W-:Y:S01]  /*76f0*/  ISETP.GE.AND P2, PT, R9, RZ, PT ;  /* 0x000000ff0900720c */ /* 0x000fe20003f46270 */
[----:B------:R-:W-:Y:S01]  /*7700*/  IMAD.MOV R0, RZ, RZ, -R0 ;  /* 0x000000ffff007224 */ /* 0x000fe200078e0a00 */
[----:B------:R-:W-:Y:S01]  /*7710*/  IADD3 R5, R29, 0x176, RZ ;  /* 0x000001761d057810 */ /* 0x000fe20007ffe0ff */
[----:B------:R-:W-:-:S02]  /*7720*/  IMAD R12, R4, R17, R12 ;  /* 0x00000011040c7224 */ /* 0x000fc400078e020c */
[----:B------:R-:W-:Y:S02]  /*7730*/  IMAD.MOV.U32 R18, RZ, RZ, R16 ;  /* 0x000000ffff127224 */ /* 0x000fe400078e0010 */
        /* <DEDUP_REMOVED lines=24> */
[----:B------:R1:W-:Y:S01]  /*78c0*/  STL [R1+0x5e8], R13 ;  /* 0x0005e80d01007387 */ /* 0x0003e20000100800 */
[----:B------:R-:W-:Y:S01]  /*78d0*/  IMAD.HI.U32 R10, R6, R0, RZ ;  /* 0x00000000060a7227 */ /* 0x000fe200078e00ff */
[----:B------:R-:W-:-:S02]  /*78e0*/  ISETP.GT.U32.AND P5, PT, R4, R9, PT ;  /* 0x000000090400720c */ /* 0x000fc40003fa4070 */
[----:B------:R-:W-:Y:S01]  /*78f0*/  ISETP.GT.U32.AND P1, PT, R4, R8, PT ;  /* 0x000000080400720c */ /* 0x000fe20003f24070 */
[----:B------:R-:W-:-:S04]  /*7900*/  IMAD.MOV R10, RZ, RZ, -R10 ;  /* 0x000000ffff0a7224 */ /* 0x000fc800078e0a0a */
        /* <DEDUP_REMOVED lines=12> */
[----:B------:R-:W-:Y:S01]  /*79d0*/  @!P6 IMAD.MOV R13, RZ, RZ, -R13 ;  /* 0x000000ffff0de224 */ /* 0x000fe200078e0a0d */
[----:B------:R-:W-:Y:S01]  /*79e0*/  ISETP.GE.AND P1, PT, R2, RZ, PT ;  /* 0x000000ff0200720c */ /* 0x000fe20003f26270 */
[----:B------:R-:W-:Y:S01]  /*79f0*/  IMAD.MOV.U32 R15, RZ, RZ, R12 ;  /* 0x000000ffff0f7224 */ /* 0x000fe200078e000c */
[----:B------:R-:W-:Y:S01]  /*7a00*/  IADD3 R2, R29, 0x173, RZ ;  /* 0x000001731d027810 */ /* 0x000fe20007ffe0ff */
[----:B------:R-:W-:Y:S01]  /*7a10*/  IMAD.HI.U32 R14, R6, R10, RZ ;  /* 0x0000000a060e7227 */ /* 0x000fe200078e00ff */
[----:B------:R-:W-:Y:S01]  /*7a20*/  ISETP.GE.AND P6, PT, R5, RZ, PT ;  /* 0x000000ff0500720c */ /* 0x000fe20003fc6270 */
[----:B------:R1:W-:Y:S01]  /*7a30*/  STL [R1+0x5f0], R13 ;  /* 0x0005f00d01007387 */ /* 0x0003e20000100800 */
[----:B------:R-:W-:Y:S01]  /*7a40*/  IABS R5, R2 ;  /* 0x0000000200057213 */ /* 0x000fe20000000000 */
[----:B------:R-:W-:Y:S01]  /*7a50*/  @!P3 IMAD.IADD R0, R0, 0x1, -R4 ;  /* 0x000000010000b824 */ /* 0x000fe200078e0a04 */
[----:B------:R-:W-:Y:S01]  /*7a60*/  ISETP.GE.AND P3, PT, R7, RZ, PT ;  /* 0x000000ff0700720c */ /* 0x000fe20003f66270 */
[----:B------:R-:W-:-:S02]  /*7a70*/  @!P2 IMAD.MOV R15, RZ, RZ, -R15 ;  /* 0x000000ffff0fa224 */ /* 0x000fc400078e0a0f */
[----:B------:R-:W-:Y:S01]  /*7a80*/  @!P5 IMAD.IADD R11, R11, 0x1, -R4 ;  /* 0x000000010b0bd824 */ /* 0x000fe200078e0a04 */
[----:B------:R-:W-:Y:S01]  /*7a90*/  ISETP.GT.U32.AND P2, PT, R4, R0, PT ;  /* 0x000000000400720c */ /* 0x000fe20003f44070 */
[----:B------:R-:W-:Y:S01]  /*7aa0*/  IMAD.MOV R14, RZ, RZ, -R14 ;  /* 0x000000ffff0e7224 */ /* 0x000fe200078e0a0e */
[----:B------:R-:W-:Y:S01]  /*7ab0*/  STL [R1+0x5ec], R15 ;  /* 0x0005ec0f01007387 */ /* 0x000fe20000100800 */
[----:B------:R-:W-:Y:S01]  /*7ac0*/  IMAD.HI.U32 R7, R6, R5, RZ ;  /* 0x0000000506077227 */ /* 0x000fe200078e00ff */
[C---:B------:R-:W-:Y:S02]  /*7ad0*/  ISETP.GT.U32.AND P5, PT, R4.reuse, R11, PT ;  /* 0x0000000b0400720c */ /* 0x040fe40003fa4070 */
[----:B-1----:R-:W-:Y:S01]  /*7ae0*/  IABS R13, R3 ;  /* 0x00000003000d7213 */ /* 0x002fe20000000000 */
[----:B------:R-:W-:Y:S02]  /*7af0*/  IMAD R10, R4, R14, R10 ;  /* 0x0000000e040a7224 */ /* 0x000fe400078e020a */
[----:B------:R-:W-:-:S02]  /*7b00*/  IMAD.MOV.U32 R12, RZ, RZ, R8 ;  /* 0x000000ffff0c7224 */ /* 0x000fc400078e0008 */
[----:B------:R-:W-:Y:S02]  /*7b10*/  IMAD.MOV R7, RZ, RZ, -R7 ;  /* 0x000000ffff077224 */ /* 0x000fe400078e0a07 */
[----:B------:R-:W-:Y:S01]  /*7b20*/  @!P4 IMAD.MOV R12, RZ, RZ, -R12 ;  /* 0x000000ffff0cc224 */ /* 0x000fe200078e0a0c */
[----:B------:R-:W-:Y:S01]  /*7b30*/  ISETP.GT.U32.AND P4, PT, R4, R10, PT ;  /* 0x0000000a0400720c */ /* 0x000fe20003f84070 */
[----:B------:R-:W-:-:S03]  /*7b40*/  IMAD.HI.U32 R8, R6, R13, RZ ;  /* 0x0000000d06087227 */ /* 0x000fc600078e00ff */
[----:B------:R1:W-:Y:S01]  /*7b50*/  STL [R1+0x5cc], R12 ;  /* 0x0005cc0c01007387 */ /* 0x0003e20000100800 */
[----:B------:R-:W-:Y:S02]  /*7b60*/  IMAD R5, R4, R7, R5 ;  /* 0x0000000704057224 */ /* 0x000fe400078e0205 */
[----:B------:R-:W-:Y:S02]  /*7b70*/  IMAD.MOV R8, RZ, RZ, -R8 ;  /* 0x000000ffff087224 */ /* 0x000fe400078e0a08 */
        /* <DEDUP_REMOVED lines=37> */
[----:B------:R-:W-:Y:S01]  /*7dd0*/  @!P3 IMAD.MOV R12, RZ, RZ, -R12 ;  /* 0x000000ffff0cb224 */ /* 0x000fe200078e0a0c */
[----:B------:R-:W-:Y:S01]  /*7de0*/  ISETP.GE.AND P3, PT, R2, RZ, PT ;  /* 0x000000ff0200720c */ /* 0x000fe20003f66270 */
[----:B------:R-:W-:Y:S01]  /*7df0*/  IMAD.HI.U32 R9, R6, R0, RZ ;  /* 0x0000000006097227 */ /* 0x000fe200078e00ff */
[----:B------:R-:W-:-:S02]  /*7e00*/  ISETP.GT.U32.AND P5, PT, R4, R3, PT ;  /* 0x000000030400720c */ /* 0x000fc40003fa4070 */
[----:B------:R-:W-:Y:S01]  /*7e10*/  STL [R1+0x5d8], R12 ;  /* 0x0005d80c01007387 */ /* 0x000fe20000100800 */
[C---:B------:R-:W-:Y:S01]  /*7e20*/  IMAD R2, R4.reuse, R8, R7 ;  /* 0x0000000804027224 */ /* 0x040fe200078e0207 */
[C---:B------:R-:W-:Y:S01]  /*7e30*/  IADD3 R8, R29.reuse, 0x16b, RZ ;  /* 0x0000016b1d087810 */ /* 0x040fe20007ffe0ff */
[----:B------:R-:W-:Y:S01]  /*7e40*/  IMAD.MOV.U32 R10, RZ, RZ, R5 ;  /* 0x000000ffff0a7224 */ /* 0x000fe200078e0005 */
[C---:B------:R-:W-:Y:S01]  /*7e50*/  IADD3 R5, R29.reuse, 0x16d, RZ ;  /* 0x0000016d1d057810 */ /* 0x040fe20007ffe0ff */
[----:B------:R-:W-:Y:S01]  /*7e60*/  IMAD.MOV R9, RZ, RZ, -R9 ;  /* 0x000000ffff097224 */ /* 0x000fe200078e0a09 */
[----:B------:R-:W-:Y:S01]  /*7e70*/  IADD3 R7, R29, 0x16c, RZ ;  /* 0x0000016c1d077810 */ /* 0x000fe20007ffe0ff */
[----:B------:R-:W-:Y:S02]  /*7e80*/  @!P6 IMAD.IADD R13, R13, 0x1, -R4 ;  /* 0x000000010d0de824 */ /* 0x000fe400078e0a04 */
        /* <DEDUP_REMOVED lines=33> */
[----:B-1----:R-:W-:-:S04]  /*80a0*/  IMAD.HI.U32 R15, R6, R11, RZ ;  /* 0x0000000b060f7227 */ /* 0x002fc800078e00ff */
[----:B------:R-:W-:Y:S01]  /*80b0*/  @!P1 IMAD.MOV R17, RZ, RZ, -R17 ;  /* 0x000000ffff119224 */ /* 0x000fe200078e0a11 */
[----:B------:R-:W-:Y:S01]  /*80c0*/  ISETP.GT.U32.AND P1, PT, R4, R10, PT ;  /* 0x0000000a0400720c */ /* 0x000fe20003f24070 */
[----:B------:R-:W-:Y:S02]  /*80d0*/  IMAD.MOV R5, RZ, RZ, -R5 ;  /* 0x000000ffff057224 */ /* 0x000fe400078e0a05 */
[----:B------:R-:W-:Y:S01]  /*80e0*/  @!P2 IMAD.IADD R0, R0, 0x1, -R4 ;  /* 0x000000010000a824 */ /* 0x000fe200078e0a04 */
[----:B------:R1:W-:Y:S01]  /*80f0*/  STL [R1+0x5c8], R17 ;  /* 0x0005c81101007387 */ /* 0x0003e20000100800 */
[----:B------:R-:W-:Y:S02]  /*8100*/  IMAD.MOV R15, RZ, RZ, -R15 ;  /* 0x000000ffff0f7224 */ /* 0x000fe400078e0a0f */
[----:B------:R-:W-:Y:S02]  /*8110*/  IMAD.MOV.U32 R16, RZ, RZ, R2 ;  /* 0x000000ffff107224 */ /* 0x000fe400078e0002 */
[----:B------:R-:W-:Y:S01]  /*8120*/  IMAD R12, R4, R5, R12 ;  /* 0x00000005040c7224 */ /* 0x000fe200078e020c */
[----:B------:R-:W-:Y:S01]  /*8130*/  IADD3 R5, R29, 0x169, RZ ;  /* 0x000001691d057810 */ /* 0x000fe20007ffe0ff */
[----:B------:R-:W-:-:S02]  /*8140*/  IMAD.MOV.U32 R14, RZ, RZ, R0 ;  /* 0x000000ffff0e7224 */ /* 0x000fc400078e0000 */
[C---:B------:R-:W-:Y:S01]  /*8150*/  IMAD R2, R4.reuse, R15, R11 ;  /* 0x0000000f04027224 */ /* 0x040fe200078e020b */
[----:B------:R-:W-:Y:S01]  /*8160*/  IABS R11, R3 ;  /* 0x00000003000b7213 */ /* 0x000fe20000000000 */
[----:B------:R-:W-:Y:S01]  /*8170*/  @!P0 IMAD.IADD R9, R9, 0x1, -R4 ;  /* 0x0000000109098824 */ /* 0x000fe200078e0a04 */
[----:B------:R-:W-:Y:S01]  /*8180*/  IABS R0, R5 ;  /* 0x0000000500007213 */ /* 0x000fe20000000000 */
[----:B------:R-:W-:Y:S01]  /*8190*/  @!P3 IMAD.MOV R14, RZ, RZ, -R14 ;  /* 0x000000ffff0eb224 */ /* 0x000fe200078e0a0e */
[----:B------:R-:W-:Y:S01]  /*81a0*/  ISETP.GT.U32.AND P3, PT, R4, R12, PT ;  /* 0x0000000c0400720c */ /* 0x000fe20003f64070 */
[----:B------:R-:W-:Y:S01]  /*81b0*/  @!P1 IMAD.IADD R10, R10, 0x1, -R4 ;  /* 0x000000010a0a9824 */ /* 0x000fe200078e0a04 */
[----:B------:R-:W-:Y:S01]  /*81c0*/  ISETP.GT.U32.AND P2, PT, R4, R2, PT ;  /* 0x000000020400720c */ /* 0x000fe20003f44070 */
[----:B------:R-:W-:Y:S01]  /*81d0*/  IMAD.HI.U32 R13, R6, R11, RZ ;  /* 0x0000000b060d7227 */ /* 0x000fe200078e00ff */
[C---:B------:R-:W-:Y:S02]  /*81e0*/  ISETP.GT.U32.AND P0, PT, R4.reuse, R9, PT ;  /* 0x000000090400720c */ /* 0x040fe40003f04070 */
[----:B------:R-:W-:Y:S01]  /*81f0*/  ISETP.GT.U32.AND P1, PT, R4, R10, PT ;  /* 0x0000000a0400720c */ /* 0x000fe20003f24070 */
[----:B------:R-:W-:Y:S01]  /*8200*/  @!P4 IMAD.MOV R16, RZ, RZ, -R16 ;  /* 0x000000ffff10c224 */ /* 0x000fe200078e0a10 */
[----:B------:R-:W-:Y:S01]  /*8210*/  ISETP.GE.AND P4, PT, R7, RZ, PT ;  /* 0x000000ff0700720c */ /* 0x000fe20003f86270 */
[----:B------:R-:W-:Y:S01]  /*8220*/  IMAD.MOV R13, RZ, RZ, -R13 ;  /* 0x000000ffff0d7224 */ /* 0x000fe200078e0a0d */
[----:B------:R-:W-:-:S02]  /*8230*/  IADD3 R7, R29, 0x168, RZ ;  /* 0x000001681d077810 */ /* 0x000fc40007ffe0ff */
[----:B------:R2:W-:Y:S01]  /*8240*/  STL [R1+0x5c4], R16 ;  /* 0x0005c41001007387 */ /* 0x0005e20000100800 */
[--C-:B------:R-:W-:Y:S01]  /*8250*/  @!P3 IMAD.IADD R12, R12, 0x1, -R4.reuse ;  /* 0x000000010c0cb824 */ /* 0x100fe200078e0a04 */
[----:B------:R-:W-:Y:S01]  /*8260*/  IABS R15, R7 ;  /* 0x00000007000f7213 */ /* 0x000fe20000000000 */
[--C-:B------:R-:W-:Y:S01]  /*8270*/  @!P2 IMAD.IADD R2, R2, 0x1, -R4.reuse ;  /* 0x000000010202a824 */ /* 0x100fe200078e0a04 */
[----:B------:R3:W-:Y:S01]  /*8280*/  STL [R1+0x5c0], R14 ;  /* 0x0005c00e01007387 */ /* 0x0007e20000100800 */
[----:B------:R-:W-:Y:S01]  /*8290*/  @!P0 IMAD.IADD R9, R9, 0x1, -R4 ;  /* 0x0000000109098824 */ /* 0x000fe200078e0a04 */
[----:B------:R-:W-:Y:S01]  /*82a0*/  ISETP.GE.AND P0, PT, R8, RZ, PT ;  /* 0x000000ff0800720c */ /* 0x000fe20003f06270 */
[C---:B------:R-:W-:Y:S01]  /*82b0*/  IMAD R11, R4.reuse, R13, R11 ;  /* 0x0000000d040b7224 */ /* 0x040fe200078e020b */
[----:B------:R-:W-:Y:S01]  /*82c0*/  ISETP.GT.U32.AND P3, PT, R4, R12, PT ;  /* 0x0000000c0400720c */ /* 0x000fe20003f64070 */
[----:B------:R-:W-:Y:S01]  /*82d0*/  IMAD.HI.U32 R8, R6, R0, RZ ;  /* 0x0000000006087227 */ /* 0x000fe200078e00ff */
[----:B------:R-:W-:-:S02]  /*82e0*/  ISETP.GT.U32.AND P2, PT, R4, R2, PT ;  /* 0x000000020400720c */ /* 0x000fc40003f44070 */
[----:B-1----:R-:W-:Y:S01]  /*82f0*/  IADD3 R17, R29, 0x161, RZ ;  /* 0x000001611d117810 */ /* 0x002fe20007ffe0ff */
[----:B--2---:R-:W-:Y:S02]  /*8300*/  IMAD.MOV.U32 R16, RZ, RZ, R9 ;  /* 0x000000ffff107224 */ /* 0x004fe400078e0009 */
[----:B------:R-:W-:Y:S01]  /*8310*/  @!P1 IMAD.IADD R10, R10, 0x1, -R4 ;  /* 0x000000010a0a9824 */ /* 0x000fe200078e0a04 */
[----:B------:R-:W-:Y:S01]  /*8320*/  ISETP.GT.U32.AND P1, PT, R4, R11, PT ;  /* 0x0000000b0400720c */ /* 0x000fe20003f24070 */
[----:B------:R-:W-:Y:S01]  /*8330*/  IMAD.HI.U32 R9, R6, R15, RZ ;  /* 0x0000000f06097227 */ /* 0x000fe200078e00ff */
[----:B------:R-:W-:-:S03]  /*8340*/  IABS R18, R17 ;  /* 0x0000001100127213 */ /* 0x000fc60000000000 */
[----:B------:R-:W-:Y:S02]  /*8350*/  IMAD.MOV R8, RZ, RZ, -R8 ;  /* 0x000000ffff087224 */ /* 0x000fe400078e0a08 */
[----:B------:R-:W-:Y:S01]  /*8360*/  @!P6 IMAD.MOV R16, RZ, RZ, -R16 ;  /* 0x000000ffff10e224 */ /* 0x000fe200078e0a10 */
[----:B------:R-:W-:Y:S01]  /*8370*/  ISETP.GE.AND P6, PT, R3, RZ, PT ;  /* 0x000000ff0300720c */ /* 0x000fe20003fc6270 */
[----:B------:R-:W-:Y:S02]  /*8380*/  IMAD.MOV R3, RZ, RZ, -R9 ;  /* 0x000000ffff037224 */ /* 0x000fe400078e0a09 */
[----:B------:R-:W-:Y:S01]  /*8390*/  IMAD R9, R4, R8, R0 ;  /* 0x0000000804097224 */ /* 0x000fe200078e0200 */
[----:B------:R-:W-:Y:S01]  /*83a0*/  IADD3 R0, R29, 0x167, RZ ;  /* 0x000001671d007810 */ /* 0x000fe20007ffe0ff */
[--C-:B------:R-:W-:Y:S01]  /*83b0*/  @!P3 IMAD.IADD R12, R12, 0x1, -R4.reuse ;  /* 0x000000010c0cb824 */ /* 0x100fe200078e0a04 */
[----:B------:R-:W-:Y:S01]  /*83c0*/  STL [R1+0x5bc], R16 ;  /* 0x0005bc1001007387 */ /* 0x000fe20000100800 */
[----:B------:R-:W-:Y:S01]  /*83d0*/  @!P2 IMAD.IADD R2, R2, 0x1, -R4 ;  /* 0x000000010202a824 */ /* 0x000fe200078e0a04 */
[----:B------:R-:W-:Y:S01]  /*83e0*/  ISETP.GT.U32.AND P3, PT, R4, R9, PT ;  /* 0x000000090400720c */ /* 0x000fe20003f64070 */
[----:B---3--:R-:W-:Y:S01]  /*83f0*/  IMAD.MOV.U32 R14, RZ, RZ, R10 ;  /* 0x000000ffff0e7224 */ /* 0x008fe200078e000a */
[----:B------:R-:W-:Y:S01]  /*8400*/  ISETP.GE.AND P2, PT, R7, RZ, PT ;  /* 0x000000ff0700720c */ /* 0x000fe20003f46270 */
[----:B------:R-:W-:-:S02]  /*8410*/  @!P1 IMAD.IADD R11, R11, 0x1, -R4 ;  /* 0x000000010b0b9824 */ /* 0x000fc400078e0a04 */
[----:B------:R-:W-:Y:S01]  /*8420*/  IMAD.MOV.U32 R13, RZ, RZ, R2 ;  /* 0x000000ffff0d7224 */ /* 0x000fe200078e0002 */
[----:B------:R-:W-:Y:S01]  /*8430*/  IADD3 R2, R29, 0x166, RZ ;  /* 0x000001661d027810 */ /* 0x000fe20007ffe0ff */
[----:B------:R-:W-:Y:S01]  /*8440*/  @!P5 IMAD.MOV R14, RZ, RZ, -R14 ;  /* 0x000000ffff0ed224 */ /* 0x000fe200078e0a0e */
[----:B------:R-:W-:Y:S01]  /*8450*/  ISETP.GT.U32.AND P1, PT, R4, R11, PT ;  /* 0x0000000b0400720c */ /* 0x000fe20003f24070 */
[----:B------:R-:W-:Y:S01]  /*8460*/  @!P4 IMAD.MOV R13, RZ, RZ, -R13 ;  /* 0x000000ffff0dc224 */ /* 0x000fe200078e0a0d */
[----:B------:R-:W-:Y:S01]  /*8470*/  IABS R8, R2 ;  /* 0x0000000200087213 */ /* 0x000fe20000000000 */
[----:B------:R-:W-:Y:S01]  /*8480*/  IMAD.MOV.U32 R10, RZ, RZ, R12 ;  /* 0x000000ffff0a7224 */ /* 0x000fe200078e000c */
[----:B------:R-:W-:Y:S01]  /*8490*/  STL [R1+0x5a8], R14 ;  /* 0x0005a80e01007387 */ /* 0x000fe20000100800 */
[----:B------:R-:W-:Y:S01]  /*84a0*/  @!P3 IMAD.IADD R9, R9, 0x1, -R4 ;  /* 0x000000010909b824 */ /* 0x000fe200078e0a04 */
[----:B------:R-:W-:Y:S01]  /*84b0*/  ISETP.GE.AND P4, PT, R0, RZ, PT ;  /* 0x000000ff0000720c */ /* 0x000fe20003f86270 */
[C---:B------:R-:W-:Y:S01]  /*84c0*/  IMAD R15, R4.reuse, R3, R15 ;  /* 0x00000003040f7224 */ /* 0x040fe200078e020f */
[----:B------:R1:W-:Y:S01]  /*84d0*/  STL [R1+0x5b4], R13 ;  /* 0x0005b40d01007387 */ /* 0x0003e20000100800 */
[----:B------:R-:W-:Y:S01]  /*84e0*/  @!P0 IMAD.MOV R10, RZ, RZ, -R10 ;  /* 0x000000ffff0a8224 */ /* 0x000fe200078e0a0a */
[----:B------:R-:W-:Y:S01]  /*84f0*/  ISETP.GT.U32.AND P3, PT, R4, R9, PT ;  /* 0x000000090400720c */ /* 0x000fe20003f64070 */
[----:B------:R-:W-:Y:S01]  /*8500*/  IMAD.HI.U32 R21, R6, R18, RZ ;  /* 0x0000001206157227 */ /* 0x000fe200078e00ff */
[----:B------:R-:W-:-:S02]  /*8510*/  ISETP.GE.AND P0, PT, R2, RZ, PT ;  /* 0x000000ff0200720c */ /* 0x000fc40003f06270 */
[----:B------:R-:W-:Y:S01]  /*8520*/  ISETP.GE.AND P5, PT, R5, RZ, PT ;  /* 0x000000ff0500720c */ /* 0x000fe20003fa6270 */
[----:B------:R-:W-:Y:S01]  /*8530*/  @!P1 IMAD.IADD R11, R11, 0x1, -R4 ;  /* 0x000000010b0b9824 */ /* 0x000fe200078e0a04 */
[----:B------:R-:W-:Y:S01]  /*8540*/  ISETP.GT.U32.AND P1, PT, R4, R15, PT ;  /* 0x0000000f0400720c */ /* 0x000fe20003f24070 */
[C---:B------:R-:W-:Y:S01]  /*8550*/  IMAD.HI.U32 R2, R6.reuse, R8, RZ ;  /* 0x0000000806027227 */ /* 0x040fe200078e00ff */
[----:B-1----:R-:W-:Y:S01]  /*8560*/  IABS R13, R0 ;  /* 0x00000000000d7213 */ /* 0x002fe20000000000 */
[----:B------:R1:W-:Y:S01]  /*8570*/  STL [R1+0x5b8], R10 ;  /* 0x0005b80a01007387 */ /* 0x0003e20000100800 */
[C---:B------:R-:W-:Y:S01]  /*8580*/  IADD3 R0, R29.reuse, 0x165, RZ ;  /* 0x000001651d007810 */ /* 0x040fe20007ffe0ff */
[----:B------:R-:W-:Y:S01]  /*8590*/  IMAD.MOV R2, RZ, RZ, -R2 ;  /* 0x000000ffff027224 */ /* 0x000fe200078e0a02 */
[----:B------:R-:W-:Y:S01]  /*85a0*/  IADD3 R5, R29, 0x164, RZ ;  /* 0x000001641d057810 */ /* 0x000fe20007ffe0ff */
[----:B------:R-:W-:Y:S01]  /*85b0*/  IMAD.HI.U32 R7, R6, R13, RZ ;  /* 0x0000000d06077227 */ /* 0x000fe200078e00ff */
[----:B------:R-:W-:-:S03]  /*85c0*/  IABS R3, R0 ;  /* 0x0000000000037213 */ /* 0x000fc60000000000 */
[----:B------:R-:W-:Y:S02]  /*85d0*/  IMAD.MOV R7, RZ, RZ, -R7 ;  /* 0x000000ffff077224 */ /* 0x000fe400078e0a07 */
[C---:B------:R-:W-:Y:S01]  /*85e0*/  IMAD R8, R4.reuse, R2, R8 ;  /* 0x0000000204087224 */ /* 0x040fe200078e0208 */
[----:B-1----:R-:W-:Y:S01]  /*85f0*/  IABS R10, R5 ;  /* 0x00000005000a7213 */ /* 0x002fe20000000000 */
[C---:B------:R-:W-:Y:S02]  /*8600*/  IMAD R13, R4.reuse, R7, R13 ;  /* 0x00000007040d7224 */ /* 0x040fe400078e020d */
[--C-:B------:R-:W-:Y:S02]  /*8610*/  @!P3 IMAD.IADD R9, R9, 0x1, -R4.reuse ;  /* 0x000000010909b824 */ /* 0x100fe400078e0a04 */
[----:B------:R-:W-:Y:S01]  /*8620*/  IMAD.MOV.U32 R14, RZ, RZ, R11 ;  /* 0x000000ffff0e7224 */ /* 0x000fe200078e000b */
[----:B------:R-:W-:Y:S01]  /*8630*/  ISETP.GT.U32.AND P3, PT, R4, R13, PT ;  /* 0x0000000d0400720c */ /* 0x000fe20003f64070 */
[----:B------:R-:W-:-:S02]  /*8640*/  @!P1 IMAD.IADD R15, R15, 0x1, -R4 ;  /* 0x000000010f0f9824 */ /* 0x000fc400078e0a04 */
[----:B------:R-:W-:Y:S01]  /*8650*/  @!P6 IMAD.MOV R14, RZ, RZ, -R14 ;  /* 0x000000ffff0ee224 */ /* 0x000fe200078e0a0e */
[----:B------:R-:W-:Y:S01]  /*8660*/  ISETP.GT.U32.AND P6, PT, R4, R8, PT ;  /* 0x000000080400720c */ /* 0x000fe20003fc4070 */
[----:B------:R-:W-:Y:S01]  /*8670*/  IMAD.HI.U32 R7, R6, R3, RZ ;  /* 0x0000000306077227 */ /* 0x000fe200078e00ff */
[----:B------:R-:W-:Y:S02]  /*8680*/  ISETP.GT.U32.AND P1, PT, R4, R15, PT ;  /* 0x0000000f0400720c */ /* 0x000fe40003f24070 */
[----:B------:R1:W-:Y:S01]  /*8690*/  STL [R1+0x5ac], R14 ;  /* 0x0005ac0e01007387 */ /* 0x0003e20000100800 */
[----:B------:R-:W-:Y:S01]  /*86a0*/  IMAD.MOV.U32 R12, RZ, RZ, R9 ;  /* 0x000000ffff0c7224 */ /* 0x000fe200078e0009 */
[----:B------:R-:W-:Y:S01]  /*86b0*/  IADD3 R9, R29, 0x162, RZ ;  /* 0x000001621d097810 */ /* 0x000fe20007ffe0ff */
[----:B------:R-:W-:-:S03]  /*86c0*/  IMAD.HI.U32 R2, R6, R10, RZ ;  /* 0x0000000a06027227 */ /* 0x000fc600078e00ff */
[----:B------:R-:W-:Y:S01]  /*86d0*/  IABS R20, R9 ;  /* 0x0000000900147213 */ /* 0x000fe20000000000 */
[--C-:B------:R-:W-:Y:S02]  /*86e0*/  @!P3 IMAD.IADD R13, R13, 0x1, -R4.reuse ;  /* 0x000000010d0db824 */ /* 0x100fe400078e0a04 */
[--C-:B------:R-:W-:Y:S01]  /*86f0*/  @!P6 IMAD.IADD R8, R8, 0x1, -R4.reuse ;  /* 0x000000010808e824 */ /* 0x100fe200078e0a04 */
[----:B-1----:R-:W-:Y:S01]  /*8700*/  IADD3 R14, R29, 0x15f, RZ ;  /* 0x0000015f1d0e7810 */ /* 0x002fe20007ffe0ff */
[----:B------:R-:W-:Y:S01]  /*8710*/  @!P1 IMAD.IADD R15, R15, 0x1, -R4 ;  /* 0x000000010f0f9824 */ /* 0x000fe200078e0a04 */
[C---:B------:R-:W-:Y:S01]  /*8720*/  ISETP.GT.U32.AND P3, PT, R4.reuse, R13, PT ;  /* 0x0000000d0400720c */ /* 0x040fe20003f64070 */
[----:B------:R-:W-:Y:S01]  /*8730*/  IMAD.MOV R7, RZ, RZ, -R7 ;  /* 0x000000ffff077224 */ /* 0x000fe200078e0a07 */
[----:B------:R-:W-:Y:S01]  /*8740*/  ISETP.GT.U32.AND P6, PT, R4, R8, PT ;  /* 0x000000080400720c */ /* 0x000fe20003fc4070 */
[----:B------:R-:W-:Y:S01]  /*8750*/  @!P5 IMAD.MOV R12, RZ, RZ, -R12 ;  /* 0x000000ffff0cd224 */ /* 0x000fe200078e0a0c */
[----:B------:R-:W-:Y:S01]  /*8760*/  ISETP.GE.AND P1, PT, R5, RZ, PT ;  /* 0x000000ff0500720c */ /* 0x000fe20003f26270 */
[----:B------:R-:W-:Y:S01]  /*8770*/  IMAD.MOV R2, RZ, RZ, -R2 ;  /* 0x000000ffff027224 */ /* 0x000fe200078e0a02 */
[----:B------:R-:W-:Y:S01]  /*8780*/  IADD3 R5, R29, 0x163, RZ ;  /* 0x000001631d057810 */ /* 0x000fe20007ffe0ff */
[----:B------:R-:W-:Y:S01]  /*8790*/  IMAD.HI.U32 R19, R6, R20, RZ ;  /* 0x0000001406137227 */ /* 0x000fe200078e00ff */
[----:B------:R-:W-:Y:S01]  /*87a0*/  ISETP.GE.AND P5, PT, R0, RZ, PT ;  /* 0x000000ff0000720c */ /* 0x000fe20003fa6270 */
[----:B------:R1:W-:Y:S01]  /*87b0*/  STL [R1+0x5b0], R12 ;  /* 0x0005b00c01007387 */ /* 0x0003e20000100800 */
[----:B------:R-:W-:Y:S01]  /*87c0*/  IABS R11, R5 ;  /* 0x00000005000b7213 */ /* 0x000fe20000000000 */
[----:B------:R-:W-:-:S02]  /*87d0*/  IMAD R0, R4, R7, R3 ;  /* 0x0000000704007224 */ /* 0x000fc400078e0203 */
[C---:B------:R-:W-:Y:S01]  /*87e0*/  IMAD R10, R4.reuse, R2, R10 ;  /* 0x00000002040a7224 */ /* 0x040fe200078e020a */
[----:B------:R-:W-:Y:S01]  /*87f0*/  IADD3 R2, R29, 0x160, RZ ;  /* 0x000001601d027810 */ /* 0x000fe20007ffe0ff */
[--C-:B------:R-:W-:Y:S01]  /*8800*/  @!P3 IMAD.IADD R13, R13, 0x1, -R4.reuse ;  /* 0x000000010d0db824 */ /* 0x100fe200078e0a04 */
[----:B------:R-:W-:Y:S01]  /*8810*/  ISETP.GT.U32.AND P3, PT, R4, R0, PT ;  /* 0x000000000400720c */ /* 0x000fe20003f64070 */
[----:B------:R-:W-:Y:S01]  /*8820*/  IMAD.HI.U32 R3, R6, R11, RZ ;  /* 0x0000000b06037227 */ /* 0x000fe200078e00ff */
[----:B------:R-:W-:Y:S02]  /*8830*/  IABS R7, R2 ;  /* 0x0000000200077213 */ /* 0x000fe40000000000 */
[----:B-1----:R-:W-:Y:S01]  /*8840*/  IABS R12, R14 ;  /* 0x0000000e000c7213 */ /* 0x002fe20000000000 */
[----:B------:R-:W-:Y:S01]  /*8850*/  @!P6 IMAD.IADD R8, R8, 0x1, -R4 ;  /* 0x000000010808e824 */ /* 0x000fe200078e0a04 */
[----:B------:R-:W-:Y:S01]  /*8860*/  ISETP.GT.U32.AND P6, PT, R4, R10, PT ;  /* 0x0000000a0400720c */ /* 0x000fe20003fc4070 */
[----:B------:R-:W-:-:S02]  /*8870*/  IMAD.MOV R3, RZ, RZ, -R3 ;  /* 0x000000ffff037224 */ /* 0x000fc400078e0a03 */
[----:B------:R-:W-:Y:S02]  /*8880*/  IMAD.MOV R19, RZ, RZ, -R19 ;  /* 0x000000ffff137224 */ /* 0x000fe400078e0a13 */
[----:B------:R-:W-:Y:S02]  /*8890*/  IMAD R11, R4, R3, R11 ;  /* 0x00000003040b7224 */ /* 0x000fe400078e020b */
[----:B------:R-:W-:Y:S02]  /*88a0*/  @!P3 IMAD.IADD R0, R0, 0x1, -R4 ;  /* 0x000000010000b824 */ /* 0x000fe400078e0a04 */
[C---:B------:R-:W-:Y:S01]  /*88b0*/  IMAD R19, R4.reuse, R19, R20 ;  /* 0x0000001304137224 */ /* 0x040fe200078e0214 */
[----:B------:R-:W-:Y:S01]  /*88c0*/  ISETP.GT.U32.AND P3, PT, R4, R11, PT ;  /* 0x0000000b0400720c */ /* 0x000fe20003f64070 */
[----:B------:R-:W-:Y:S02]  /*88d0*/  IMAD.MOV R21, RZ, RZ, -R21 ;  /* 0x000000ffff157224 */ /* 0x000fe400078e0a15 */
[----:B------:R-:W-:Y:S01]  /*88e0*/  @!P6 IMAD.IADD R10, R10, 0x1, -R4 ;  /* 0x000000010a0ae824 */ /* 0x000fe200078e0a04 */
[----:B------:R-:W-:Y:S01]  /*88f0*/  ISETP.GT.U32.AND P6, PT, R4, R19, PT ;  /* 0x000000130400720c */ /* 0x000fe20003fc4070 */
[----:B------:R-:W-:-:S02]  /*8900*/  IMAD.MOV.U32 R22, RZ, RZ, R15 ;  /* 0x000000ffff167224 */ /* 0x000fc400078e000f */
[C---:B------:R-:W-:Y:S02]  /*8910*/  IMAD R18, R4.reuse, R21, R18 ;  /* 0x0000001504127224 */ /* 0x040fe400078e0212 */
[----:B------:R-:W-:Y:S01]  /*8920*/  @!P2 IMAD.MOV R22, RZ, RZ, -R22 ;  /* 0x000000ffff16a224 */ /* 0x000fe200078e0a16 */
[----:B------:R-:W-:Y:S01]  /*8930*/  ISETP.GT.U32.AND P2, PT, R4, R0, PT ;  /* 0x000000000400720c */ /* 0x000fe20003f44070 */
[----:B------:R-:W-:-:S03]  /*8940*/  IMAD.HI.U32 R16, R6, R7, RZ ;  /* 0x0000000706107227 */ /* 0x000fc600078e00ff */
[----:B------:R-:W-:Y:S01]  /*8950*/  STL [R1+0x5a0], R22 ;  /* 0x0005a01601007387 */ /* 0x000fe20000100800 */
[--C-:B------:R-:W-:Y:S01]  /*8960*/  @!P3 IMAD.IADD R11, R11, 0x1, -R4.reuse ;  /* 0x000000010b0bb824 */ /* 0x100fe200078e0a04 */
[C---:B------:R-:W-:Y:S01]  /*8970*/  ISETP.GT.U32.AND P3, PT, R4.reuse, R10, PT ;  /* 0x0000000a0400720c */ /* 0x040fe20003f64070 */
[----:B------:R-:W-:Y:S02]  /*8980*/  @!P6 IMAD.IADD R19, R19, 0x1, -R4 ;  /* 0x000000011313e824 */ /* 0x000fe400078e0a04 */
[----:B------:R-:W-:Y:S01]  /*8990*/  @!P0 IMAD.MOV R8, RZ, RZ, -R8 ;  /* 0x000000ffff088224 */ /* 0x000fe200078e0a08 */
[----:B------:R-:W-:Y:S01]  /*89a0*/  ISETP.GT.U32.AND P6, PT, R4, R11, PT ;  /* 0x0000000b0400720c */ /* 0x000fe20003fc4070 */
[----:B------:R-:W-:Y:S01]  /*89b0*/  IMAD.HI.U32 R3, R6, R12, RZ ;  /* 0x0000000c06037227 */ /* 0x000fe200078e00ff */
[----:B------:R-:W-:-:S03]  /*89c0*/  ISETP.GT.U32.AND P0, PT, R4, R18, PT ;  /* 0x000000120400720c */ /* 0x000fc60003f04070 */
[----:B------:R-:W-:Y:S02]  /*89d0*/  IMAD.MOV R16, RZ, RZ, -R16 ;  /* 0x000000ffff107224 */ /* 0x000fe400078e0a10 */
[----:B------:R-:W-:Y:S02]  /*89e0*/  IMAD.MOV.U32 R20, RZ, RZ, R13 ;  /* 0x000000ffff147224 */ /* 0x000fe400078e000d */
[----:B------:R-:W-:Y:S02]  /*89f0*/  IMAD.MOV R3, RZ, RZ, -R3 ;  /* 0x000000ffff037224 */ /* 0x000fe400078e0a03 */
[C---:B------:R-:W-:Y:S01]  /*8a00*/  IMAD R7, R4.reuse, R16, R7 ;  /* 0x0000001004077224 */ /* 0x040fe200078e0207 */
[C---:B------:R-:W-:Y:S01]  /*8a10*/  IADD3 R16, R29.reuse, 0x15e, RZ ;  /* 0x0000015e1d107810 */ /* 0x040fe20007ffe0ff */
[----:B------:R-:W-:Y:S01]  /*8a20*/  @!P4 IMAD.MOV R20, RZ, RZ, -R20 ;  /* 0x000000ffff14c224 */ /* 0x000fe200078e0a14 */
[C---:B------:R-:W-:Y:S01]  /*8a30*/  ISETP.GT.U32.AND P4, PT, R4.reuse, R19, PT ;  /* 0x000000130400720c */ /* 0x040fe20003f84070 */
[----:B------:R-:W-:Y:S01]  /*8a40*/  IMAD R3, R4, R3, R12 ;  /* 0x0000000304037224 */ /* 0x000fe200078e020c */
[----:B------:R-:W-:Y:S01]  /*8a50*/  IADD3 R12, R29, 0x15d, RZ ;  /* 0x0000015d1d0c7810 */ /* 0x000fe20007ffe0ff */
[--C-:B------:R-:W-:Y:S01]  /*8a60*/  @!P2 IMAD.IADD R0, R0, 0x1, -R4.reuse ;  /* 0x000000010000a824 */ /* 0x100fe200078e0a04 */
[----:B------:R-:W-:Y:S01]  /*8a70*/  ISETP.GT.U32.AND P2, PT, R4, R7, PT ;  /* 0x000000070400720c */ /* 0x000fe20003f44070 */
[--C-:B------:R-:W-:Y:S01]  /*8a80*/  @!P6 IMAD.IADD R11, R11, 0x1, -R4.reuse ;  /* 0x000000010b0be824 */ /* 0x100fe200078e0a04 */
[----:B------:R-:W-:Y:S01]  /*8a90*/  IABS R15, R16 ;  /* 0x00000010000f7213 */ /* 0x000fe20000000000 */
[----:B------:R-:W-:Y:S01]  /*8aa0*/  @!P0 IMAD.IADD R18, R18, 0x1, -R4 ;  /* 0x0000000112128824 */ /* 0x000fe200078e0a04 */
[----:B------:R-:W-:Y:S01]  /*8ab0*/  IABS R13, R12 ;  /* 0x0000000c000d7213 */ /* 0x000fe20000000000 */
[----:B------:R-:W-:Y:S01]  /*8ac0*/  IMAD.MOV.U32 R21, RZ, RZ, R0 ;  /* 0x000000ffff157224 */ /* 0x000fe200078e0000 */
[----:B------:R-:W-:Y:S01]  /*8ad0*/  ISETP.GT.U32.AND P6, PT, R4, R3, PT ;  /* 0x000000030400720c */ /* 0x000fe20003fc4070 */
[----:B------:R-:W-:Y:S01]  /*8ae0*/  @!P3 IMAD.IADD R10, R10, 0x1, -R4 ;  /* 0x000000010a0ab824 */ /* 0x000fe200078e0a04 */
[----:B------:R-:W-:Y:S01]  /*8af0*/  STL [R1+0x59c], R20 ;  /* 0x00059c1401007387 */ /* 0x000fe20000100800 */
[----:B------:R-:W-:Y:S01]  /*8b00*/  ISETP.GE.AND P3, PT, R5, RZ, PT ;  /* 0x000000ff0500720c */ /* 0x000fe20003f66270 */
[----:B------:R-:W-:Y:S01]  /*8b10*/  @!P5 IMAD.MOV R21, RZ, RZ, -R21 ;  /* 0x000000ffff15d224 */ /* 0x000fe200078e0a15 */
[----:B------:R-:W-:Y:S01]  /*8b20*/  ISETP.GT.U32.AND P5, PT, R4, R18, PT ;  /* 0x000000120400720c */ /* 0x000fe20003fa4070 */
[----:B------:R1:W-:Y:S01]  /*8b30*/  STL [R1+0x598], R8 ;  /* 0x0005980801007387 */ /* 0x0003e20000100800 */
[----:B------:R-:W-:Y:S01]  /*8b40*/  IMAD.HI.U32 R5, R6, R15, RZ ;  /* 0x0000000f06057227 */ /* 0x000fe200078e00ff */
[----:B------:R-:W-:-:S02]  /*8b50*/  IADD3 R0, R29, 0x15c, RZ ;  /* 0x0000015c1d007810 */ /* 0x000fc40007ffe0ff */
[----:B------:R-:W-:Y:S01]  /*8b60*/  STL [R1+0x58c], R21 ;  /* 0x00058c1501007387 */ /* 0x000fe20000100800 */
[--C-:B------:R-:W-:Y:S01]  /*8b70*/  @!P4 IMAD.IADD R19, R19, 0x1, -R4.reuse ;  /* 0x000000011313c824 */ /* 0x100fe200078e0a04 */
[----:B------:R-:W-:Y:S01]  /*8b80*/  ISETP.GE.AND P4, PT, R9, RZ, PT ;  /* 0x000000ff0900720c */ /* 0x000fe20003f86270 */
[----:B------:R-:W-:Y:S01]  /*8b90*/  IMAD.MOV R5, RZ, RZ, -R5 ;  /* 0x000000ffff057224 */ /* 0x000fe200078e0a05 */
[----:B------:R-:W-:Y:S01]  /*8ba0*/  ISETP.GE.AND P0, PT, R17, RZ, PT ;  /* 0x000000ff1100720c */ /* 0x000fe20003f06270 */
[----:B------:R-:W-:Y:S01]  /*8bb0*/  @!P2 IMAD.IADD R7, R7, 0x1, -R4 ;  /* 0x000000010707a824 */ /* 0x000fe200078e0a04 */
[----:B------:R-:W-:Y:S01]  /*8bc0*/  ISETP.GE.AND P2, PT, R2, RZ, PT ;  /* 0x000000ff0200720c */ /* 0x000fe20003f46270 */
[----:B-1----:R-:W-:Y:S01]  /*8bd0*/  IMAD.HI.U32 R8, R6, R13, RZ ;  /* 0x0000000d06087227 */ /* 0x002fe200078e00ff */
[----:B------:R-:W-:-:S03]  /*8be0*/  IADD3 R2, R29, 0x15b, RZ ;  /* 0x0000015b1d027810 */ /* 0x000fc60007ffe0ff */
[----:B------:R-:W-:Y:S02]  /*8bf0*/  IMAD.MOV R8, RZ, RZ, -R8 ;  /* 0x000000ffff087224 */ /* 0x000fe400078e0a08 */
[----:B------:R-:W-:Y:S02]  /*8c00*/  IMAD.MOV.U32 R20, RZ, RZ, R10 ;  /* 0x000000ffff147224 */ /* 0x000fe400078e000a */
[----:B------:R-:W-:Y:S02]  /*8c10*/  IMAD.MOV.U32 R10, RZ, RZ, R11 ;  /* 0x000000ffff0a7224 */ /* 0x000fe400078e000b */
[C---:B------:R-:W-:Y:S01]  /*8c20*/  IMAD R5, R4.reuse, R5, R15 ;  /* 0x0000000504057224 */ /* 0x040fe200078e020f */
[----:B------:R-:W-:Y:S01]  /*8c30*/  IABS R15, R2 ;  /* 0x00000002000f7213 */ /* 0x000fe20000000000 */
[----:B------:R-:W-:Y:S02]  /*8c40*/  IMAD R8, R4, R8, R13 ;  /* 0x0000000804087224 */ /* 0x000fe400078e020d */
[----:B------:R-:W-:-:S02]  /*8c50*/  @!P6 IMAD.IADD R3, R3, 0x1, -R4 ;  /* 0x000000010303e824 */ /* 0x000fc400078e0a04 */
[----:B------:R-:W-:Y:S01]  /*8c60*/  @!P1 IMAD.MOV R20, RZ, RZ, -R20 ;  /* 0x000000ffff149224 */ /* 0x000fe200078e0a14 */
[C---:B------:R-:W-:Y:S01]  /*8c70*/  ISETP.GT.U32.AND P1, PT, R4.reuse, R7, PT ;  /* 0x000000070400720c */ /* 0x040fe20003f24070 */
[----:B------:R-:W-:Y:S01]  /*8c80*/  @!P3 IMAD.MOV R10, RZ, RZ, -R10 ;  /* 0x000000ffff0ab224 */ /* 0x000fe200078e0a0a */
[C---:B------:R-:W-:Y:S01]  /*8c90*/  ISETP.GT.U32.AND P6, PT, R4.reuse, R3, PT ;  /* 0x000000030400720c */ /* 0x040fe20003fc4070 */
[----:B------:R-:W-:Y:S01]  /*8ca0*/  IMAD.MOV.U32 R9, RZ, RZ, R19 ;  /* 0x000000ffff097224 */ /* 0x000fe200078e0013 */
[----:B------:R-:W-:Y:S01]  /*8cb0*/  ISETP.GT.U32.AND P3, PT, R4, R5, PT ;  /* 0x000000050400720c */ /* 0x000fe20003f64070 */
[----:B------:R-:W-:Y:S01]  /*8cc0*/  @!P5 IMAD.IADD R18, R18, 0x1, -R4 ;  /* 0x000000011212d824 */ /* 0x000fe200078e0a04 */
[----:B------:R-:W-:Y:S01]  /*8cd0*/  ISETP.GT.U32.AND P5, PT, R4, R8, PT ;  /* 0x000000080400720c */ /* 0x000fe20003fa4070 */
[----:B------:R-:W-:Y:S01]  /*8ce0*/  STL [R1+0x588], R20 ;  /* 0x0005881401007387 */ /* 0x000fe20000100800 */
[----:B------:R-:W-:Y:S01]  /*8cf0*/  @!P4 IMAD.MOV R9, RZ, RZ, -R9 ;  /* 0x000000ffff09c224 */ /* 0x000fe200078e0a09 */
[----:B------:R-:W-:Y:S01]  /*8d00*/  ISETP.GE.AND P4, PT, R14, RZ, PT ;  /* 0x000000ff0e00720c */ /* 0x000fe20003f86270 */
[----:B------:R-:W-:Y:S01]  /*8d10*/  IMAD.MOV.U32 R13, RZ, RZ, R18 ;  /* 0x000000ffff0d7224 */ /* 0x000fe200078e0012 */
[----:B------:R1:W-:Y:S02]  /*8d20*/  STL [R1+0x584], R10 ;  /* 0x0005840a01007387 */ /* 0x0003e40000100800 */
[--C-:B------:R-:W-:Y:S01]  /*8d30*/  @!P1 IMAD.IADD R7, R7, 0x1, -R4.reuse ;  /* 0x0000000107079824 */ /* 0x100fe200078e0a04 */
[----:B------:R-:W-:Y:S01]  /*8d40*/  ISETP.GE.AND P1, PT, R16, RZ, PT ;  /* 0x000000ff1000720c */ /* 0x000fe20003f26270 */
[----:B------:R2:W-:Y:S01]  /*8d50*/  STL [R1+0x580], R9 ;  /* 0x0005800901007387 */ /* 0x0005e20000100800 */
[--C-:B------:R-:W-:Y:S01]  /*8d60*/  @!P6 IMAD.IADD R3, R3, 0x1, -R4.reuse ;  /* 0x000000010303e824 */ /* 0x100fe200078e0a04 */
[----:B------:R-:W-:Y:S01]  /*8d70*/  ISETP.GE.AND P6, PT, R12, RZ, PT ;  /* 0x000000ff0c00720c */ /* 0x000fe20003fc6270 */
[--C-:B------:R-:W-:Y:S01]  /*8d80*/  @!P3 IMAD.IADD R5, R5, 0x1, -R4.reuse ;  /* 0x000000010505b824 */ /* 0x100fe200078e0a04 */
[----:B------:R-:W-:Y:S01]  /*8d90*/  ISETP.GE.AND P3, PT, R0, RZ, PT ;  /* 0x000000ff0000720c */ /* 0x000fe20003f66270 */
[----:B------:R-:W-:Y:S01]  /*8da0*/  @!P5 IMAD.IADD R8, R8, 0x1, -R4 ;  /* 0x000000010808d824 */ /* 0x000fe200078e0a04 */
[----:B-1----:R-:W-:Y:S01]  /*8db0*/  IABS R10, R0 ;  /* 0x00000000000a7213 */ /* 0x002fe20000000000 */
[----:B------:R-:W-:Y:S01]  /*8dc0*/  IMAD.MOV.U32 R11, RZ, RZ, R7 ;  /* 0x000000ffff0b7224 */ /* 0x000fe200078e0007 */
[----:B------:R-:W-:Y:S01]  /*8dd0*/  IADD3 R12, R29, 0x15a, RZ ;  /* 0x0000015a1d0c7810 */ /* 0x000fe20007ffe0ff */
[----:B------:R-:W-:Y:S01]  /*8de0*/  @!P0 IMAD.MOV R13, RZ, RZ, -R13 ;  /* 0x000000ffff0d8224 */ /* 0x000fe200078e0a0d */
[----:B------:R-:W-:Y:S01]  /*8df0*/  ISETP.GT.U32.AND P0, PT, R4, R5, PT ;  /* 0x000000050400720c */ /* 0x000fe20003f04070 */
[----:B--2---:R-:W-:Y:S01]  /*8e00*/  IMAD.HI.U32 R9, R6, R10, RZ ;  /* 0x0000000a06097227 */ /* 0x004fe200078e00ff */
[----:B------:R-:W-:-:S02]  /*8e10*/  ISETP.GE.AND P5, PT, R2, RZ, PT ;  /* 0x000000ff0200720c */ /* 0x000fc40003fa6270 */
[C---:B------:R-:W-:Y:S01]  /*8e20*/  IADD3 R2, R29.reuse, 0x158, RZ ;  /* 0x000001581d027810 */ /* 0x040fe20007ffe0ff */
[----:B------:R-:W-:Y:S01]  /*8e30*/  IMAD.MOV R9, RZ, RZ, -R9 ;  /* 0x000000ffff097224 */ /* 0x000fe200078e0a09 */
[----:B------:R-:W-:Y:S01]  /*8e40*/  STL [R1+0x57c], R13 ;  /* 0x00057c0d01007387 */ /* 0x000fe20000100800 */
[----:B------:R-:W-:Y:S01]  /*8e50*/  @!P2 IMAD.MOV R11, RZ, RZ, -R11 ;  /* 0x000000ffff0ba224 */ /* 0x000fe200078e0a0b */
[C---:B------:R-:W-:Y:S01]  /*8e60*/  ISETP.GT.U32.AND P2, PT, R4.reuse, R8, PT ;  /* 0x000000080400720c */ /* 0x040fe20003f44070 */
[----:B------:R-:W-:Y:S02]  /*8e70*/  IMAD R10, R4, R9, R10 ;  /* 0x00000009040a7224 */ /* 0x000fe400078e020a */
[----:B------:R-:W-:Y:S01]  /*8e80*/  IMAD.MOV.U32 R7, RZ, RZ, R3 ;  /* 0x000000ffff077224 */ /* 0x000fe200078e0003 */
[----:B------:R-:W-:Y:S01]  /*8e90*/  STL [R1+0x578], R11 ;  /* 0x0005780b01007387 */ /* 0x000fe20000100800 */
[----:B------:R-:W-:Y:S01]  /*8ea0*/  IMAD.HI.U32 R0, R6, R15, RZ ;  /* 0x0000000f06007227 */ /* 0x000fe200078e00ff */
[----:B------:R-:W-:-:S03]  /*8eb0*/  IADD3 R3, R29, 0x159, RZ ;  /* 0x000001591d037810 */ /* 0x000fc60007ffe0ff */
[----:B------:R-:W-:Y:S01]  /*8ec0*/  @!P4 IMAD.MOV R7, RZ, RZ, -R7 ;  /* 0x000000ffff07c224 */ /* 0x000fe200078e0a07 */
[----:B------:R-:W-:Y:S01]  /*8ed0*/  ISETP.GT.U32.AND P4, PT, R4, R10, PT ;  /* 0x0000000a0400720c */ /* 0x000fe20003f84070 */
[----:B------:R-:W-:Y:S02]  /*8ee0*/  IMAD.MOV R0, RZ, RZ, -R0 ;  /* 0x000000ffff007224 */ /* 0x000fe400078e0a00 */
[--C-:B------:R-:W-:Y:S01]  /*8ef0*/  @!P0 IMAD.IADD R5, R5, 0x1, -R4.reuse ;  /* 0x0000000105058824 */ /* 0x100fe200078e0a04 */
[----:B------:R-:W-:Y:S01]  /*8f00*/  ISETP.GE.AND P0, PT, R12, RZ, PT ;  /* 0x000000ff0c00720c */ /* 0x000fe20003f06270 */
[----:B------:R-:W-:Y:S01]  /*8f10*/  IMAD R15, R4, R0, R15 ;  /* 0x00000000040f7224 */ /* 0x000fe200078e020f */
[----:B------:R-:W-:Y:S01]  /*8f20*/  IABS R12, R12 ;  /* 0x0000000c000c7213 */ /* 0x000fe20000000000 */
[----:B------:R-:W-:Y:S01]  /*8f30*/  @!P2 IMAD.IADD R8, R8, 0x1, -R4 ;  /* 0x000000010808a824 */ /* 0x000fe200078e0a04 */
[----:B------:R1:W-:Y:S01]  /*8f40*/  STL [R1+0x574], R7 ;  /* 0x0005740701007387 */ /* 0x0003e20000100800 */
[----:B------:R-:W-:Y:S01]  /*8f50*/  IMAD.MOV.U32 R9, RZ, RZ, R5 ;  /* 0x000000ffff097224 */ /* 0x000fe200078e0005 */
[----:B------:R-:W-:Y:S01]  /*8f60*/  ISETP.GT.U32.AND P2, PT, R4, R15, PT ;  /* 0x0000000f0400720c */ /* 0x000fe20003f44070 */
[----:B------:R-:W-:Y:S01]  /*8f70*/  @!P6 IMAD.MOV R8, RZ, RZ, -R8 ;  /* 0x000000ffff08e224 */ /* 0x000fe200078e0a08 */
[----:B------:R-:W-:Y:S01]  /*8f80*/  IABS R0, R3 ;  /* 0x0000000300007213 */ /* 0x000fe20000000000 */
[----:B------:R-:W-:Y:S01]  /*8f90*/  @!P4 IMAD.IADD R10, R10, 0x1, -R4 ;  /* 0x000000010a0ac824 */ /* 0x000fe200078e0a04 */
[----:B------:R-:W-:Y:S01]  /*8fa0*/  ISETP.GE.AND P6, PT, R2, RZ, PT ;  /* 0x000000ff0200720c */ /* 0x000fe20003fc6270 */
[----:B------:R-:W-:Y:S01]  /*8fb0*/  @!P1 IMAD.MOV R9, RZ, RZ, -R9 ;  /* 0x000000ffff099224 */ /* 0x000fe200078e0a09 */
[----:B------:R-:W-:Y:S01]  /*8fc0*/  ISETP.GE.AND P1, PT, R3, RZ, PT ;  /* 0x000000ff0300720c */ /* 0x000fe20003f26270 */
[----:B------:R-:W-:Y:S01]  /*8fd0*/  IMAD.HI.U32 R5, R6, R0, RZ ;  /* 0x0000000006057227 */ /* 0x000fe200078e00ff */
[----:B------:R-:W-:-:S02]  /*8fe0*/  ISETP.GT.U32.AND P4, PT, R4, R10, PT ;  /* 0x0000000a0400720c */ /* 0x000fc40003f84070 */
[----:B-1----:R-:W-:Y:S01]  /*8ff0*/  IABS R7, R2 ;  /* 0x0000000200077213 */ /* 0x002fe20000000000 */
[----:B------:R1:W-:Y:S01]  /*9000*/  STL [R1+0x504], R9 ;  /* 0x0005040901007387 */ /* 0x0003e20000100800 */
[----:B------:R-:W-:Y:S01]  /*9010*/  IMAD.MOV R5, RZ, RZ, -R5 ;  /* 0x000000ffff057224 */ /* 0x000fe200078e0a05 */
[----:B------:R-:W-:Y:S01]  /*9020*/  IADD3 R2, R29, 0x154, RZ ;  /* 0x000001541d027810 */ /* 0x000fe20007ffe0ff */
[----:B------:R-:W-:Y:S01]  /*9030*/  @!P2 IMAD.IADD R15, R15, 0x1, -R4 ;  /* 0x000000010f0fa824 */ /* 0x000fe200078e0a04 */
[----:B------:R2:W-:Y:S01]  /*9040*/  STL [R1+0x570], R8 ;  /* 0x0005700801007387 */ /* 0x0005e20000100800 */
[----:B------:R-:W-:Y:S01]  /*9050*/  IMAD.HI.U32 R3, R6, R7, RZ ;  /* 0x0000000706037227 */ /* 0x000fe200078e00ff */
[----:B------:R-:W-:Y:S02]  /*9060*/  IADD3 R11, R29, 0x156, RZ ;  /* 0x000001561d0b7810 */ /* 0x000fe40007ffe0ff */
[----:B------:R-:W-:Y:S01]  /*9070*/  ISETP.GT.U32.AND P2, PT, R4, R15, PT ;  /* 0x0000000f0400720c */ /* 0x000fe20003f44070 */
[----:B------:R-:W-:Y:S01]  /*9080*/  IMAD.MOV R3, RZ, RZ, -R3 ;  /* 0x000000ffff037224 */ /* 0x000fe200078e0a03 */
[----:B------:R-:W-:Y:S01]  /*9090*/  IABS R14, R11 ;  /* 0x0000000b000e7213 */ /* 0x000fe20000000000 */
[----:B-1----:R-:W-:-:S04]  /*90a0*/  IMAD.HI.U32 R9, R6, R12, RZ ;  /* 0x0000000c06097227 */ /* 0x002fc800078e00ff */
[----:B------:R-:W-:Y:S02]  /*90b0*/  IMAD.MOV R9, RZ, RZ, -R9 ;  /* 0x000000ffff097224 */ /* 0x000fe400078e0a09 */
[----:B------:R-:W-:Y:S02]  /*90c0*/  @!P4 IMAD.IADD R10, R10, 0x1, -R4 ;  /* 0x000000010a0ac824 */ /* 0x000fe400078e0a04 */
[C---:B------:R-:W-:Y:S01]  /*90d0*/  IMAD R12, R4.reuse, R9, R12 ;  /* 0x00000009040c7224 */ /* 0x040fe200078e020c */
[----:B------:R-:W-:Y:S01]  /*90e0*/  IABS R9, R2 ;  /* 0x0000000200097213 */ /* 0x000fe20000000000 */
[C---:B------:R-:W-:Y:S01]  /*90f0*/  IMAD R7, R4.reuse, R3, R7 ;  /* 0x0000000304077224 */ /* 0x040fe200078e0207 */
[C---:B------:R-:W-:Y:S01]  /*9100*/  IADD3 R3, R29.reuse, 0x155, RZ ;  /* 0x000001551d037810 */ /* 0x040fe20007ffe0ff */
[----:B------:R-:W-:Y:S01]  /*9110*/  IMAD.MOV.U32 R16, RZ, RZ, R10 ;  /* 0x000000ffff107224 */ /* 0x000fe200078e000a */
[C---:B------:R-:W-:Y:S01]  /*9120*/  ISETP.GT.U32.AND P4, PT, R4.reuse, R12, PT ;  /* 0x0000000c0400720c */ /* 0x040fe20003f84070 */
[C---:B--2---:R-:W-:Y:S01]  /*9130*/  IMAD R8, R4.reuse, R5, R0 ;  /* 0x0000000504087224 */ /* 0x044fe200078e0200 */
[----:B------:R-:W-:Y:S01]  /*9140*/  IADD3 R0, R29, 0x157, RZ ;  /* 0x000001571d007810 */ /* 0x000fe20007ffe0ff */
[----:B------:R-:W-:Y:S01]  /*9150*/  @!P3 IMAD.MOV R16, RZ, RZ, -R16 ;  /* 0x000000ffff10b224 */ /* 0x000fe200078e0a10 */
[C---:B------:R-:W-:Y:S01]  /*9160*/  ISETP.GT.U32.AND P3, PT, R4.reuse, R7, PT ;  /* 0x000000070400720c */ /* 0x040fe20003f64070 */
[----:B------:R-:W-:Y:S01]  /*9170*/  @!P2 IMAD.IADD R15, R15, 0x1, -R4 ;  /* 0x000000010f0fa824 */ /* 0x000fe200078e0a04 */
[----:B------:R-:W-:-:S02]  /*9180*/  ISETP.GT.U32.AND P2, PT, R4, R8, PT ;  /* 0x000000080400720c */ /* 0x000fc40003f44070 */
[----:B------:R-:W-:Y:S01]  /*9190*/  IABS R5, R0 ;  /* 0x0000000000057213 */ /* 0x000fe20000000000 */
[----:B------:R-:W-:Y:S01]  /*91a0*/  @!P5 IMAD.MOV R15, RZ, RZ, -R15 ;  /* 0x000000ffff0fd224 */ /* 0x000fe200078e0a0f */
[----:B------:R-:W-:Y:S01]  /*91b0*/  IABS R13, R3 ;  /* 0x00000003000d7213 */ /* 0x000fe20000000000 */
[----:B------:R-:W-:Y:S01]  /*91c0*/  STL [R1+0x538], R16 ;  /* 0x0005381001007387 */ /* 0x000fe20000100800 */
[----:B------:R-:W-:Y:S01]  /*91d0*/  ISETP.GE.AND P5, PT, R0, RZ, PT ;  /* 0x000000ff0000720c */ /* 0x000fe20003fa6270 */
[--C-:B------:R-:W-:Y:S02]  /*91e0*/  @!P4 IMAD.IADD R12, R12, 0x1, -R4.reuse ;  /* 0x000000010c0cc824 */ /* 0x100fe400078e0a04 */
[----:B------:R-:W-:Y:S01]  /*91f0*/  IMAD.HI.U32 R10, R6, R5, RZ ;  /* 0x00000005060a7227 */ /* 0x000fe200078e00ff */
[----:B------:R1:W-:Y:S02]  /*9200*/  STL [R1+0x56c], R15 ;  /* 0x00056c0f01007387 */ /* 0x0003e40000100800 */
[----:B------:R-:W-:Y:S01]  /*9210*/  ISETP.GT.U32.AND P4, PT, R4, R12, PT ;  /* 0x0000000c0400720c */ /* 0x000fe20003f84070 */
[----:B------:R-:W-:-:S02]  /*9220*/  @!P3 IMAD.IADD R7, R7, 0x1, -R4 ;  /* 0x000000010707b824 */ /* 0x000fc400078e0a04 */
[----:B------:R-:W-:Y:S02]  /*9230*/  @!P2 IMAD.IADD R8, R8, 0x1, -R4 ;  /* 0x000000010808a824 */ /* 0x000fe400078e0a04 */
[----:B------:R-:W-:Y:S01]  /*9240*/  IMAD.MOV R10, RZ, RZ, -R10 ;  /* 0x000000ffff0a7224 */ /* 0x000fe200078e0a0a */
[C---:B------:R-:W-:Y:S02]  /*9250*/  ISETP.GT.U32.AND P3, PT, R4.reuse, R7, PT ;  /* 0x000000070400720c */ /* 0x040fe40003f64070 */
[C---:B------:R-:W-:Y:S01]  /*9260*/  ISETP.GT.U32.AND P2, PT, R4.reuse, R8, PT ;  /* 0x000000080400720c */ /* 0x040fe20003f44070 */
[----:B------:R-:W-:Y:S02]  /*9270*/  IMAD R0, R4, R10, R5 ;  /* 0x0000000a04007224 */ /* 0x000fe400078e0205 */
[----:B------:R-:W-:-:S04]  /*9280*/  IMAD.HI.U32 R5, R6, R13, RZ ;  /* 0x0000000d06057227 */ /* 0x000fc800078e00ff */
[----:B------:R-:W-:-:S04]  /*9290*/  IMAD.HI.U32 R10, R6, R9, RZ ;  /* 0x00000009060a7227 */ /* 0x000fc800078e00ff */
[----:B-1----:R-:W-:-:S04]  /*92a0*/  IMAD.HI.U32 R15, R6, R14, RZ ;  /* 0x0000000e060f7227 */ /* 0x002fc800078e00ff */
[----:B------:R-:W-:Y:S01]  /*92b0*/  @!P4 IMAD.IADD R12, R12, 0x1, -R4 ;  /* 0x000000010c0cc824 */ /* 0x000fe200078e0a04 */
[C---:B------:R-:W-:Y:S01]  /*92c0*/  ISETP.GT.U32.AND P4, PT, R4.reuse, R0, PT ;  /* 0x000000000400720c */ /* 0x040fe20003f84070 */
[----:B------:R-:W-:Y:S02]  /*92d0*/  IMAD.MOV R5, RZ, RZ, -R5 ;  /* 0x000000ffff057224 */ /* 0x000fe400078e0a05 */
[----:B------:R-:W-:Y:S02]  /*92e0*/  IMAD.MOV R10, RZ, RZ, -R10 ;  /* 0x000000ffff0a7224 */ /* 0x000fe400078e0a0a */
[----:B------:R-:W-:Y:S02]  /*92f0*/  IMAD.MOV R15, RZ, RZ, -R15 ;  /* 0x000000ffff0f7224 */ /* 0x000fe400078e0a0f */
[----:B------:R-:W-:Y:S01]  /*9300*/  IMAD R13, R4, R5, R13 ;  /* 0x00000005040d7224 */ /* 0x000fe200078e020d */
[----:B------:R-:W-:Y:S01]  /*9310*/  IADD3 R5, R29, 0x153, RZ ;  /* 0x000001531d057810 */ /* 0x000fe20007ffe0ff */
[----:B------:R-:W-:-:S02]  /*9320*/  @!P3 IMAD.IADD R7, R7, 0x1, -R4 ;  /* 0x000000010707b824 */ /* 0x000fc400078e0a04 */
[----:B------:R-:W-:Y:S01]  /*9330*/  @!P2 IMAD.IADD R8, R8, 0x1, -R4 ;  /* 0x000000010808a824 */ /* 0x000fe200078e0a04 */
[----:B------:R-:W-:Y:S01]  /*9340*/  ISETP.GE.AND P2, PT, R11, RZ, PT ;  /* 0x000000ff0b00720c */ /* 0x000fe20003f46270 */
[C---:B------:R-:W-:Y:S01]  /*9350*/  IMAD R9, R4.reuse, R10, R9 ;  /* 0x0000000a04097224 */ /* 0x040fe200078e0209 */
[C---:B------:R-:W-:Y:S01]  /*9360*/  ISETP.GT.U32.AND P3, PT, R4.reuse, R13, PT ;  /* 0x0000000d0400720c */ /* 0x040fe20003f64070 */
[C---:B------:R-:W-:Y:S02]  /*9370*/  IMAD R11, R4.reuse, R15, R14 ;  /* 0x0000000f040b7224 */ /* 0x040fe400078e020e */
[----:B------:R-:W-:Y:S01]  /*9380*/  IMAD.MOV.U32 R16, RZ, RZ, R12 ;  /* 0x000000ffff107224 */ /* 0x000fe200078e000c */
[----:B------:R-:W-:Y:S01]  /*9390*/  IABS R12, R5 ;  /* 0x00000005000c7213 */ /* 0x000fe20000000000 */
[----:B------:R-:W-:Y:S02]  /*93a0*/  IMAD.MOV.U32 R10, RZ, RZ, R7 ;  /* 0x000000ffff0a7224 */ /* 0x000fe400078e0007 */
[----:B------:R-:W-:Y:S01]  /*93b0*/  @!P0 IMAD.MOV R16, RZ, RZ, -R16 ;  /* 0x000000ffff108224 */ /* 0x000fe200078e0a10 */
[C---:B------:R-:W-:Y:S01]  /*93c0*/  ISETP.GT.U32.AND P0, PT, R4.reuse, R11, PT ;  /* 0x0000000b0400720c */ /* 0x040fe20003f04070 */
[----:B------:R-:W-:Y:S01]  /*93d0*/  @!P6 IMAD.MOV R10, RZ, RZ, -R10 ;  /* 0x000000ffff0ae224 */ /* 0x000fe200078e0a0a */
[----:B------:R-:W-:Y:S01]  /*93e0*/  ISETP.GT.U32.AND P6, PT, R4, R9, PT ;  /* 0x000000090400720c */ /* 0x000fe20003fc4070 */
[----:B------:R-:W-:Y:S01]  /*93f0*/  @!P4 IMAD.IADD R0, R0, 0x1, -R4 ;  /* 0x000000010000c824 */ /* 0x000fe200078e0a04 */
[----:B------:R-:W-:Y:S01]  /*9400*/  STL [R1+0x558], R16 ;  /* 0x0005581001007387 */ /* 0x000fe20000100800 */
[----:B------:R-:W-:Y:S01]  /*9410*/  @!P1 IMAD.MOV R8, RZ, RZ, -R8 ;  /* 0x000000ffff089224 */ /* 0x000fe200078e0a08 */
[----:B------:R-:W-:Y:S01]  /*9420*/  ISETP.GE.AND P1, PT, R3, RZ, PT ;  /* 0x000000ff0300720c */ /* 0x000fe20003f26270 */
[--C-:B------:R-:W-:Y:S01]  /*9430*/  @!P3 IMAD.IADD R13, R13, 0x1, -R4.reuse ;  /* 0x000000010d0db824 */ /* 0x100fe200078e0a04 */
[----:B------:R-:W-:Y:S01]  /*9440*/  ISETP.GT.U32.AND P4, PT, R4, R0, PT ;  /* 0x000000000400720c */ /* 0x000fe20003f84070 */
[----:B------:R-:W-:Y:S01]  /*9450*/  IMAD.HI.U32 R7, R6, R12, RZ ;  /* 0x0000000c06077227 */ /* 0x000fe200078e00ff */
[----:B------:R-:W-:Y:S01]  /*9460*/  IADD3 R3, R29, 0x152, RZ ;  /* 0x000001521d037810 */ /* 0x000fe20007ffe0ff */
[----:B------:R1:W-:Y:S02]  /*9470*/  STL [R1+0x560], R8 ;  /* 0x0005600801007387 */ /* 0x0003e40000100800 */
[--C-:B------:R-:W-:Y:S01]  /*9480*/  @!P0 IMAD.IADD R11, R11, 0x1, -R4.reuse ;  /* 0x000000010b0b8824 */ /* 0x100fe200078e0a04 */
[----:B------:R-:W-:Y:S01]  /*9490*/  ISETP.GE.AND P0, PT, R5, RZ, PT ;  /* 0x000000ff0500720c */ /* 0x000fe20003f06270 */
[--C-:B------:R-:W-:Y:S01]  /*94a0*/  @!P6 IMAD.IADD R9, R9, 0x1, -R4.reuse ;  /* 0x000000010909e824 */ /* 0x100fe200078e0a04 */
[C---:B------:R-:W-:Y:S01]  /*94b0*/  ISETP.GT.U32.AND P6, PT, R4.reuse, R13, PT ;  /* 0x0000000d0400720c */ /* 0x040fe20003fc4070 */
[----:B------:R2:W-:Y:S01]  /*94c0*/  STL [R1+0x564], R10 ;  /* 0x0005640a01007387 */ /* 0x0005e20000100800 */
[----:B------:R-:W-:Y:S01]  /*94d0*/  ISETP.GT.U32.AND P3, PT, R4, R11, PT ;  /* 0x0000000b0400720c */ /* 0x000fe20003f64070 */
[----:B------:R-:W-:Y:S01]  /*94e0*/  IMAD.MOV R7, RZ, RZ, -R7 ;  /* 0x000000ffff077224 */ /* 0x000fe200078e0a07 */
[----:B-1----:R-:W-:Y:S01]  /*94f0*/  IABS R8, R3 ;  /* 0x0000000300087213 */ /* 0x002fe20000000000 */
[----:B------:R-:W-:Y:S01]  /*9500*/  @!P4 IMAD.IADD R0, R0, 0x1, -R4 ;  /* 0x000000010000c824 */ /* 0x000fe200078e0a04 */
[----:B------:R-:W-:Y:S01]  /*9510*/  ISETP.GE.AND P4, PT, R2, RZ, PT ;  /* 0x000000ff0200720c */ /* 0x000fe20003f86270 */
[----:B------:R-:W-:Y:S01]  /*9520*/  IMAD R12, R4, R7, R12 ;  /* 0x00000007040c7224 */ /* 0x000fe200078e020c */
[----:B------:R-:W-:Y:S01]  /*9530*/  IADD3 R2, R29, 0x151, RZ ;  /* 0x000001511d027810 */ /* 0x000fe20007ffe0ff */
[----:B------:R-:W-:-:S03]  /*9540*/  IMAD.HI.U32 R5, R6, R8, RZ ;  /* 0x0000000806057227 */ /* 0x000fc600078e00ff */
[----:B------:R-:W-:Y:S01]  /*9550*/  IABS R7, R2 ;  /* 0x0000000200077213 */ /* 0x000fe20000000000 */
[----:B------:R-:W-:Y:S02]  /*9560*/  IMAD.MOV R5, RZ, RZ, -R5 ;  /* 0x000000ffff057224 */ /* 0x000fe400078e0a05 */
[----:B--2---:R-:W-:Y:S01]  /*9570*/  IMAD.MOV.U32 R10, RZ, RZ, R0 ;  /* 0x000000ffff0a7224 */ /* 0x004fe200078e0000 */
[----:B------:R-:W-:Y:S01]  /*9580*/  IADD3 R0, R29, 0x150, RZ ;  /* 0x000001501d007810 */ /* 0x000fe20007ffe0ff */
[C---:B------:R-:W-:Y:S02]  /*9590*/  IMAD R8, R4.reuse, R5, R8 ;  /* 0x0000000504087224 */ /* 0x040fe400078e0208 */
[----:B------:R-:W-:Y:S01]  /*95a0*/  @!P5 IMAD.MOV R10, RZ, RZ, -R10 ;  /* 0x000000ffff0ad224 */ /* 0x000fe200078e0a0a */
[C---:B------:R-:W-:Y:S01]  /*95b0*/  ISETP.GT.U32.AND P5, PT, R4.reuse, R9, PT ;  /* 0x000000090400720c */ /* 0x040fe20003fa4070 */
[--C-:B------:R-:W-:Y:S01]  /*95c0*/  @!P6 IMAD.IADD R13, R13, 0x1, -R4.reuse ;  /* 0x000000010d0de824 */ /* 0x100fe200078e0a04 */
[C---:B------:R-:W-:Y:S01]  /*95d0*/  ISETP.GT.U32.AND P6, PT, R4.reuse, R8, PT ;  /* 0x000000080400720c */ /* 0x040fe20003fc4070 */
[----:B------:R-:W-:Y:S01]  /*95e0*/  @!P3 IMAD.IADD R11, R11, 0x1, -R4 ;  /* 0x000000010b0bb824 */ /* 0x000fe200078e0a04 */
[----:B------:R-:W-:Y:S01]  /*95f0*/  ISETP.GT.U32.AND P3, PT, R4, R12, PT ;  /* 0x0000000c0400720c */ /* 0x000fe20003f64070 */
[----:B------:R1:W-:Y:S01]  /*9600*/  STL [R1+0x568], R10 ;  /* 0x0005680a01007387 */ /* 0x0003e20000100800 */
[----:B------:R-:W-:Y:S01]  /*9610*/  IABS R5, R0 ;  /* 0x0000000000057213 */ /* 0x000fe20000000000 */
[----:B------:R-:W-:-:S02]  /*9620*/  IMAD.MOV.U32 R16, RZ, RZ, R11 ;  /* 0x000000ffff107224 */ /* 0x000fc400078e000b */
[----:B------:R-:W-:Y:S02]  /*9630*/  @!P1 IMAD.MOV R13, RZ, RZ, -R13 ;  /* 0x000000ffff0d9224 */ /* 0x000fe400078e0a0d */
[----:B------:R-:W-:Y:S01]  /*9640*/  IMAD.HI.U32 R15, R6, R5, RZ ;  /* 0x00000005060f7227 */ /* 0x000fe200078e00ff */
[----:B-1----:R-:W-:-:S03]  /*9650*/  IADD3 R10, R29, 0x14f, RZ ;  /* 0x0000014f1d0a7810 */ /* 0x002fc60007ffe0ff */
[--C-:B------:R-:W-:Y:S01]  /*9660*/  @!P5 IMAD.IADD R9, R9, 0x1, -R4.reuse ;  /* 0x000000010909d824 */ /* 0x100fe200078e0a04 */
[----:B------:R-:W-:Y:S01]  /*9670*/  ISETP.GE.AND P5, PT, R3, RZ, PT ;  /* 0x000000ff0300720c */ /* 0x000fe20003fa6270 */
[--C-:B------:R-:W-:Y:S01]  /*9680*/  @!P6 IMAD.IADD R8, R8, 0x1, -R4.reuse ;  /* 0x000000010808e824 */ /* 0x100fe200078e0a04 */
[----:B------:R-:W-:Y:S01]  /*9690*/  IABS R14, R10 ;  /* 0x0000000a000e7213 */ /* 0x000fe20000000000 */
[----:B------:R-:W-:Y:S01]  /*96a0*/  @!P3 IMAD.IADD R12, R12, 0x1, -R4 ;  /* 0x000000010c0cb824 */ /* 0x000fe200078e0a04 */
[----:B------:R-:W-:Y:S01]  /*96b0*/  ISETP.GE.AND P3, PT, R2, RZ, PT ;  /* 0x000000ff0200720c */ /* 0x000fe20003f66270 */
[----:B------:R-:W-:Y:S01]  /*96c0*/  IMAD.MOV R11, RZ, RZ, -R15 ;  /* 0x000000ffff0b7224 */ /* 0x000fe200078e0a0f */
[C---:B------:R-:W-:Y:S01]  /*96d0*/  ISETP.GT.U32.AND P6, PT, R4.reuse, R8, PT ;  /* 0x000000080400720c */ /* 0x040fe20003fc4070 */
[----:B------:R-:W-:Y:S01]  /*96e0*/  IMAD.MOV.U32 R3, RZ, RZ, R14 ;  /* 0x000000ffff037224 */ /* 0x000fe200078e000e */
[----:B------:R-:W-:Y:S01]  /*96f0*/  IADD3 R15, R29, 0x14e, RZ ;  /* 0x0000014e1d0f7810 */ /* 0x000fe20007ffe0ff */
[----:B------:R-:W-:-:S02]  /*9700*/  IMAD R5, R4, R11, R5 ;  /* 0x0000000b04057224 */ /* 0x000fc400078e0205 */
[----:B------:R-:W-:-:S04]  /*9710*/  IMAD.HI.U32 R2, R6, R3, RZ ;  /* 0x0000000306027227 */ /* 0x000fc800078e00ff */
[----:B------:R-:W-:Y:S02]  /*9720*/  IMAD.MOV R2, RZ, RZ, -R2 ;  /* 0x000000ffff027224 */ /* 0x000fe400078e0a02 */
[----:B------:R-:W-:Y:S01]  /*9730*/  @!P2 IMAD.MOV R16, RZ, RZ, -R16 ;  /* 0x000000ffff10a224 */ /* 0x000fe200078e0a10 */
[C---:B------:R-:W-:Y:S01]  /*9740*/  ISETP.GT.U32.AND P2, PT, R4.reuse, R12, PT ;  /* 0x0000000c0400720c */ /* 0x040fe20003f44070 */
[C---:B------:R-:W-:Y:S01]  /*9750*/  IMAD R3, R4.reuse, R2, R3 ;  /* 0x0000000204037224 */ /* 0x040fe200078e0203 */
[----:B------:R-:W-:Y:S01]  /*9760*/  IABS R2, R15 ;  /* 0x0000000f00027213 */ /* 0x000fe20000000000 */
[----:B------:R-:W-:Y:S01]  /*9770*/  @!P4 IMAD.MOV R9, RZ, RZ, -R9 ;  /* 0x000000ffff09c224 */ /* 0x000fe200078e0a09 */
[----:B------:R-:W-:Y:S01]  /*9780*/  ISETP.GT.U32.AND P4, PT, R4, R5, PT ;  /* 0x000000050400720c */ /* 0x000fe20003f84070 */
[----:B------:R-:W-:Y:S01]  /*9790*/  @!P6 IMAD.IADD R8, R8, 0x1, -R4 ;  /* 0x000000010808e824 */ /* 0x000fe200078e0a04 */
[----:B------:R-:W-:Y:S01]  /*97a0*/  ISETP.GT.U32.AND P6, PT, R4, R3, PT ;  /* 0x000000030400720c */ /* 0x000fe20003fc4070 */
[----:B------:R-:W-:Y:S01]  /*97b0*/  IMAD.HI.U32 R14, R6, R7, RZ ;  /* 0x00000007060e7227 */ /* 0x000fe200078e00ff */
[----:B------:R-:W-:Y:S03]  /*97c0*/  STL [R1+0x55c], R16 ;  /* 0x00055c1001007387 */ /* 0x000fe60000100800 */
[----:B------:R-:W-:Y:S01]  /*97d0*/  IMAD.MOV R14, RZ, RZ, -R14 ;  /* 0x000000ffff0e7224 */ /* 0x000fe200078e0a0e */
[----:B------:R-:W-:Y:S01]  /*97e0*/  STL [R1+0x54c], R13 ;  /* 0x00054c0d01007387 */ /* 0x000fe20000100800 */
[--C-:B------:R-:W-:Y:S01]  /*97f0*/  @!P2 IMAD.IADD R12, R12, 0x1, -R4.reuse ;  /* 0x000000010c0ca824 */ /* 0x100fe200078e0a04 */
[----:B------:R-:W-:Y:S01]  /*9800*/  ISETP.GE.AND P2, PT, R0, RZ, PT ;  /* 0x000000ff0000720c */ /* 0x000fe20003f46270 */
[----:B------:R-:W-:Y:S01]  /*9810*/  IMAD R7, R4, R14, R7 ;  /* 0x0000000e04077224 */ /* 0x000fe200078e0207 */
[----:B------:R1:W-:Y:S01]  /*9820*/  STL [R1+0x550], R9 ;  /* 0x0005500901007387 */ /* 0x0003e20000100800 */
[----:B------:R-:W-:-:S02]  /*9830*/  @!P4 IMAD.IADD R5, R5, 0x1, -R4 ;  /* 0x000000010505c824 */ /* 0x000fc400078e0a04 */
[----:B------:R-:W-:Y:S01]  /*9840*/  @!P6 IMAD.IADD R3, R3, 0x1, -R4 ;  /* 0x000000010303e824 */ /* 0x000fe200078e0a04 */
[----:B------:R-:W-:Y:S01]  /*9850*/  ISETP.GT.U32.AND P1, PT, R4, R7, PT ;  /* 0x000000070400720c */ /* 0x000fe20003f24070 */
[----:B------:R-:W-:Y:S01]  /*9860*/  IMAD.HI.U32 R11, R6, R2, RZ ;  /* 0x00000002060b7227 */ /* 0x000fe200078e00ff */
[----:B------:R-:W-:-:S03]  /*9870*/  ISETP.GT.U32.AND P6, PT, R4, R5, PT ;  /* 0x000000050400720c */ /* 0x000fc60003fc4070 */
[----:B------:R-:W-:Y:S01]  /*9880*/  IMAD.MOV.U32 R14, RZ, RZ, R12 ;  /* 0x000000ffff0e7224 */ /* 0x000fe200078e000c */
[C---:B-1----:R-:W-:Y:S01]  /*9890*/  IADD3 R9, R29.reuse, 0x14d, RZ ;  /* 0x0000014d1d097810 */ /* 0x042fe20007ffe0ff */
[----:B------:R-:W-:Y:S02]  /*98a0*/  IMAD.MOV R11, RZ, RZ, -R11 ;  /* 0x000000ffff0b7224 */ /* 0x000fe400078e0a0b */
[----:B------:R-:W-:Y:S01]  /*98b0*/  @!P0 IMAD.MOV R14, RZ, RZ, -R14 ;  /* 0x000000ffff0e8224 */ /* 0x000fe200078e0a0e */
[----:B------:R-:W-:Y:S01]  /*98c0*/  IABS R0, R9 ;  /* 0x0000000900007213 */ /* 0x000fe20000000000 */
[----:B------:R-:W-:Y:S01]  /*98d0*/  IMAD R2, R4, R11, R2 ;  /* 0x0000000b04027224 */ /* 0x000fe200078e0202 */
[----:B------:R-:W-:Y:S01]  /*98e0*/  IADD3 R11, R29, 0x14b, RZ ;  /* 0x0000014b1d0b7810 */ /* 0x000fe20007ffe0ff */
[----:B------:R-:W-:Y:S01]  /*98f0*/  @!P1 IMAD.IADD R7, R7, 0x1, -R4 ;  /* 0x0000000107079824 */ /* 0x000fe200078e0a04 */
[----:B------:R1:W-:Y:S01]  /*9900*/  STL [R1+0x554], R14 ;  /* 0x0005540e01007387 */ /* 0x0003e20000100800 */
[----:B------:R-:W-:Y:S01]  /*9910*/  IMAD.HI.U32 R13, R6, R0, RZ ;  /* 0x00000000060d7227 */ /* 0x000fe200078e00ff */
[----:B------:R-:W-:-:S02]  /*9920*/  ISETP.GT.U32.AND P0, PT, R4, R3, PT ;  /* 0x000000030400720c */ /* 0x000fc40003f04070 */
[----:B------:R-:W-:Y:S01]  /*9930*/  ISETP.GT.U32.AND P4, PT, R4, R7, PT ;  /* 0x000000070400720c */ /* 0x000fe20003f84070 */
[----:B------:R-:W-:Y:S01]  /*9940*/  IMAD.MOV R13, RZ, RZ, -R13 ;  /* 0x000000ffff0d7224 */ /* 0x000fe200078e0a0d */
[----:B------:R-:W-:Y:S01]  /*9950*/  ISETP.GE.AND P1, PT, R10, RZ, PT ;  /* 0x000000ff0a00720c */ /* 0x000fe20003f26270 */
[----:B------:R-:W-:Y:S01]  /*9960*/  @!P6 IMAD.IADD R5, R5, 0x1, -R4 ;  /* 0x000000010505e824 */ /* 0x000fe200078e0a04 */
[C---:B------:R-:W-:Y:S01]  /*9970*/  IADD3 R10, R29.reuse, 0x14c, RZ ;  /* 0x0000014c1d0a7810 */ /* 0x040fe20007ffe0ff */
[C---:B------:R-:W-:Y:S01]  /*9980*/  IMAD R0, R4.reuse, R13, R0 ;  /* 0x0000000d04007224 */ /* 0x040fe200078e0200 */
[----:B-1----:R-:W-:Y:S01]  /*9990*/  IABS R14, R11 ;  /* 0x0000000b000e7213 */ /* 0x002fe20000000000 */
[----:B------:R-:W-:Y:S01]  /*99a0*/  @!P5 IMAD.MOV R8, RZ, RZ, -R8 ;  /* 0x000000ffff08d224 */ /* 0x000fe200078e0a08 */
[----:B------:R-:W-:Y:S01]  /*99b0*/  IABS R12, R10 ;  /* 0x0000000a000c7213 */ /* 0x000fe20000000000 */
[----:B------:R-:W-:Y:S01]  /*99c0*/  @!P2 IMAD.MOV R5, RZ, RZ, -R5 ;  /* 0x000000ffff05a224 */ /* 0x000fe200078e0a05 */
[----:B------:R-:W-:Y:S01]  /*99d0*/  ISETP.GT.U32.AND P6, PT, R4, R0, PT ;  /* 0x000000000400720c */ /* 0x000fe20003fc4070 */
[----:B------:R-:W-:Y:S01]  /*99e0*/  IMAD.HI.U32 R17, R6, R14, RZ ;  /* 0x0000000e06117227 */ /* 0x000fe200078e00ff */
[----:B------:R-:W-:Y:S01]  /*99f0*/  IADD3 R13, R29, 0x14a, RZ ;  /* 0x0000014a1d0d7810 */ /* 0x000fe20007ffe0ff */
[----:B------:R-:W-:Y:S01]  /*9a00*/  STL [R1+0x548], R8 ;  /* 0x0005480801007387 */ /* 0x000fe20000100800 */
[----:B------:R-:W-:Y:S01]  /*9a10*/  ISETP.GE.AND P2, PT, R10, RZ, PT ;  /* 0x000000ff0a00720c */ /* 0x000fe20003f46270 */
[----:B------:R-:W-:Y:S01]  /*9a20*/  @!P4 IMAD.IADD R7, R7, 0x1, -R4 ;  /* 0x000000010707c824 */ /* 0x000fe200078e0a04 */
[----:B------:R-:W-:Y:S01]  /*9a30*/  ISETP.GT.U32.AND P4, PT, R4, R2, PT ;  /* 0x000000020400720c */ /* 0x000fe20003f84070 */
[----:B------:R-:W-:-:S02]  /*9a40*/  IMAD.MOV R17, RZ, RZ, -R17 ;  /* 0x000000ffff117224 */ /* 0x000fc400078e0a11 */
[----:B------:R-:W-:-:S04]  /*9a50*/  IMAD.HI.U32 R16, R6, R12, RZ ;  /* 0x0000000c06107227 */ /* 0x000fc800078e00ff */
[----:B------:R-:W-:Y:S02]  /*9a60*/  @!P6 IMAD.IADD R0, R0, 0x1, -R4 ;  /* 0x000000010000e824 */ /* 0x000fe400078e0a04 */
[C---:B------:R-:W-:Y:S02]  /*9a70*/  IMAD R14, R4.reuse, R17, R14 ;  /* 0x00000011040e7224 */ /* 0x040fe400078e020e */
[----:B------:R-:W-:Y:S01]  /*9a80*/  @!P0 IMAD.IADD R3, R3, 0x1, -R4 ;  /* 0x0000000103038824 */ /* 0x000fe200078e0a04 */
[----:B------:R-:W-:Y:S01]  /*9a90*/  ISETP.GT.U32.AND P6, PT, R4, R0, PT ;  /* 0x000000000400720c */ /* 0x000fe20003fc4070 */
[----:B------:R-:W-:Y:S01]  /*9aa0*/  @!P3 IMAD.MOV R7, RZ, RZ, -R7 ;  /* 0x000000ffff07b224 */ /* 0x000fe200078e0a07 */
[----:B------:R-:W-:Y:S01]  /*9ab0*/  ISETP.GE.AND P0, PT, R15, RZ, PT ;  /* 0x000000ff0f00720c */ /* 0x000fe20003f06270 */
[----:B------:R-:W-:Y:S01]  /*9ac0*/  IMAD.MOV R15, RZ, RZ, -R16 ;  /* 0x000000ffff0f7224 */ /* 0x000fe200078e0a10 */
[----:B------:R-:W-:Y:S01]  /*9ad0*/  IABS R16, R13 ;  /* 0x0000000d00107213 */ /* 0x000fe20000000000 */
[----:B------:R-:W-:Y:S01]  /*9ae0*/  @!P1 IMAD.MOV R3, RZ, RZ, -R3 ;  /* 0x000000ffff039224 */ /* 0x000fe200078e0a03 */
[----:B------:R1:W-:Y:S01]  /*9af0*/  STL [R1+0x544], R7 ;  /* 0x0005440701007387 */ /* 0x0003e20000100800 */
[----:B------:R-:W-:Y:S01]  /*9b00*/  @!P4 IMAD.IADD R2, R2, 0x1, -R4 ;  /* 0x000000010202c824 */ /* 0x000fe200078e0a04 */
[----:B------:R-:W-:Y:S01]  /*9b10*/  ISETP.GE.AND P4, PT, R9, RZ, PT ;  /* 0x000000ff0900720c */ /* 0x000fe20003f86270 */
[----:B------:R-:W-:Y:S01]  /*9b20*/  IMAD R12, R4, R15, R12 ;  /* 0x0000000f040c7224 */ /* 0x000fe200078e020c */
[----:B------:R2:W-:Y:S01]  /*9b30*/  STL [R1+0x540], R5 ;  /* 0x0005400501007387 */ /* 0x0005e20000100800 */
[----:B------:R-:W-:-:S02]  /*9b40*/  ISETP.GE.AND P1, PT, R11, RZ, PT ;  /* 0x000000ff0b00720c */ /* 0x000fc40003f26270 */
[----:B------:R-:W-:Y:S01]  /*9b50*/  @!P6 IMAD.IADD R0, R0, 0x1, -R4 ;  /* 0x000000010000e824 */ /* 0x000fe200078e0a04 */
[C---:B------:R-:W-:Y:S01]  /*9b60*/  ISETP.GT.U32.AND P6, PT, R4.reuse, R14, PT ;  /* 0x0000000e0400720c */ /* 0x040fe20003fc4070 */
[----:B------:R3:W-:Y:S01]  /*9b70*/  STL [R1+0x53c], R3 ;  /* 0x00053c0301007387 */ /* 0x0007e20000100800 */
[C---:B------:R-:W-:Y:S01]  /*9b80*/  ISETP.GT.U32.AND P5, PT, R4.reuse, R2, PT ;  /* 0x000000020400720c */ /* 0x040fe20003fa4070 */
[----:B-1----:R-:W-:Y:S01]  /*9b90*/  IMAD.MOV.U32 R7, RZ, RZ, R0 ;  /* 0x000000ffff077224 */ /* 0x002fe200078e0000 */
[----:B------:R-:W-:Y:S02]  /*9ba0*/  ISETP.GT.U32.AND P3, PT, R4, R12, PT ;  /* 0x0000000c0400720c */ /* 0x000fe40003f64070 */
[----:B--2---:R-:W-:Y:S01]  /*9bb0*/  IADD3 R5, R29, 0x149, RZ ;  /* 0x000001491d057810 */ /* 0x004fe20007ffe0ff */
[----:B------:R-:W-:-:S03]  /*9bc0*/  @!P4 IMAD.MOV R7, RZ, RZ, -R7 ;  /* 0x000000ffff07c224 */ /* 0x000fc600078e0a07 */
[----:B------:R-:W-:Y:S01]  /*9bd0*/  IABS R11, R5 ;  /* 0x00000005000b7213 */ /* 0x000fe20000000000 */
[----:B---3--:R-:W-:-:S04]  /*9be0*/  IMAD.HI.U32 R3, R6, R16, RZ ;  /* 0x0000001006037227 */ /* 0x008fc800078e00ff */
[----:B------:R-:W-:Y:S02]  /*9bf0*/  IMAD.MOV R3, RZ, RZ, -R3 ;  /* 0x000000ffff037224 */ /* 0x000fe400078e0a03 */
[----:B------:R-:W-:Y:S02]  /*9c00*/  @!P6 IMAD.IADD R14, R14, 0x1, -R4 ;  /* 0x000000010e0ee824 */ /* 0x000fe400078e0a04 */
[----:B------:R-:W-:Y:S02]  /*9c10*/  IMAD R3, R4, R3, R16 ;  /* 0x0000000304037224 */ /* 0x000fe400078e0210 */
[--C-:B------:R-:W-:Y:S01]  /*9c20*/  @!P5 IMAD.IADD R2, R2, 0x1, -R4.reuse ;  /* 0x000000010202d824 */ /* 0x100fe200078e0a04 */
[----:B------:R-:W-:Y:S01]  /*9c30*/  ISETP.GT.U32.AND P6, PT, R4, R14, PT ;  /* 0x0000000e0400720c */ /* 0x000fe20003fc4070 */
[----:B------:R-:W-:Y:S01]  /*9c40*/  IMAD.HI.U32 R0, R6, R11, RZ ;  /* 0x0000000b06007227 */ /* 0x000fe200078e00ff */
[----:B------:R-:W-:Y:S02]  /*9c50*/  ISETP.GT.U32.AND P4, PT, R4, R3, PT ;  /* 0x000000030400720c */ /* 0x000fe40003f84070 */
[----:B------:R-:W-:Y:S01]  /*9c60*/  ISETP.GE.AND P5, PT, R13, RZ, PT ;  /* 0x000000ff0d00720c */ /* 0x000fe20003fa6270 */
[----:B------:R-:W-:-:S02]  /*9c70*/  @!P3 IMAD.IADD R12, R12, 0x1, -R4 ;  /* 0x000000010c0cb824 */ /* 0x000fc400078e0a04 */
[----:B------:R-:W-:Y:S01]  /*9c80*/  IMAD.MOV.U32 R8, RZ, RZ, R2 ;  /* 0x000000ffff087224 */ /* 0x000fe200078e0002 */
[----:B------:R-:W-:Y:S01]  /*9c90*/  IADD3 R2, R29, 0x148, RZ ;  /* 0x000001481d027810 */ /* 0x000fe20007ffe0ff */
[----:B------:R-:W-:Y:S01]  /*9ca0*/  IMAD.MOV R0, RZ, RZ, -R0 ;  /* 0x000000ffff007224 */ /* 0x000fe200078e0a00 */
[C---:B------:R-:W-:Y:S01]  /*9cb0*/  ISETP.GT.U32.AND P3, PT, R4.reuse, R12, PT ;  /* 0x0000000c0400720c */ /* 0x040fe20003f64070 */
[----:B------:R-:W-:Y:S01]  /*9cc0*/  @!P0 IMAD.MOV R8, RZ, RZ, -R8 ;  /* 0x000000ffff088224 */ /* 0x000fe200078e0a08 */
[----:B------:R-:W-:Y:S01]  /*9cd0*/  IABS R9, R2 ;  /* 0x0000000200097213 */ /* 0x000fe20000000000 */
[----:B------:R-:W-:Y:S01]  /*9ce0*/  IMAD R11, R4, R0, R11 ;  /* 0x00000000040b7224 */ /* 0x000fe200078e020b */
[----:B------:R-:W-:Y:S01]  /*9cf0*/  ISETP.GE.AND P0, PT, R5, RZ, PT ;  /* 0x000000ff0500720c */ /* 0x000fe20003f06270 */
[--C-:B------:R-:W-:Y:S01]  /*9d00*/  @!P6 IMAD.IADD R14, R14, 0x1, -R4.reuse ;  /* 0x000000010e0ee824 */ /* 0x100fe200078e0a04 */
[----:B------:R1:W-:Y:S01]  /*9d10*/  STL [R1+0x524], R8 ;  /* 0x0005240801007387 */ /* 0x0003e20000100800 */
[----:B------:R-:W-:Y:S01]  /*9d20*/  @!P4 IMAD.IADD R3, R3, 0x1, -R4 ;  /* 0x000000010303c824 */ /* 0x000fe200078e0a04 */
[----:B------:R-:W-:-:S02]  /*9d30*/  ISETP.GT.U32.AND P6, PT, R4, R11, PT ;  /* 0x0000000b0400720c */ /* 0x000fc40003fc4070 */
[----:B------:R2:W-:Y:S02]  /*9d40*/  STL [R1+0x508], R7 ;  /* 0x0005080701007387 */ /* 0x0005e40000100800 */
[----:B------:R-:W-:Y:S01]  /*9d50*/  ISETP.GT.U32.AND P4, PT, R4, R3, PT ;  /* 0x000000030400720c */ /* 0x000fe20003f84070 */
[----:B------:R-:W-:Y:S01]  /*9d60*/  @!P3 IMAD.IADD R12, R12, 0x1, -R4 ;  /* 0x000000010c0cb824 */ /* 0x000fe200078e0a04 */
[----:B------:R-:W-:Y:S02]  /*9d70*/  ISETP.GE.AND P3, PT, R2, RZ, PT ;  /* 0x000000ff0200720c */ /* 0x000fe40003f66270 */
[C---:B-1----:R-:W-:Y:S01]  /*9d80*/  IADD3 R8, R29.reuse, 0x147, RZ ;  /* 0x000001471d087810 */ /* 0x042fe20007ffe0ff */
[----:B------:R-:W-:Y:S01]  /*9d90*/  IMAD.MOV.U32 R13, RZ, RZ, R12 ;  /* 0x000000ffff0d7224 */ /* 0x000fe200078e000c */
[----:B------:R-:W-:Y:S01]  /*9da0*/  IADD3 R2, R29, 0x146, RZ ;  /* 0x000001461d027810 */ /* 0x000fe20007ffe0ff */
[----:B------:R-:W-:Y:S01]  /*9db0*/  IMAD.MOV.U32 R12, RZ, RZ, R14 ;  /* 0x000000ffff0c7224 */ /* 0x000fe200078e000e */
[----:B------:R-:W-:Y:S01]  /*9dc0*/  IABS R5, R8 ;  /* 0x0000000800057213 */ /* 0x000fe20000000000 */
[----:B--2---:R-:W-:Y:S01]  /*9dd0*/  IMAD.HI.U32 R7, R6, R9, RZ ;  /* 0x0000000906077227 */ /* 0x004fe200078e00ff */
[----:B------:R-:W-:-:S03]  /*9de0*/  IABS R0, R2 ;  /* 0x0000000200007213 */ /* 0x000fc60000000000 */
[----:B------:R-:W-:-:S04]  /*9df0*/  IMAD.HI.U32 R10, R6, R5, RZ ;  /* 0x00000005060a7227 */ /* 0x000fc800078e00ff */
[----:B------:R-:W-:Y:S02]  /*9e00*/  IMAD.MOV R7, RZ, RZ, -R7 ;  /* 0x000000ffff077224 */ /* 0x000fe400078e0a07 */
[----:B------:R-:W-:Y:S02]  /*9e10*/  @!P6 IMAD.IADD R11, R11, 0x1, -R4 ;  /* 0x000000010b0be824 */ /* 0x000fe400078e0a04 */
[----:B------:R-:W-:Y:S02]  /*9e20*/  IMAD.MOV R10, RZ, RZ, -R10 ;  /* 0x000000ffff0a7224 */ /* 0x000fe400078e0a0a */
[C---:B------:R-:W-:Y:S01]  /*9e30*/  IMAD R9, R4.reuse, R7, R9 ;  /* 0x0000000704097224 */ /* 0x040fe200078e0209 */
[----:B------:R-:W-:Y:S01]  /*9e40*/  ISETP.GT.U32.AND P6, PT, R4, R11, PT ;  /* 0x0000000b0400720c */ /* 0x000fe20003fc4070 */
[----:B------:R-:W-:Y:S01]  /*9e50*/  @!P1 IMAD.MOV R12, RZ, RZ, -R12 ;  /* 0x000000ffff0c9224 */ /* 0x000fe200078e0a0c */
[----:B------:R-:W-:Y:S01]  /*9e60*/  ISETP.GE.AND P1, PT, R2, RZ, PT ;  /* 0x000000ff0200720c */ /* 0x000fe20003f26270 */
[C---:B------:R-:W-:Y:S01]  /*9e70*/  IMAD R2, R4.reuse, R10, R5 ;  /* 0x0000000a04027224 */ /* 0x040fe200078e0205 */
[----:B------:R-:W-:Y:S01]  /*9e80*/  IADD3 R10, R29, 0x144, RZ ;  /* 0x000001441d0a7810 */ /* 0x000fe20007ffe0ff */
[----:B------:R-:W-:Y:S01]  /*9e90*/  @!P4 IMAD.IADD R3, R3, 0x1, -R4 ;  /* 0x000000010303c824 */ /* 0x000fe200078e0a04 */
[----:B------:R-:W-:Y:S01]  /*9ea0*/  ISETP.GT.U32.AND P4, PT, R4, R9, PT ;  /* 0x000000090400720c */ /* 0x000fe20003f84070 */
[----:B------:R-:W-:-:S04]  /*9eb0*/  IMAD.HI.U32 R5, R6, R0, RZ ;  /* 0x0000000006057227 */ /* 0x000fc800078e00ff */
[----:B------:R-:W-:Y:S02]  /*9ec0*/  IMAD.MOV.U32 R7, RZ, RZ, R3 ;  /* 0x000000ffff077224 */ /* 0x000fe400078e0003 */
[----:B------:R-:W-:Y:S02]  /*9ed0*/  IMAD.MOV R5, RZ, RZ, -R5 ;  /* 0x000000ffff057224 */ /* 0x000fe400078e0a05 */
[----:B------:R-:W-:Y:S01]  /*9ee0*/  @!P5 IMAD.MOV R7, RZ, RZ, -R7 ;  /* 0x000000ffff07d224 */ /* 0x000fe200078e0a07 */
[C---:B------:R-:W-:Y:S01]  /*9ef0*/  ISETP.GT.U32.AND P5, PT, R4.reuse, R2, PT ;  /* 0x000000020400720c */ /* 0x040fe20003fa4070 */
[----:B------:R-:W-:Y:S01]  /*9f00*/  IMAD R3, R4, R5, R0 ;  /* 0x0000000504037224 */ /* 0x000fe200078e0200 */
[----:B------:R-:W-:Y:S01]  /*9f10*/  IADD3 R0, R29, 0x143, RZ ;  /* 0x000001431d007810 */ /* 0x000fe20007ffe0ff */
[----:B------:R-:W-:Y:S01]  /*9f20*/  @!P2 IMAD.MOV R13, RZ, RZ, -R13 ;  /* 0x000000ffff0da224 */ /* 0x000fe200078e0a0d */
[----:B------:R-:W-:Y:S01]  /*9f30*/  ISETP.GE.AND P2, PT, R8, RZ, PT ;  /* 0x000000ff0800720c */ /* 0x000fe20003f46270 */
[--C-:B------:R-:W-:Y:S01]  /*9f40*/  @!P6 IMAD.IADD R11, R11, 0x1, -R4.reuse ;  /* 0x000000010b0be824 */ /* 0x100fe200078e0a04 */
[----:B------:R-:W-:Y:S01]  /*9f50*/  ISETP.GT.U32.AND P6, PT, R4, R3, PT ;  /* 0x000000030400720c */ /* 0x000fe20003fc4070 */
[----:B------:R-:W-:Y:S01]  /*9f60*/  @!P4 IMAD.IADD R9, R9, 0x1, -R4 ;  /* 0x000000010909c824 */ /* 0x000fe200078e0a04 */
[----:B------:R1:W-:Y:S01]  /*9f70*/  STL [R1+0x51c], R13 ;  /* 0x00051c0d01007387 */ /* 0x0003e20000100800 */
[----:B------:R-:W-:Y:S01]  /*9f80*/  IMAD.MOV.U32 R14, RZ, RZ, R11 ;  /* 0x000000ffff0e7224 */ /* 0x000fe200078e000b */
[----:B------:R-:W-:-:S02]  /*9f90*/  IABS R5, R0 ;  /* 0x0000000000057213 */ /* 0x000fc40000000000 */
[----:B------:R-:W-:Y:S01]  /*9fa0*/  ISETP.GT.U32.AND P4, PT, R4, R9, PT ;  /* 0x000000090400720c */ /* 0x000fe20003f84070 */
[----:B------:R-:W-:Y:S01]  /*9fb0*/  STL [R1+0x52c], R12 ;  /* 0x00052c0c01007387 */ /* 0x000fe20000100800 */
[----:B------:R-:W-:Y:S02]  /*9fc0*/  @!P5 IMAD.IADD R2, R2, 0x1, -R4 ;  /* 0x000000010202d824 */ /* 0x000fe400078e0a04 */
[----:B------:R-:W-:Y:S01]  /*9fd0*/  @!P0 IMAD.MOV R14, RZ, RZ, -R14 ;  /* 0x000000ffff0e8224 */ /* 0x000fe200078e0a0e */
[----:B------:R2:W-:Y:S01]  /*9fe0*/  STL [R1+0x534], R7 ;  /* 0x0005340701007387 */ /* 0x0005e20000100800 */
[----:B-1----:R-:W-:Y:S01]  /*9ff0*/  IADD3 R13, R29, 0x145, RZ ;  /* 0x000001451d0d7810 */ /* 0x002fe20007ffe0ff */
[----:B------:R-:W-:Y:S01]  /*a000*/  @!P6 IMAD.IADD R3, R3, 0x1, -R4 ;  /* 0x000000010303e824 */ /* 0x000fe200078e0a04 */
[----:B------:R-:W-:Y:S01]  /*a010*/  ISETP.GT.U32.AND P5, PT, R4, R2, PT ;  /* 0x000000020400720c */ /* 0x000fe20003fa4070 */
[----:B------:R1:W-:Y:S01]  /*a020*/  STL [R1+0x530], R14 ;  /* 0x0005300e01007387 */ /* 0x0003e20000100800 */
[----:B------:R-:W-:-:S02]  /*a030*/  IABS R8, R13 ;  /* 0x0000000d00087213 */ /* 0x000fc40000000000 */
[----:B------:R-:W-:Y:S01]  /*a040*/  ISETP.GE.AND P0, PT, R13, RZ, PT ;  /* 0x000000ff0d00720c */ /* 0x000fe20003f06270 */
[----:B------:R-:W-:Y:S01]  /*a050*/  IMAD.HI.U32 R13, R6, R5, RZ ;  /* 0x00000005060d7227 */ /* 0x000fe200078e00ff */
[----:B------:R-:W-:Y:S02]  /*a060*/  ISETP.GT.U32.AND P6, PT, R4, R3, PT ;  /* 0x000000030400720c */ /* 0x000fe40003fc4070 */
[----:B--2---:R-:W-:Y:S01]  /*a070*/  IABS R7, R10 ;  /* 0x0000000a00077213 */ /* 0x004fe20000000000 */
[----:B------:R-:W-:-:S04]  /*a080*/  IMAD.HI.U32 R12, R6, R8, RZ ;  /* 0x00000008060c7227 */ /* 0x000fc800078e00ff */
[----:B------:R-:W-:-:S04]  /*a090*/  IMAD.HI.U32 R11, R6, R7, RZ ;  /* 0x00000007060b7227 */ /* 0x000fc800078e00ff */
[----:B------:R-:W-:Y:S02]  /*a0a0*/  IMAD.MOV R12, RZ, RZ, -R12 ;  /* 0x000000ffff0c7224 */ /* 0x000fe400078e0a0c */
[----:B------:R-:W-:Y:S02]  /*a0b0*/  IMAD.MOV R11, RZ, RZ, -R11 ;  /* 0x000000ffff0b7224 */ /* 0x000fe400078e0a0b */
[----:B------:R-:W-:Y:S01]  /*a0c0*/  @!P4 IMAD.IADD R9, R9, 0x1, -R4 ;  /* 0x000000010909c824 */ /* 0x000fe200078e0a04 */
[----:B------:R-:W-:Y:S01]  /*a0d0*/  ISETP.GE.AND P4, PT, R10, RZ, PT ;  /* 0x000000ff0a00720c */ /* 0x000fe20003f86270 */
[C---:B------:R-:W-:Y:S02]  /*a0e0*/  IMAD R8, R4.reuse, R12, R8 ;  /* 0x0000000c04087224 */ /* 0x040fe400078e0208 */
[----:B------:R-:W-:Y:S02]  /*a0f0*/  IMAD.MOV R10, RZ, RZ, -R13 ;  /* 0x000000ffff0a7224 */ /* 0x000fe400078e0a0d */
[----:B------:R-:W-:Y:S01]  /*a100*/  IMAD R7, R4, R11, R7 ;  /* 0x0000000b04077224 */ /* 0x000fe200078e0207 */
[C---:B------:R-:W-:Y:S01]  /*a110*/  IADD3 R11, R29.reuse, 0x141, RZ ;  /* 0x000001411d0b7810 */ /* 0x040fe20007ffe0ff */
[----:B------:R-:W-:Y:S01]  /*a120*/  IMAD.MOV.U32 R15, RZ, RZ, R9 ;  /* 0x000000ffff0f7224 */ /* 0x000fe200078e0009 */
[C---:B------:R-:W-:Y:S01]  /*a130*/  IADD3 R9, R29.reuse, 0x142, RZ ;  /* 0x000001421d097810 */ /* 0x040fe20007ffe0ff */
[--C-:B------:R-:W-:Y:S01]  /*a140*/  @!P5 IMAD.IADD R2, R2, 0x1, -R4.reuse ;  /* 0x000000010202d824 */ /* 0x100fe200078e0a04 */
[C---:B------:R-:W-:Y:S01]  /*a150*/  ISETP.GT.U32.AND P5, PT, R4.reuse, R8, PT ;  /* 0x000000080400720c */ /* 0x040fe20003fa4070 */
[C---:B------:R-:W-:Y:S01]  /*a160*/  IMAD R5, R4.reuse, R10, R5 ;  /* 0x0000000a04057224 */ /* 0x040fe200078e0205 */
[----:B------:R-:W-:Y:S01]  /*a170*/  IADD3 R10, R29, 0x140, RZ ;  /* 0x000001401d0a7810 */ /* 0x000fe20007ffe0ff */
[----:B------:R-:W-:Y:S01]  /*a180*/  @!P3 IMAD.MOV R15, RZ, RZ, -R15 ;  /* 0x000000ffff0fb224 */ /* 0x000fe200078e0a0f */
[C---:B------:R-:W-:Y:S01]  /*a190*/  ISETP.GT.U32.AND P3, PT, R4.reuse, R7, PT ;  /* 0x000000070400720c */ /* 0x040fe20003f64070 */
[----:B------:R-:W-:Y:S01]  /*a1a0*/  @!P6 IMAD.IADD R3, R3, 0x1, -R4 ;  /* 0x000000010303e824 */ /* 0x000fe200078e0a04 */
[----:B------:R-:W-:Y:S01]  /*a1b0*/  ISETP.GT.U32.AND P6, PT, R4, R5, PT ;  /* 0x000000050400720c */ /* 0x000fe20003fc4070 */
[----:B-1----:R-:W-:Y:S01]  /*a1c0*/  IMAD.MOV.U32 R14, RZ, RZ, R2 ;  /* 0x000000ffff0e7224 */ /* 0x002fe200078e0002 */
[----:B------:R-:W-:Y:S01]  /*a1d0*/  STL [R1+0x528], R15 ;  /* 0x0005280f01007387 */ /* 0x000fe20000100800 */
[----:B------:R-:W-:Y:S01]  /*a1e0*/  IABS R2, R9 ;  /* 0x0000000900027213 */ /* 0x000fe20000000000 */
[----:B------:R-:W-:Y:S01]  /*a1f0*/  IMAD.MOV.U32 R12, RZ, RZ, R3 ;  /* 0x000000ffff0c7224 */ /* 0x000fe200078e0003 */
[----:B------:R-:W-:Y:S01]  /*a200*/  IABS R13, R10 ;  /* 0x0000000a000d7213 */ /* 0x000fe20000000000 */
[----:B------:R-:W-:Y:S01]  /*a210*/  @!P2 IMAD.MOV R14, RZ, RZ, -R14 ;  /* 0x000000ffff0ea224 */ /* 0x000fe200078e0a0e */
[----:B------:R-:W-:Y:S01]  /*a220*/  ISETP.GE.AND P2, PT, R0, RZ, PT ;  /* 0x000000ff0000720c */ /* 0x000fe20003f46270 */
[--C-:B------:R-:W-:Y:S01]  /*a230*/  @!P5 IMAD.IADD R8, R8, 0x1, -R4.reuse ;  /* 0x000000010808d824 */ /* 0x100fe200078e0a04 */
[----:B------:R-:W-:Y:S01]  /*a240*/  ISETP.GE.AND P5, PT, R9, RZ, PT ;  /* 0x000000ff0900720c */ /* 0x000fe20003fa6270 */
[----:B------:R-:W-:Y:S01]  /*a250*/  IMAD.HI.U32 R0, R6, R2, RZ ;  /* 0x0000000206007227 */ /* 0x000fe200078e00ff */
[----:B------:R1:W-:Y:S03]  /*a260*/  STL [R1+0x810], R14 ;  /* 0x0008100e01007387 */ /* 0x0003e60000100800 */
[--C-:B------:R-:W-:Y:S01]  /*a270*/  @!P3 IMAD.IADD R7, R7, 0x1, -R4.reuse ;  /* 0x000000010707b824 */ /* 0x100fe200078e0a04 */
[----:B------:R-:W-:Y:S01]  /*a280*/  ISETP.GT.U32.AND P3, PT, R4, R8, PT ;  /* 0x000000080400720c */ /* 0x000fe20003f64070 */
[----:B------:R-:W-:-:S02]  /*a290*/  @!P6 IMAD.IADD R5, R5, 0x1, -R4 ;  /* 0x000000010505e824 */ /* 0x000fc400078e0a04 */
[----:B------:R-:W-:Y:S01]  /*a2a0*/  IMAD.MOV R0, RZ, RZ, -R0 ;  /* 0x000000ffff007224 */ /* 0x000fe200078e0a00 */
[C---:B------:R-:W-:Y:S01]  /*a2b0*/  ISETP.GT.U32.AND P6, PT, R4.reuse, R7, PT ;  /* 0x000000070400720c */ /* 0x040fe20003fc4070 */
[----:B------:R-:W-:Y:S01]  /*a2c0*/  @!P1 IMAD.MOV R12, RZ, RZ, -R12 ;  /* 0x000000ffff0c9224 */ /* 0x000fe200078e0a0c */
[----:B-1----:R-:W-:Y:S01]  /*a2d0*/  IABS R14, R11 ;  /* 0x0000000b000e7213 */ /* 0x002fe20000000000 */
[C---:B------:R-:W-:Y:S01]  /*a2e0*/  IMAD R2, R4.reuse, R0, R2 ;  /* 0x0000000004027224 */ /* 0x040fe200078e0202 */
[----:B------:R-:W-:Y:S01]  /*a2f0*/  ISETP.GT.U32.AND P1, PT, R4, R5, PT ;  /* 0x000000050400720c */ /* 0x000fe20003f24070 */
[C---:B------:R-:W-:Y:S01]  /*a300*/  IMAD.HI.U32 R15, R6.reuse, R13, RZ ;  /* 0x0000000d060f7227 */ /* 0x040fe200078e00ff */
[----:B------:R-:W-:Y:S01]  /*a310*/  IADD3 R0, R29, 0x13f, RZ ;  /* 0x0000013f1d007810 */ /* 0x000fe20007ffe0ff */
[----:B------:R1:W-:Y:S02]  /*a320*/  STL [R1+0x814], R12 ;  /* 0x0008140c01007387 */ /* 0x0003e40000100800 */
[----:B------:R-:W-:Y:S01]  /*a330*/  IMAD.HI.U32 R3, R6, R14, RZ ;  /* 0x0000000e06037227 */ /* 0x000fe200078e00ff */
[----:B------:R-:W-:-:S03]  /*a340*/  IABS R9, R0 ;  /* 0x0000000000097213 */ /* 0x000fc60000000000 */
[----:B------:R-:W-:Y:S02]  /*a350*/  IMAD.MOV R3, RZ, RZ, -R3 ;  /* 0x000000ffff037224 */ /* 0x000fe400078e0a03 */
[----:B------:R-:W-:Y:S01]  /*a360*/  @!P3 IMAD.IADD R8, R8, 0x1, -R4 ;  /* 0x000000010808b824 */ /* 0x000fe200078e0a04 */
[C---:B------:R-:W-:Y:S01]  /*a370*/  ISETP.GT.U32.AND P3, PT, R4.reuse, R2, PT ;  /* 0x000000020400720c */ /* 0x040fe20003f64070 */
[C---:B------:R-:W-:Y:S01]  /*a380*/  IMAD R14, R4.reuse, R3, R14 ;  /* 0x00000003040e7224 */ /* 0x040fe200078e020e */
[----:B------:R-:W-:Y:S01]  /*a390*/  IADD3 R3, R29, 0x13e, RZ ;  /* 0x0000013e1d037810 */ /* 0x000fe20007ffe0ff */
[--C-:B------:R-:W-:Y:S02]  /*a3a0*/  @!P6 IMAD.IADD R7, R7, 0x1, -R4.reuse ;  /* 0x000000010707e824 */ /* 0x100fe400078e0a04 */
[----:B------:R-:W-:Y:S01]  /*a3b0*/  @!P1 IMAD.IADD R5, R5, 0x1, -R4 ;  /* 0x0000000105059824 */ /* 0x000fe200078e0a04 */
[----:B------:R-:W-:Y:S01]  /*a3c0*/  ISETP.GT.U32.AND P6, PT, R4, R14, PT ;  /* 0x0000000e0400720c */ /* 0x000fe20003fc4070 */
[----:B------:R-:W-:Y:S01]  /*a3d0*/  IMAD.MOV.U32 R16, RZ, RZ, R8 ;  /* 0x000000ffff107224 */ /* 0x000fe200078e0008 */
[----:B-1----:R-:W-:Y:S01]  /*a3e0*/  IABS R12, R3 ;  /* 0x00000003000c7213 */ /* 0x002fe20000000000 */
[----:B------:R-:W-:Y:S01]  /*a3f0*/  IMAD.MOV R15, RZ, RZ, -R15 ;  /* 0x000000ffff0f7224 */ /* 0x000fe200078e0a0f */
[----:B------:R-:W-:Y:S01]  /*a400*/  ISETP.GE.AND P1, PT, R11, RZ, PT ;  /* 0x000000ff0b00720c */ /* 0x000fe20003f26270 */
[----:B------:R-:W-:-:S04]  /*a410*/  IMAD.HI.U32 R11, R6, R9, RZ ;  /* 0x00000009060b7227 */ /* 0x000fc800078e00ff */
[----:B------:R-:W-:Y:S01]  /*a420*/  @!P3 IMAD.IADD R2, R2, 0x1, -R4 ;  /* 0x000000010202b824 */ /* 0x000fe200078e0a04 */
[----:B------:R-:W-:Y:S01]  /*a430*/  ISETP.GE.AND P3, PT, R10, RZ, PT ;  /* 0x000000ff0a00720c */ /* 0x000fe20003f66270 */
[----:B------:R-:W-:Y:S02]  /*a440*/  IMAD.MOV.U32 R8, RZ, RZ, R12 ;  /* 0x000000ffff087224 */ /* 0x000fe400078e000c */
[----:B------:R-:W-:Y:S02]  /*a450*/  @!P6 IMAD.IADD R14, R14, 0x1, -R4 ;  /* 0x000000010e0ee824 */ /* 0x000fe400078e0a04 */
[----:B------:R-:W-:Y:S01]  /*a460*/  @!P0 IMAD.MOV R16, RZ, RZ, -R16 ;  /* 0x000000ffff108224 */ /* 0x000fe200078e0a10 */
[C---:B------:R-:W-:Y:S01]  /*a470*/  ISETP.GT.U32.AND P0, PT, R4.reuse, R2, PT ;  /* 0x000000020400720c */ /* 0x040fe20003f04070 */
[----:B------:R-:W-:Y:S01]  /*a480*/  IMAD.MOV R12, RZ, RZ, -R11 ;  /* 0x000000ffff0c7224 */ /* 0x000fe200078e0a0b */
[----:B------:R-:W-:Y:S01]  /*a490*/  ISETP.GT.U32.AND P6, PT, R4, R14, PT ;  /* 0x0000000e0400720c */ /* 0x000fe20003fc4070 */
[----:B------:R-:W-:Y:S01]  /*a4a0*/  IMAD.HI.U32 R11, R6, R8, RZ ;  /* 0x00000008060b7227 */ /* 0x000fe200078e00ff */
[----:B------:R1:W-:Y:S03]  /*a4b0*/  STL [R1+0x520], R16 ;  /* 0x0005201001007387 */ /* 0x0003e60000100800 */
[----:B------:R-:W-:-:S02]  /*a4c0*/  IMAD.MOV R11, RZ, RZ, -R11 ;  /* 0x000000ffff0b7224 */ /* 0x000fc400078e0a0b */
[C---:B------:R-:W-:Y:S01]  /*a4d0*/  IMAD R9, R4.reuse, R12, R9 ;  /* 0x0000000c04097224 */ /* 0x040fe200078e0209 */
[C---:B------:R-:W-:Y:S01]  /*a4e0*/  IADD3 R12, R29.reuse, 0x13b, RZ ;  /* 0x0000013b1d0c7810 */ /* 0x040fe20007ffe0ff */
[----:B------:R-:W-:Y:S01]  /*a4f0*/  IMAD R8, R4, R11, R8 ;  /* 0x0000000b04087224 */ /* 0x000fe200078e0208 */
[C---:B------:R-:W-:Y:S01]  /*a500*/  IADD3 R11, R29.reuse, 0x13c, RZ ;  /* 0x0000013c1d0b7810 */ /* 0x040fe20007ffe0ff */
[--C-:B------:R-:W-:Y:S01]  /*a510*/  @!P0 IMAD.IADD R2, R2, 0x1, -R4.reuse ;  /* 0x0000000102028824 */ /* 0x100fe200078e0a04 */
[----:B------:R-:W-:Y:S01]  /*a520*/  ISETP.GT.U32.AND P0, PT, R4, R9, PT ;  /* 0x000000090400720c */ /* 0x000fe20003f04070 */
[----:B------:R-:W-:Y:S01]  /*a530*/  @!P6 IMAD.IADD R14, R14, 0x1, -R4 ;  /* 0x000000010e0ee824 */ /* 0x000fe200078e0a04 */
[C---:B------:R-:W-:Y:S01]  /*a540*/  ISETP.GT.U32.AND P6, PT, R4.reuse, R8, PT ;  /* 0x000000080400720c */ /* 0x040fe20003fc4070 */
[----:B------:R-:W-:Y:S01]  /*a550*/  IMAD R10, R4, R15, R13 ;  /* 0x0000000f040a7224 */ /* 0x000fe200078e020d */
[----:B------:R-:W-:Y:S01]  /*a560*/  IADD3 R15, R29, 0x13d, RZ ;  /* 0x0000013d1d0f7810 */ /* 0x000fe20007ffe0ff */
[----:B------:R-:W-:-:S02]  /*a570*/  @!P4 IMAD.MOV R7, RZ, RZ, -R7 ;  /* 0x000000ffff07c224 */ /* 0x000fc400078e0a07 */
[----:B-1----:R-:W-:Y:S01]  /*a580*/  IMAD.MOV.U32 R16, RZ, RZ, R2 ;  /* 0x000000ffff107224 */ /* 0x002fe200078e0002 */
[----:B------:R-:W-:Y:S01]  /*a590*/  ISETP.GT.U32.AND P4, PT, R4, R10, PT ;  /* 0x0000000a0400720c */ /* 0x000fe20003f84070 */
[----:B------:R-:W-:Y:S01]  /*a5a0*/  @!P2 IMAD.MOV R5, RZ, RZ, -R5 ;  /* 0x000000ffff05a224 */ /* 0x000fe200078e0a05 */
[----:B------:R1:W-:Y:S01]  /*a5b0*/  STL [R1+0x514], R7 ;  /* 0x0005140701007387 */ /* 0x0003e20000100800 */
[----:B------:R-:W-:Y:S01]  /*a5c0*/  @!P5 IMAD.MOV R16, RZ, RZ, -R16 ;  /* 0x000000ffff10d224 */ /* 0x000fe200078e0a10 */
[----:B------:R-:W-:Y:S01]  /*a5d0*/  ISETP.GE.AND P2, PT, R0, RZ, PT ;  /* 0x000000ff0000720c */ /* 0x000fe20003f46270 */
[--C-:B------:R-:W-:Y:S01]  /*a5e0*/  @!P0 IMAD.IADD R9, R9, 0x1, -R4.reuse ;  /* 0x0000000109098824 */ /* 0x100fe200078e0a04 */
[----:B------:R2:W-:Y:S01]  /*a5f0*/  STL [R1+0x518], R5 ;  /* 0x0005180501007387 */ /* 0x0005e20000100800 */
[--C-:B------:R-:W-:Y:S01]  /*a600*/  @!P6 IMAD.IADD R8, R8, 0x1, -R4.reuse ;  /* 0x000000010808e824 */ /* 0x100fe200078e0a04 */
[----:B------:R-:W-:Y:S02]  /*a610*/  IABS R0, R12 ;  /* 0x0000000c00007213 */ /* 0x000fe40000000000 */
[----:B------:R-:W-:Y:S01]  /*a620*/  ISETP.GT.U32.AND P5, PT, R4, R9, PT ;  /* 0x000000090400720c */ /* 0x000fe20003fa4070 */
[----:B------:R0:W-:Y:S01]  /*a630*/  STL [R1+0x80c], R16 ;  /* 0x00080c1001007387 */ /* 0x0001e20000100800 */
[----:B-1----:R-:W-:Y:S01]  /*a640*/  IABS R7, R15 ;  /* 0x0000000f00077213 */ /* 0x002fe20000000000 */
[----:B------:R-:W-:Y:S01]  /*a650*/  @!P4 IMAD.IADD R10, R10, 0x1, -R4 ;  /* 0x000000010a0ac824 */ /* 0x000fe200078e0a04 */
[----:B------:R-:W-:Y:S01]  /*a660*/  ISETP.GT.U32.AND P6, PT, R4, R8, PT ;  /* 0x000000080400720c */ /* 0x000fe20003fc4070 */
[----:B------:R-:W-:Y:S01]  /*a670*/  IMAD.HI.U32 R2, R6, R0, RZ ;  /* 0x0000000006027227 */ /* 0x000fe200078e00ff */
[----:B--2---:R-:W-:-:S02]  /*a680*/  IABS R5, R11 ;  /* 0x0000000b00057213 */ /* 0x004fc40000000000 */
[----:B------:R-:W-:Y:S01]  /*a690*/  ISETP.GE.AND P4, PT, R3, RZ, PT ;  /* 0x000000ff0300720c */ /* 0x000fe20003f86270 */
[----:B------:R-:W-:Y:S01]  /*a6a0*/  IMAD.HI.U32 R13, R6, R7, RZ ;  /* 0x00000007060d7227 */ /* 0x000fe200078e00ff */
[----:B------:R-:W-:Y:S02]  /*a6b0*/  ISETP.GT.U32.AND P0, PT, R4, R10, PT ;  /* 0x0000000a0400720c */ /* 0x000fe40003f04070 */
[----:B0-----:R-:W-:Y:S01]  /*a6c0*/  LOP3.LUT R16, R23, 0x3f, RZ, 0xc0, !PT ;  /* 0x0000003f17107812 */ /* 0x001fe200078ec0ff */
[----:B------:R-:W-:-:S04]  /*a6d0*/  IMAD.HI.U32 R3, R6, R5, RZ ;  /* 0x0000000506037227 */ /* 0x000fc800078e00ff */
[----:B------:R-:W-:Y:S02]  /*a6e0*/  IMAD.MOV R13, RZ, RZ, -R13 ;  /* 0x000000ffff0d7224 */ /* 0x000fe400078e0a0d */
[----:B------:R-:W-:Y:S02]  /*a6f0*/  IMAD.MOV R2, RZ, RZ, -R2 ;  /* 0x000000ffff027224 */ /* 0x000fe400078e0a02 */
[----:B------:R-:W-:Y:S02]  /*a700*/  IMAD R18, R16, c[0x0][0x18c], RZ ;  /* 0x0000630010127a24 */ /* 0x000fe400078e02ff */
[----:B------:R-:W-:Y:S02]  /*a710*/  IMAD.MOV R3, RZ, RZ, -R3 ;  /* 0x000000ffff037224 */ /* 0x000fe400078e0a03 */
[C---:B------:R-:W-:Y:S01]  /*a720*/  IMAD R7, R4.reuse, R13, R7 ;  /* 0x0000000d04077224 */ /* 0x040fe200078e0207 */
[----:B------:R-:W-:Y:S01]  /*a730*/  IADD3 R13, R29, 0x13a, RZ ;  /* 0x0000013a1d0d7810 */ /* 0x000fe20007ffe0ff */
[----:B------:R-:W-:-:S02]  /*a740*/  IMAD R0, R4, R2, R0 ;  /* 0x0000000204007224 */ /* 0x000fc400078e0200 */
[--C-:B------:R-:W-:Y:S01]  /*a750*/  @!P5 IMAD.IADD R9, R9, 0x1, -R4.reuse ;  /* 0x000000010909d824 */ /* 0x100fe200078e0a04 */
[----:B------:R-:W-:Y:S01]  /*a760*/  LEA R2, P5, R18, c[0x0][0x168], 0x1 ;  /* 0x00005a0012027a11 */ /* 0x000fe200078a08ff */
[----:B------:R-:W-:Y:S01]  /*a770*/  IMAD R5, R4, R3, R5 ;  /* 0x0000000304057224 */ /* 0x000fe200078e0205 */
[----:B------:R-:W-:Y:S01]  /*a780*/  IABS R19, R13 ;  /* 0x0000000d00137213 */ /* 0x000fe20000000000 */
[--C-:B------:R-:W-:Y:S01]  /*a790*/  @!P6 IMAD.IADD R8, R8, 0x1, -R4.reuse ;  /* 0x000000010808e824 */ /* 0x100fe200078e0a04 */
[----:B------:R-:W-:Y:S01]  /*a7a0*/  ISETP.GT.U32.AND P6, PT, R4, R7, PT ;  /* 0x000000070400720c */ /* 0x000fe20003fc4070 */
[----:B------:R-:W-:Y:S01]  /*a7b0*/  @!P0 IMAD.IADD R10, R10, 0x1, -R4 ;  /* 0x000000010a0a8824 */ /* 0x000fe200078e0a04 */
[----:B------:R-:W-:Y:S01]  /*a7c0*/  LEA.HI.X.SX32 R3, R18, c[0x0][0x16c], 0x1, P5 ;  /* 0x00005b0012037a11 */ /* 0x000fe200028f0eff */
[----:B------:R-:W-:Y:S01]  /*a7d0*/  IMAD.HI.U32 R21, R6, R19, RZ ;  /* 0x0000001306157227 */ /* 0x000fe200078e00ff */
[----:B------:R-:W-:Y:S02]  /*a7e0*/  ISETP.GT.U32.AND P5, PT, R4, R5, PT ;  /* 0x000000050400720c */ /* 0x000fe40003fa4070 */
[----:B------:R-:W-:Y:S01]  /*a7f0*/  ISETP.GE.AND P0, PT, R15, RZ, PT ;  /* 0x000000ff0f00720c */ /* 0x000fe20003f06270 */
[----:B------:R0:W-:Y:S01]  /*a800*/  STL.64 [R1+0x3190], R2 ;  /* 0x0031900201007387 */ /* 0x0001e20000100a00 */
[----:B------:R-:W-:-:S04]  /*a810*/  IMAD.MOV R21, RZ, RZ, -R21 ;  /* 0x000000ffff157224 */ /* 0x000fc800078e0a15 */
[----:B------:R-:W-:Y:S02]  /*a820*/  IMAD R19, R4, R21, R19 ;  /* 0x0000001504137224 */ /* 0x000fe400078e0213 */
[----:B------:R-:W-:-:S03]  /*a830*/  @!P6 IMAD.IADD R7, R7, 0x1, -R4 ;  /* 0x000000010707e824 */ /* 0x000fc600078e0a04 */
[----:B------:R-:W-:Y:S02]  /*a840*/  @!P5 IMAD.IADD R5, R5, 0x1, -R4 ;  /* 0x000000010505d824 */ /* 0x000fe400078e0a04 */
[----:B------:R-:W-:Y:S01]  /*a850*/  ISETP.GT.U32.AND P5, PT, R4, R7, PT ;  /* 0x000000070400720c */ /* 0x000fe20003fa4070 */
[----:B0-----:R-:W-:Y:S02]  /*a860*/  IMAD.MOV.U32 R2, RZ, RZ, c[0x0][0x18c] ;  /* 0x00006300ff027624 */ /* 0x001fe400078e00ff */
[----:B------:R-:W-:Y:S02]  /*a870*/  IMAD.MOV.U32 R3, RZ, RZ, R29 ;  /* 0x000000ffff037224 */ /* 0x000fe400078e001d */
[----:B------:R-:W-:Y:S02]  /*a880*/  IMAD R18, R2, 0x40, R18 ;  /* 0x0000004002127824 */ /* 0x000fe400078e0212 */
[----:B------:R-:W-:Y:S01]  /*a890*/  IMAD.MOV.U32 R2, RZ, RZ, R14 ;  /* 0x000000ffff027224 */ /* 0x000fe200078e000e */
[----:B------:R-:W-:-:S02]  /*a8a0*/  IADD3 R17, R3, 0x138, RZ ;  /* 0x0000013803117810 */ /* 0x000fc40007ffe0ff */
[----:B------:R-:W-:Y:S01]  /*a8b0*/  LEA R14, P6, R18, c[0x0][0x168], 0x1 ;  /* 0x00005a00120e7a11 */ /* 0x000fe200078c08ff */
[----:B------:R-:W-:Y:S01]  /*a8c0*/  @!P1 IMAD.MOV R2, RZ, RZ, -R2 ;  /* 0x000000ffff029224 */ /* 0x000fe200078e0a02 */
[C---:B------:R-:W-:Y:S01]  /*a8d0*/  ISETP.GT.U32.AND P1, PT, R4.reuse, R5, PT ;  /* 0x000000050400720c */ /* 0x040fe20003f24070 */
[----:B------:R-:W-:Y:S01]  /*a8e0*/  @!P5 IMAD.IADD R7, R7, 0x1, -R4 ;  /* 0x000000010707d824 */ /* 0x000fe200078e0a04 */
[----:B------:R-:W-:Y:S02]  /*a8f0*/  ISETP.GT.U32.AND P5, PT, R4, R19, PT ;  /* 0x000000130400720c */ /* 0x000fe40003fa4070 */
[----:B------:R-:W-:Y:S01]  /*a900*/  IABS R15, R17 ;  /* 0x00000011000f7213 */ /* 0x000fe20000000000 */
[----:B------:R0:W-:Y:S01]  /*a910*/  STL [R1+0x510], R2 ;  /* 0x0005100201007387 */ /* 0x0001e20000100800 */
[C---:B------:R-:W-:Y:S01]  /*a920*/  IADD3 R16, R3.reuse, 0x139, RZ ;  /* 0x0000013903107810 */ /* 0x040fe20007ffe0ff */
[----:B------:R-:W-:Y:S01]  /*a930*/  @!P0 IMAD.MOV R7, RZ, RZ, -R7 ;  /* 0x000000ffff078224 */ /* 0x000fe200078e0a07 */
[----:B------:R-:W-:Y:S01]  /*a940*/  IADD3 R29, R3, 0x7f, RZ ;  /* 0x0000007f031d7810 */ /* 0x000fe20007ffe0ff */
[----:B------:R1:W-:Y:S01]  /*a950*/  STL [R1+0x31f0], R14 ;  /* 0x0031f00e01007387 */ /* 0x0003e20000100800 */
[----:B------:R-:W-:-:S02]  /*a960*/  IABS R20, R16 ;  /* 0x0000001000147213 */ /* 0x000fc40000000000 */
[----:B------:R-:W-:Y:S01]  /*a970*/  ISETP.GE.AND P0, PT, R16, RZ, PT ;  /* 0x000000ff1000720c */ /* 0x000fe20003f06270 */
[----:B------:R-:W-:Y:S01]  /*a980*/  @!P1 IMAD.IADD R5, R5, 0x1, -R4 ;  /* 0x0000000105059824 */ /* 0x000fe200078e0a04 */
[----:B------:R-:W-:Y:S01]  /*a990*/  ISETP.GE.AND P1, PT, R12, RZ, PT ;  /* 0x000000ff0c00720c */ /* 0x000fe20003f26270 */
[----:B0-----:R-:W-:Y:S02]  /*a9a0*/  IMAD.MOV.U32 R2, RZ, RZ, R10 ;  /* 0x000000ffff027224 */ /* 0x001fe400078e000a */
[----:B------:R-:W-:Y:S01]  /*a9b0*/  IMAD.MOV.U32 R10, RZ, RZ, R15 ;  /* 0x000000ffff0a7224 */ /* 0x000fe200078e000f */
[----:B------:R-:W-:Y:S01]  /*a9c0*/  LEA.HI.X.SX32 R15, R18, c[0x0][0x16c], 0x1, P6 ;  /* 0x00005b00120f7a11 */ /* 0x000fe200030f0eff */
[----:B------:R-:W-:Y:S01]  /*a9d0*/  @!P3 IMAD.MOV R2, RZ, RZ, -R2 ;  /* 0x000000ffff02b224 */ /* 0x000fe200078e0a02 */
[C---:B------:R-:W-:Y:S01]  /*a9e0*/  ISETP.GT.U32.AND P3, PT, R4.reuse, R0, PT ;  /* 0x000000000400720c */ /* 0x040fe20003f64070 */
[----:B------:R-:W-:Y:S01]  /*a9f0*/  @!P5 IMAD.IADD R19, R19, 0x1, -R4 ;  /* 0x000000011313d824 */ /* 0x000fe200078e0a04 */
[----:B------:R-:W-:Y:S01]  /*aa00*/  ISETP.GE.AND P6, PT, R11, RZ, PT ;  /* 0x000000ff0b00720c */ /* 0x000fe20003fc6270 */
[----:B-1----:R-:W-:Y:S01]  /*aa10*/  IMAD.MOV.U32 R14, RZ, RZ, R9 ;  /* 0x000000ffff0e7224 */ /* 0x002fe200078e0009 */
[----:B------:R-:W-:Y:S01]  /*aa20*/  IADD3 R11, R3, 0x137, RZ ;  /* 0x00000137030b7810 */ /* 0x000fe20007ffe0ff */
[----:B------:R0:W-:Y:S01]  /*aa30*/  STL [R1+0x31ec], R15 ;  /* 0x0031ec0f01007387 */ /* 0x0001e20000100800 */
[----:B------:R-:W-:Y:S01]  /*aa40*/  ISETP.GT.U32.AND P5, PT, R4, R19, PT ;  /* 0x000000130400720c */ /* 0x000fe20003fa4070 */
[----:B------:R-:W-:Y:S01]  /*aa50*/  IMAD.HI.U32 R21, R6, R20, RZ ;  /* 0x0000001406157227 */ /* 0x000fe200078e00ff */
[----:B------:R-:W-:Y:S01]  /*aa60*/  IABS R12, R11 ;  /* 0x0000000b000c7213 */ /* 0x000fe20000000000 */
[----:B------:R1:W-:Y:S02]  /*aa70*/  STL [R1+0x50c], R2 ;  /* 0x00050c0201007387 */ /* 0x0003e40000100800 */
[----:B------:R-:W-:-:S02]  /*aa80*/  @!P2 IMAD.MOV R14, RZ, RZ, -R14 ;  /* 0x000000ffff0ea224 */ /* 0x000fc400078e0a0e */
[----:B------:R-:W-:Y:S01]  /*aa90*/  IMAD.HI.U32 R9, R6, R12, RZ ;  /* 0x0000000c06097227 */ /* 0x000fe200078e00ff */
[----:B0-----:R-:W-:Y:S02]  /*aaa0*/  IADD3 R15, R3, 0x81, RZ ;  /* 0x00000081030f7810 */ /* 0x001fe40007ffe0ff */
[----:B------:R0:W-:Y:S01]  /*aab0*/  STL [R1+0x500], R14 ;  /* 0x0005000e01007387 */ /* 0x0001e20000100800 */
[----:B------:R-:W-:Y:S01]  /*aac0*/  @!P3 IMAD.IADD R0, R0, 0x1, -R4 ;  /* 0x000000010000b824 */ /* 0x000fe200078e0a04 */
[----:B------:R-:W-:Y:S01]  /*aad0*/  ISETP.GE.AND P3, PT, R13, RZ, PT ;  /* 0x000000ff0d00720c */ /* 0x000fe20003f66270 */
[----:B------:R-:W-:Y:S01]  /*aae0*/  IMAD.MOV R9, RZ, RZ, -R9 ;  /* 0x000000ffff097224 */ /* 0x000fe200078e0a09 */
[----:B------:R-:W-:Y:S01]  /*aaf0*/  IADD3 R13, R3, 0x136, RZ ;  /* 0x00000136030d7810 */ /* 0x000fe20007ffe0ff */
[----:B-1----:R-:W-:Y:S01]  /*ab00*/  IMAD.MOV.U32 R2, RZ, RZ, R8 ;  /* 0x000000ffff027224 */ /* 0x002fe200078e0008 */
[----:B------:R-:W-:Y:S01]  /*ab10*/  ISETP.GT.U32.AND P2, PT, R4, R0, PT ;  /* 0x000000000400720c */ /* 0x000fe20003f44070 */
[----:B------:R-:W-:Y:S01]  /*ab20*/  IMAD.HI.U32 R18, R6, R10, RZ ;  /* 0x0000000a06127227 */ /* 0x000fe200078e00ff */
[----:B------:R-:W-:-:S03]  /*ab30*/  IABS R8, R13 ;  /* 0x0000000d00087213 */ /* 0x000fc60000000000 */
[----:B------:R-:W-:Y:S02]  /*ab40*/  IMAD.MOV R21, RZ, RZ, -R21 ;  /* 0x000000ffff157224 */ /* 0x000fe400078e0a15 */
[C---:B------:R-:W-:Y:S02]  /*ab50*/  IMAD R12, R4.reuse, R9, R12 ;  /* 0x00000009040c7224 */ /* 0x040fe400078e020c */
[----:B------:R-:W-:Y:S02]  /*ab60*/  @!P4 IMAD.MOV R2, RZ, RZ, -R2 ;  /* 0x000000ffff02c224 */ /* 0x000fe400078e0a02 */
[----:B------:R-:W-:Y:S02]  /*ab70*/  IMAD.MOV R18, RZ, RZ, -R18 ;  /* 0x000000ffff127224 */ /* 0x000fe400078e0a12 */
[C---:B------:R-:W-:Y:S01]  /*ab80*/  IMAD R20, R4.reuse, R21, R20 ;  /* 0x0000001504147224 */ /* 0x040fe200078e0214 */
[----:B------:R1:W-:Y:S01]  /*ab90*/  STL [R1+0x4fc], R2 ;  /* 0x0004fc0201007387 */ /* 0x0003e20000100800 */
[----:B------:R-:W-:Y:S01]  /*aba0*/  @!P5 IMAD.IADD R19, R19, 0x1, -R4 ;  /* 0x000000011313d824 */ /* 0x000fe200078e0a04 */
[C---:B------:R-:W-:Y:S01]  /*abb0*/  ISETP.GT.U32.AND P5, PT, R4.reuse, R12, PT ;  /* 0x0000000c0400720c */ /* 0x040fe20003fa4070 */
[C---:B------:R-:W-:Y:S01]  /*abc0*/  IMAD R10, R4.reuse, R18, R10 ;  /* 0x00000012040a7224 */ /* 0x040fe200078e020a */
[----:B------:R-:W-:Y:S01]  /*abd0*/  ISETP.GT.U32.AND P4, PT, R4, R20, PT ;  /* 0x000000140400720c */ /* 0x000fe20003f84070 */
[----:B------:R-:W-:Y:S01]  /*abe0*/  @!P2 IMAD.IADD R0, R0, 0x1, -R4 ;  /* 0x000000010000a824 */ /* 0x000fe200078e0a04 */
[----:B------:R2:W-:Y:S01]  /*abf0*/  STL [R1+0x4f8], R7 ;  /* 0x0004f80701007387 */ /* 0x0005e20000100800 */
[----:B------:R-:W-:Y:S01]  /*ac00*/  ISETP.GE.AND P2, PT, R17, RZ, PT ;  /* 0x000000ff1100720c */ /* 0x000fe20003f46270 */
[----:B0-----:R-:W-:-:S02]  /*ac10*/  IMAD.MOV.U32 R14, RZ, RZ, R19 ;  /* 0x000000ffff0e7224 */ /* 0x001fc400078e0013 */
[----:B-1----:R-:W-:Y:S01]  /*ac20*/  IMAD.MOV.U32 R2, RZ, RZ, R5 ;  /* 0x000000ffff027224 */ /* 0x002fe200078e0005 */
[C---:B------:R-:W-:Y:S01]  /*ac30*/  IADD3 R5, R3.reuse, 0x135, RZ ;  /* 0x0000013503057810 */ /* 0x040fe20007ffe0ff */
[----:B------:R-:W-:Y:S02]  /*ac40*/  @!P3 IMAD.MOV R14, RZ, RZ, -R14 ;  /* 0x000000ffff0eb224 */ /* 0x000fe400078e0a0e */
[----:B------:R-:W-:Y:S01]  /*ac50*/  @!P6 IMAD.MOV R2, RZ, RZ, -R2 ;  /* 0x000000ffff02e224 */ /* 0x000fe200078e0a02 */
[----:B------:R-:W-:Y:S01]  /*ac60*/  ISETP.GT.U32.AND P6, PT, R4, R10, PT ;  /* 0x0000000a0400720c */ /* 0x000fe20003fc4070 */
[--C-:B------:R-:W-:Y:S01]  /*ac70*/  @!P5 IMAD.IADD R12, R12, 0x1, -R4.reuse ;  /* 0x000000010c0cd824 */ /* 0x100fe200078e0a04 */
[----:B--2---:R-:W-:Y:S01]  /*ac80*/  IADD3 R7, R3, 0x134, RZ ;  /* 0x0000013403077810 */ /* 0x004fe20007ffe0ff */
[----:B------:R-:W-:Y:S01]  /*ac90*/  @!P4 IMAD.IADD R20, R20, 0x1, -R4 ;  /* 0x000000011414c824 */ /* 0x000fe200078e0a04 */
[----:B------:R0:W-:Y:S01]  /*aca0*/  STL [R1+0x4f4], R2 ;  /* 0x0004f40201007387 */ /* 0x0001e20000100800 */
[----:B------:R-:W-:-:S02]  /*acb0*/  IABS R16, R5 ;  /* 0x0000000500107213 */ /* 0x000fc40000000000 */
[----:B------:R-:W-:Y:S02]  /*acc0*/  IABS R18, R7 ;  /* 0x0000000700127213 */ /* 0x000fe40000000000 */
[----:B------:R-:W-:Y:S01]  /*acd0*/  ISETP.GT.U32.AND P5, PT, R4, R12, PT ;  /* 0x0000000c0400720c */ /* 0x000fe20003fa4070 */
[C---:B------:R-:W-:Y:S01]  /*ace0*/  IMAD.HI.U32 R9, R6.reuse, R16, RZ ;  /* 0x0000001006097227 */ /* 0x040fe200078e00ff */
[----:B------:R-:W-:Y:S02]  /*acf0*/  ISETP.GE.AND P4, PT, R11, RZ, PT ;  /* 0x000000ff0b00720c */ /* 0x000fe40003f86270 */
[----:B------:R-:W-:Y:S01]  /*ad00*/  IADD3 R11, R3, 0x133, RZ ;  /* 0x00000133030b7810 */ /* 0x000fe20007ffe0ff */
[----:B0-----:R-:W-:Y:S02]  /*ad10*/  IMAD.MOV.U32 R2, RZ, RZ, R0 ;  /* 0x000000ffff027224 */ /* 0x001fe400078e0000 */
[----:B------:R-:W-:Y:S01]  /*ad20*/  IMAD.HI.U32 R0, R6, R8, RZ ;  /* 0x0000000806007227 */ /* 0x000fe200078e00ff */
[----:B------:R-:W-:-:S03]  /*ad30*/  IABS R17, R11 ;  /* 0x0000000b00117213 */ /* 0x000fc60000000000 */
[----:B------:R-:W-:Y:S02]  /*ad40*/  IMAD.MOV R0, RZ, RZ, -R0 ;  /* 0x000000ffff007224 */ /* 0x000fe400078e0a00 */
[----:B------:R-:W-:Y:S01]  /*ad50*/  @!P6 IMAD.IADD R10, R10, 0x1, -R4 ;  /* 0x000000010a0ae824 */ /* 0x000fe200078e0a04 */
[C---:B------:R-:W-:Y:S01]  /*ad60*/  ISETP.GT.U32.AND P6, PT, R4.reuse, R20, PT ;  /* 0x000000140400720c */ /* 0x040fe20003fc4070 */
[C---:B------:R-:W-:Y:S02]  /*ad70*/  IMAD R0, R4.reuse, R0, R8 ;  /* 0x0000000004007224 */ /* 0x040fe400078e0208 */
[----:B------:R-:W-:Y:S02]  /*ad80*/  IMAD.MOV.U32 R8, RZ, RZ, R18 ;  /* 0x000000ffff087224 */ /* 0x000fe400078e0012 */
[----:B------:R-:W-:Y:S02]  /*ad90*/  IMAD.MOV R18, RZ, RZ, -R9 ;  /* 0x000000ffff127224 */ /* 0x000fe400078e0a09 */
[----:B------:R-:W-:Y:S01]  /*ada0*/  @!P1 IMAD.MOV R2, RZ, RZ, -R2 ;  /* 0x000000ffff029224 */ /* 0x000fe200078e0a02 */
[C---:B------:R-:W-:Y:S01]  /*adb0*/  ISETP.GT.U32.AND P1, PT, R4.reuse, R10, PT ;  /* 0x0000000a0400720c */ /* 0x040fe20003f24070 */
[----:B------:R-:W-:-:S02]  /*adc0*/  IMAD R16, R4, R18, R16 ;  /* 0x0000001204107224 */ /* 0x000fc400078e0210 */
[--C-:B------:R-:W-:Y:S01]  /*add0*/  @!P5 IMAD.IADD R12, R12, 0x1, -R4.reuse ;  /* 0x000000010c0cd824 */ /* 0x100fe200078e0a04 */
[----:B------:R0:W-:Y:S01]  /*ade0*/  STL [R1+0x4f0], R2 ;  /* 0x0004f00201007387 */ /* 0x0001e20000100800 */
[--C-:B------:R-:W-:Y:S01]  /*adf0*/  @!P6 IMAD.IADD R20, R20, 0x1, -R4.reuse ;  /* 0x000000011414e824 */ /* 0x100fe200078e0a04 */
[C---:B------:R-:W-:Y:S01]  /*ae00*/  ISETP.GT.U32.AND P5, PT, R4.reuse, R16, PT ;  /* 0x000000100400720c */ /* 0x040fe20003fa4070 */
[----:B------:R-:W-:Y:S01]  /*ae10*/  IMAD.MOV.U32 R9, RZ, RZ, R17 ;  /* 0x000000ffff097224 */ /* 0x000fe200078e0011 */
[----:B------:R-:W-:Y:S01]  /*ae20*/  ISETP.GT.U32.AND P6, PT, R4, R0, PT ;  /* 0x000000000400720c */ /* 0x000fe20003fc4070 */
[----:B------:R-:W-:Y:S01]  /*ae30*/  IMAD.HI.U32 R18, R6, R8, RZ ;  /* 0x0000000806127227 */ /* 0x000fe200078e00ff */
[----:B------:R-:W-:Y:S03]  /*ae40*/  STL [R1+0x4e8], R14 ;  /* 0x0004e80e01007387 */ /* 0x000fe60000100800 */
[----:B------:R-:W-:Y:S01]  /*ae50*/  @!P1 IMAD.IADD R10, R10, 0x1, -R4 ;  /* 0x000000010a0a9824 */ /* 0x000fe200078e0a04 */
[----:B------:R-:W-:Y:S01]  /*ae60*/  ISETP.GE.AND P1, PT, R13, RZ, PT ;  /* 0x000000ff0d00720c */ /* 0x000fe20003f26270 */
[----:B0-----:R-:W-:Y:S01]  /*ae70*/  IMAD.MOV.U32 R2, RZ, RZ, R20 ;  /* 0x000000ffff027224 */ /* 0x001fe200078e0014 */
[----:B------:R-:W-:Y:S01]  /*ae80*/  IADD3 R13, R3, 0x132, RZ ;  /* 0x00000132030d7810 */ /* 0x000fe20007ffe0ff */
[----:B------:R-:W-:-:S03]  /*ae90*/  IMAD.HI.U32 R21, R6, R9, RZ ;  /* 0x0000000906157227 */ /* 0x000fc600078e00ff */
[----:B------:R-:W-:Y:S01]  /*aea0*/  IABS R17, R13 ;  /* 0x0000000d00117213 */ /* 0x000fe20000000000 */
[----:B------:R-:W-:Y:S02]  /*aeb0*/  @!P5 IMAD.IADD R16, R16, 0x1, -R4 ;  /* 0x000000011010d824 */ /* 0x000fe400078e0a04 */
[----:B------:R-:W-:Y:S02]  /*aec0*/  IMAD.MOV R18, RZ, RZ, -R18 ;  /* 0x000000ffff127224 */ /* 0x000fe400078e0a12 */
[----:B------:R-:W-:Y:S01]  /*aed0*/  @!P0 IMAD.MOV R2, RZ, RZ, -R2 ;  /* 0x000000ffff028224 */ /* 0x000fe200078e0a02 */
[----:B------:R-:W-:Y:S01]  /*aee0*/  ISETP.GT.U32.AND P5, PT, R4, R16, PT ;  /* 0x000000100400720c */ /* 0x000fe20003fa4070 */
[----:B------:R-:W-:Y:S02]  /*aef0*/  IMAD.MOV R21, RZ, RZ, -R21 ;  /* 0x000000ffff157224 */ /* 0x000fe400078e0a15 */
[----:B------:R-:W-:Y:S01]  /*af00*/  @!P6 IMAD.IADD R0, R0, 0x1, -R4 ;  /* 0x000000010000e824 */ /* 0x000fe200078e0a04 */
[----:B------:R0:W-:Y:S01]  /*af10*/  STL [R1+0x4e4], R2 ;  /* 0x0004e40201007387 */ /* 0x0001e20000100800 */
[----:B------:R-:W-:Y:S01]  /*af20*/  IMAD R8, R4, R18, R8 ;  /* 0x0000001204087224 */ /* 0x000fe200078e0208 */
[----:B------:R-:W-:Y:S01]  /*af30*/  ISETP.GE.AND P6, PT, R5, RZ, PT ;  /* 0x000000ff0500720c */ /* 0x000fe20003fc6270 */
[----:B------:R-:W-:Y:S01]  /*af40*/  IMAD.HI.U32 R18, R6, R17, RZ ;  /* 0x0000001106127227 */ /* 0x000fe200078e00ff */
[----:B------:R-:W-:-:S02]  /*af50*/  ISETP.GT.U32.AND P3, PT, R4, R0, PT ;  /* 0x000000000400720c */ /* 0x000fc40003f64070 */
[----:B------:R-:W-:Y:S01]  /*af60*/  IADD3 R5, R3, 0x131, RZ ;  /* 0x0000013103057810 */ /* 0x000fe20007ffe0ff */
[C---:B------:R-:W-:Y:S01]  /*af70*/  IMAD R21, R4.reuse, R21, R9 ;  /* 0x0000001504157224 */ /* 0x040fe200078e0209 */
[C---:B------:R-:W-:Y:S01]  /*af80*/  ISETP.GT.U32.AND P0, PT, R4.reuse, R8, PT ;  /* 0x000000080400720c */ /* 0x040fe20003f04070 */
[----:B------:R-:W-:Y:S01]  /*af90*/  IMAD.MOV R18, RZ, RZ, -R18 ;  /* 0x000000ffff127224 */ /* 0x000fe200078e0a12 */
[----:B------:R-:W-:Y:S01]  /*afa0*/  IABS R9, R5 ;  /* 0x0000000500097213 */ /* 0x000fe20000000000 */
[----:B0-----:R-:W-:Y:S02]  /*afb0*/  IMAD.MOV.U32 R2, RZ, RZ, R12 ;  /* 0x000000ffff027224 */ /* 0x001fe400078e000c */
[C---:B------:R-:W-:Y:S02]  /*afc0*/  IMAD R17, R4.reuse, R18, R17 ;  /* 0x0000001204117224 */ /* 0x040fe400078e0211 */
[----:B------:R-:W-:Y:S01]  /*afd0*/  @!P4 IMAD.MOV R2, RZ, RZ, -R2 ;  /* 0x000000ffff02c224 */ /* 0x000fe200078e0a02 */
[----:B------:R-:W-:Y:S01]  /*afe0*/  ISETP.GT.U32.AND P4, PT, R4, R21, PT ;  /* 0x000000150400720c */ /* 0x000fe20003f84070 */
        /* <DEDUP_REMOVED lines=8> */
[----:B------:R-:W-:-:S02]  /*b070*/  ISETP.GE.AND P3, PT, R11, RZ, PT ;  /* 0x000000ff0b00720c */ /* 0x000fc40003f66270 */
[----:B------:R-:W-:Y:S01]  /*b080*/  ISETP.GE.AND P0, PT, R13, RZ, PT ;  /* 0x000000ff0d00720c */ /* 0x000fe20003f06270 */
[----:B------:R1:W-:Y:S01]  /*b090*/  STL [R1+0x4dc], R2 ;  /* 0x0004dc0201007387 */ /* 0x0003e20000100800 */
[--C-:B------:R-:W-:Y:S01]  /*b0a0*/  @!P4 IMAD.IADD R21, R21, 0x1, -R4.reuse ;  /* 0x000000011515c824 */ /* 0x100fe200078e0a04 */
[C---:B------:R-:W-:Y:S01]  /*b0b0*/  ISETP.GT.U32.AND P4, PT, R4.reuse, R8, PT ;  /* 0x000000080400720c */ /* 0x040fe20003f84070 */
[----:B------:R-:W-:Y:S02]  /*b0c0*/  @!P5 IMAD.IADD R17, R17, 0x1, -R4 ;  /* 0x000000011111d824 */ /* 0x000fe400078e0a04 */
[----:B0-----:R-:W-:Y:S01]  /*b0d0*/  IMAD.MOV.U32 R10, RZ, RZ, R9 ;  /* 0x000000ffff0a7224 */ /* 0x001fe200078e0009 */
[----:B------:R-:W-:Y:S02]  /*b0e0*/  IADD3 R9, R3, 0x12f, RZ ;  /* 0x0000012f03097810 */ /* 0x000fe40007ffe0ff */
[----:B------:R-:W-:Y:S01]  /*b0f0*/  ISETP.GT.U32.AND P5, PT, R4, R17, PT ;  /* 0x000000110400720c */ /* 0x000fe20003fa4070 */
[----:B-1----:R-:W-:Y:S01]  /*b100*/  IMAD.MOV.U32 R2, RZ, RZ, R0 ;  /* 0x000000ffff027224 */ /* 0x002fe200078e0000 */
[----:B------:R-:W-:Y:S01]  /*b110*/  IABS R0, R7 ;  /* 0x0000000700007213 */ /* 0x000fe20000000000 */
[----:B------:R-:W-:-:S04]  /*b120*/  IMAD.HI.U32 R11, R6, R10, RZ ;  /* 0x0000000a060b7227 */ /* 0x000fc800078e00ff */
[----:B------:R-:W-:Y:S01]  /*b130*/  @!P1 IMAD.MOV R2, RZ, RZ, -R2 ;  /* 0x000000ffff029224 */ /* 0x000fe200078e0a02 */
[C---:B------:R-:W-:Y:S01]  /*b140*/  ISETP.GT.U32.AND P1, PT, R4.reuse, R21, PT ;  /* 0x000000150400720c */ /* 0x040fe20003f24070 */
[----:B------:R-:W-:Y:S02]  /*b150*/  IMAD.MOV R12, RZ, RZ, -R11 ;  /* 0x000000ffff0c7224 */ /* 0x000fe400078e0a0b */
[----:B------:R-:W-:Y:S01]  /*b160*/  IMAD.MOV.U32 R11, RZ, RZ, R0 ;  /* 0x000000ffff0b7224 */ /* 0x000fe200078e0000 */
[----:B------:R0:W-:Y:S01]  /*b170*/  STL [R1+0x4d8], R2 ;  /* 0x0004d80201007387 */ /* 0x0001e20000100800 */
[----:B------:R-:W-:Y:S01]  /*b180*/  IMAD R0, R4, R12, R10 ;  /* 0x0000000c04007224 */ /* 0x000fe200078e020a */
[----:B------:R-:W-:Y:S01]  /*b190*/  IABS R12, R9 ;  /* 0x00000009000c7213 */ /* 0x000fe20000000000 */
[----:B------:R-:W-:-:S04]  /*b1a0*/  IMAD.HI.U32 R10, R6, R11, RZ ;  /* 0x0000000b060a7227 */ /* 0x000fc800078e00ff */
[----:B------:R-:W-:Y:S02]  /*b1b0*/  IMAD.MOV R10, RZ, RZ, -R10 ;  /* 0x000000ffff0a7224 */ /* 0x000fe400078e0a0a */
[----:B------:R-:W-:Y:S01]  /*b1c0*/  @!P1 IMAD.IADD R21, R21, 0x1, -R4 ;  /* 0x0000000115159824 */ /* 0x000fe200078e0a04 */
[----:B------:R-:W-:Y:S01]  /*b1d0*/  ISETP.GE.AND P1, PT, R7, RZ, PT ;  /* 0x000000ff0700720c */ /* 0x000fe20003f26270 */
[C---:B------:R-:W-:Y:S01]  /*b1e0*/  IMAD R7, R4.reuse, R10, R11 ;  /* 0x0000000a04077224 */ /* 0x040fe200078e020b */
[C---:B------:R-:W-:Y:S01]  /*b1f0*/  IADD3 R10, R3.reuse, 0x12e, RZ ;  /* 0x0000012e030a7810 */ /* 0x040fe20007ffe0ff */
[----:B0-----:R-:W-:Y:S01]  /*b200*/  IMAD.MOV.U32 R2, RZ, RZ, R16 ;  /* 0x000000ffff027224 */ /* 0x001fe200078e0010 */
[----:B------:R-:W-:Y:S01]  /*b210*/  IADD3 R11, R3, 0x12d, RZ ;  /* 0x0000012d030b7810 */ /* 0x000fe20007ffe0ff */
[--C-:B------:R-:W-:Y:S01]  /*b220*/  @!P5 IMAD.IADD R17, R17, 0x1, -R4.reuse ;  /* 0x000000011111d824 */ /* 0x100fe200078e0a04 */
[----:B------:R-:W-:Y:S01]  /*b230*/  ISETP.GT.U32.AND P5, PT, R4, R7, PT ;  /* 0x000000070400720c */ /* 0x000fe20003fa4070 */
[----:B------:R-:W-:Y:S01]  /*b240*/  @!P4 IMAD.IADD R8, R8, 0x1, -R4 ;  /* 0x000000010808c824 */ /* 0x000fe200078e0a04 */
[----:B------:R-:W-:Y:S01]  /*b250*/  ISETP.GT.U32.AND P4, PT, R4, R0, PT ;  /* 0x000000000400720c */ /* 0x000fe20003f84070 */
[----:B------:R-:W-:Y:S01]  /*b260*/  @!P6 IMAD.MOV R2, RZ, RZ, -R2 ;  /* 0x000000ffff02e224 */ /* 0x000fe200078e0a02 */
[----:B------:R-:W-:Y:S01]  /*b270*/  ISETP.GE.AND P6, PT, R5, RZ, PT ;  /* 0x000000ff0500720c */ /* 0x000fe20003fc6270 */
[----:B------:R-:W-:Y:S01]  /*b280*/  IMAD.MOV.U32 R5, RZ, RZ, R12 ;  /* 0x000000ffff057224 */ /* 0x000fe200078e000c */
[----:B------:R-:W-:Y:S01]  /*b290*/  IABS R13, R10 ;  /* 0x0000000a000d7213 */ /* 0x000fe20000000000 */
[----:B------:R-:W-:Y:S01]  /*b2a0*/  IMAD.MOV.U32 R14, RZ, RZ, R21 ;  /* 0x000000ffff0e7224 */ /* 0x000fe200078e0015 */
[----:B------:R0:W-:Y:S01]  /*b2b0*/  STL [R1+0x4d4], R2 ;  /* 0x0004d40201007387 */ /* 0x0001e20000100800 */
[----:B------:R-:W-:Y:S01]  /*b2c0*/  IMAD.HI.U32 R16, R6, R5, RZ ;  /* 0x0000000506107227 */ /* 0x000fe200078e00ff */
[----:B------:R-:W-:-:S02]  /*b2d0*/  IABS R12, R11 ;  /* 0x0000000b000c7213 */ /* 0x000fc40000000000 */
[----:B------:R-:W-:Y:S01]  /*b2e0*/  IADD3 R21, R3, 0x11c, RZ ;  /* 0x0000011c03157810 */ /* 0x000fe20007ffe0ff */
[----:B------:R-:W-:Y:S02]  /*b2f0*/  IMAD.MOV R16, RZ, RZ, -R16 ;  /* 0x000000ffff107224 */ /* 0x000fe400078e0a10 */
[--C-:B------:R-:W-:Y:S01]  /*b300*/  @!P5 IMAD.IADD R7, R7, 0x1, -R4.reuse ;  /* 0x000000010707d824 */ /* 0x100fe200078e0a04 */
[----:B------:R-:W-:Y:S01]  /*b310*/  IABS R22, R21 ;  /* 0x0000001500167213 */ /* 0x000fe20000000000 */
[----:B------:R-:W-:Y:S01]  /*b320*/  @!P4 IMAD.IADD R0, R0, 0x1, -R4 ;  /* 0x000000010000c824 */ /* 0x000fe200078e0a04 */
[----:B------:R-:W-:Y:S01]  /*b330*/  ISETP.GE.AND P4, PT, R9, RZ, PT ;  /* 0x000000ff0900720c */ /* 0x000fe20003f86270 */
[----:B0-----:R-:W-:Y:S01]  /*b340*/  IMAD.MOV.U32 R2, RZ, RZ, R8 ;  /* 0x000000ffff027224 */ /* 0x001fe200078e0008 */
[C---:B------:R-:W-:Y:S01]  /*b350*/  ISETP.GT.U32.AND P5, PT, R4.reuse, R7, PT ;  /* 0x000000070400720c */ /* 0x040fe20003fa4070 */
[----:B------:R-:W-:Y:S02]  /*b360*/  IMAD.MOV.U32 R8, RZ, RZ, R13 ;  /* 0x000000ffff087224 */ /* 0x000fe400078e000d */
[----:B------:R-:W-:-:S02]  /*b370*/  IMAD R5, R4, R16, R5 ;  /* 0x0000001004057224 */ /* 0x000fc400078e0205 */
[----:B------:R-:W-:Y:S02]  /*b380*/  IMAD.MOV.U32 R9, RZ, RZ, R12 ;  /* 0x000000ffff097224 */ /* 0x000fe400078e000c */
[----:B------:R-:W-:Y:S01]  /*b390*/  @!P2 IMAD.MOV R2, RZ, RZ, -R2 ;  /* 0x000000ffff02a224 */ /* 0x000fe200078e0a02 */
[----:B------:R-:W-:Y:S01]  /*b3a0*/  ISETP.GT.U32.AND P2, PT, R4, R0, PT ;  /* 0x000000000400720c */ /* 0x000fe20003f44070 */
[----:B------:R-:W-:-:S03]  /*b3b0*/  IMAD.HI.U32 R12, R6, R8, RZ ;  /* 0x00000008060c7227 */ /* 0x000fc600078e00ff */
[----:B------:R0:W-:Y:S01]  /*b3c0*/  STL [R1+0x4d0], R2 ;  /* 0x0004d00201007387 */ /* 0x0001e20000100800 */
[----:B------:R-:W-:Y:S01]  /*b3d0*/  @!P3 IMAD.MOV R14, RZ, RZ, -R14 ;  /* 0x000000ffff0eb224 */ /* 0x000fe200078e0a0e */
[----:B------:R-:W-:Y:S01]  /*b3e0*/  ISETP.GT.U32.AND P3, PT, R4, R5, PT ;  /* 0x000000050400720c */ /* 0x000fe20003f64070 */
[----:B------:R-:W-:Y:S02]  /*b3f0*/  IMAD.MOV R12, RZ, RZ, -R12 ;  /* 0x000000ffff0c7224 */ /* 0x000fe400078e0a0c */
[----:B------:R-:W-:Y:S01]  /*b400*/  IMAD.HI.U32 R13, R6, R9, RZ ;  /* 0x00000009060d7227 */ /* 0x000fe200078e00ff */
[----:B------:R1:W-:Y:S03]  /*b410*/  STL [R1+0x4cc], R14 ;  /* 0x0004cc0e01007387 */ /* 0x0003e60000100800 */
[----:B------:R-:W-:Y:S02]  /*b420*/  IMAD R8, R4, R12, R8 ;  /* 0x0000000c04087224 */ /* 0x000fe400078e0208 */
[----:B------:R-:W-:-:S02]  /*b430*/  @!P5 IMAD.IADD R7, R7, 0x1, -R4 ;  /* 0x000000010707d824 */ /* 0x000fc400078e0a04 */
[----:B0-----:R-:W-:Y:S01]  /*b440*/  IMAD.MOV.U32 R2, RZ, RZ, R17 ;  /* 0x000000ffff027224 */ /* 0x001fe200078e0011 */
[----:B------:R-:W-:Y:S01]  /*b450*/  ISETP.GT.U32.AND P5, PT, R4, R8, PT ;  /* 0x000000080400720c */ /* 0x000fe20003fa4070 */
[----:B------:R-:W-:Y:S01]  /*b460*/  IMAD.MOV R17, RZ, RZ, -R13 ;  /* 0x000000ffff117224 */ /* 0x000fe200078e0a0d */
[----:B------:R-:W-:Y:S01]  /*b470*/  IADD3 R13, R3, 0x12c, RZ ;  /* 0x0000012c030d7810 */ /* 0x000fe20007ffe0ff */
[--C-:B------:R-:W-:Y:S01]  /*b480*/  @!P2 IMAD.IADD R0, R0, 0x1, -R4.reuse ;  /* 0x000000010000a824 */ /* 0x100fe200078e0a04 */
[----:B------:R-:W-:Y:S01]  /*b490*/  ISETP.GE.AND P2, PT, R11, RZ, PT ;  /* 0x000000ff0b00720c */ /* 0x000fe20003f46270 */
[----:B------:R-:W-:Y:S01]  /*b4a0*/  @!P3 IMAD.IADD R5, R5, 0x1, -R4 ;  /* 0x000000010505b824 */ /* 0x000fe200078e0a04 */
[----:B------:R-:W-:Y:S01]  /*b4b0*/  IABS R11, R13 ;  /* 0x0000000d000b7213 */ /* 0x000fe20000000000 */
[C---:B------:R-:W-:Y:S01]  /*b4c0*/  IMAD R17, R4.reuse, R17, R9 ;  /* 0x0000001104117224 */ /* 0x040fe200078e0209 */
[C---:B------:R-:W-:Y:S01]  /*b4d0*/  IADD3 R9, R3.reuse, 0x12a, RZ ;  /* 0x0000012a03097810 */ /* 0x040fe20007ffe0ff */
[----:B-1----:R-:W-:Y:S01]  /*b4e0*/  IMAD.MOV.U32 R14, RZ, RZ, R0 ;  /* 0x000000ffff0e7224 */ /* 0x002fe200078e0000 */
[----:B------:R-:W-:Y:S01]  /*b4f0*/  ISETP.GT.U32.AND P3, PT, R4, R5, PT ;  /* 0x000000050400720c */ /* 0x000fe20003f64070 */
[----:B------:R-:W-:Y:S01]  /*b500*/  @!P0 IMAD.MOV R2, RZ, RZ, -R2 ;  /* 0x000000ffff028224 */ /* 0x000fe200078e0a02 */
[----:B------:R-:W-:Y:S01]  /*b510*/  ISETP.GE.AND P0, PT, R10, RZ, PT ;  /* 0x000000ff0a00720c */ /* 0x000fe20003f06270 */
[----:B------:R-:W-:Y:S01]  /*b520*/  @!P6 IMAD.MOV R14, RZ, RZ, -R14 ;  /* 0x000000ffff0ee224 */ /* 0x000fe200078e0a0e */
[----:B------:R-:W-:Y:S01]  /*b530*/  ISETP.GT.U32.AND P6, PT, R4, R17, PT ;  /* 0x000000110400720c */ /* 0x000fe20003fc4070 */
[--C-:B------:R-:W-:Y:S01]  /*b540*/  @!P5 IMAD.IADD R8, R8, 0x1, -R4.reuse ;  /* 0x000000010808d824 */ /* 0x100fe200078e0a04 */
[----:B------:R0:W-:Y:S01]  /*b550*/  STL [R1+0x4c8], R2 ;  /* 0x0004c80201007387 */ /* 0x0001e20000100800 */
[----:B------:R-:W-:Y:S01]  /*b560*/  IADD3 R10, R3, 0x12b, RZ ;  /* 0x0000012b030a7810 */ /* 0x000fe20007ffe0ff */
[----:B------:R-:W-:Y:S01]  /*b570*/  IMAD.HI.U32 R25, R6, R22, RZ ;  /* 0x0000001606197227 */ /* 0x000fe200078e00ff */
[----:B------:R-:W-:Y:S01]  /*b580*/  IABS R0, R9 ;  /* 0x0000000900007213 */ /* 0x000fe20000000000 */
[----:B------:R-:W-:Y:S01]  /*b590*/  STL [R1+0x4c4], R14 ;  /* 0x0004c40e01007387 */ /* 0x000fe20000100800 */
[----:B------:R-:W-:Y:S01]  /*b5a0*/  ISETP.GT.U32.AND P5, PT, R4, R8, PT ;  /* 0x000000080400720c */ /* 0x000fe20003fa4070 */
[----:B------:R-:W-:Y:S01]  /*b5b0*/  IMAD.MOV R25, RZ, RZ, -R25 ;  /* 0x000000ffff197224 */ /* 0x000fe200078e0a19 */
[----:B------:R-:W-:Y:S01]  /*b5c0*/  IABS R12, R10 ;  /* 0x0000000a000c7213 */ /* 0x000fe20000000000 */
[----:B------:R-:W-:Y:S01]  /*b5d0*/  @!P3 IMAD.IADD R5, R5, 0x1, -R4 ;  /* 0x000000010505b824 */ /* 0x000fe200078e0a04 */
[----:B------:R-:W-:Y:S01]  /*b5e0*/  ISETP.GE.AND P3, PT, R10, RZ, PT ;  /* 0x000000ff0a00720c */ /* 0x000fe20003f66270 */
[----:B0-----:R-:W-:-:S02]  /*b5f0*/  IMAD.MOV.U32 R2, RZ, RZ, R7 ;  /* 0x000000ffff027224 */ /* 0x001fc400078e0007 */
[----:B------:R-:W-:Y:S02]  /*b600*/  @!P6 IMAD.IADD R17, R17, 0x1, -R4 ;  /* 0x000000011111e824 */ /* 0x000fe400078e0a04 */
[----:B------:R-:W-:Y:S01]  /*b610*/  @!P1 IMAD.MOV R2, RZ, RZ, -R2 ;  /* 0x000000ffff029224 */ /* 0x000fe200078e0a02 */
[----:B------:R-:W-:Y:S01]  /*b620*/  ISETP.GE.AND P1, PT, R13, RZ, PT ;  /* 0x000000ff0d00720c */ /* 0x000fe20003f26270 */
[----:B------:R-:W-:Y:S01]  /*b630*/  IMAD.HI.U32 R7, R6, R11, RZ ;  /* 0x0000000b06077227 */ /* 0x000fe200078e00ff */
[----:B------:R-:W-:Y:S02]  /*b640*/  ISETP.GT.U32.AND P6, PT, R4, R17, PT ;  /* 0x000000110400720c */ /* 0x000fe40003fc4070 */
[----:B------:R0:W-:Y:S01]  /*b650*/  STL [R1+0x4c0], R2 ;  /* 0x0004c00201007387 */ /* 0x0001e20000100800 */
[----:B------:R-:W-:-:S04]  /*b660*/  IMAD.HI.U32 R10, R6, R12, RZ ;  /* 0x0000000c060a7227 */ /* 0x000fc800078e00ff */
[----:B------:R-:W-:Y:S02]  /*b670*/  IMAD.MOV R7, RZ, RZ, -R7 ;  /* 0x000000ffff077224 */ /* 0x000fe400078e0a07 */
[----:B------:R-:W-:Y:S02]  /*b680*/  IMAD.MOV R10, RZ, RZ, -R10 ;  /* 0x000000ffff0a7224 */ /* 0x000fe400078e0a0a */
[----:B------:R-:W-:Y:S02]  /*b690*/  @!P5 IMAD.IADD R8, R8, 0x1, -R4 ;  /* 0x000000010808d824 */ /* 0x000fe400078e0a04 */
[----:B0-----:R-:W-:Y:S02]  /*b6a0*/  IMAD.MOV.U32 R2, RZ, RZ, R5 ;  /* 0x000000ffff027224 */ /* 0x001fe400078e0005 */
[C---:B------:R-:W-:Y:S01]  /*b6b0*/  IMAD R7, R4.reuse, R7, R11 ;  /* 0x0000000704077224 */ /* 0x040fe200078e020b */
[----:B------:R-:W-:Y:S01]  /*b6c0*/  IADD3 R11, R3, 0x129, RZ ;  /* 0x00000129030b7810 */ /* 0x000fe20007ffe0ff */
[----:B------:R-:W-:Y:S01]  /*b6d0*/  @!P4 IMAD.MOV R2, RZ, RZ, -R2 ;  /* 0x000000ffff02c224 */ /* 0x000fe200078e0a02 */
[----:B------:R-:W-:Y:S01]  /*b6e0*/  ISETP.GE.AND P4, PT, R9, RZ, PT ;  /* 0x000000ff0900720c */ /* 0x000fe20003f86270 */
[C---:B------:R-:W-:Y:S01]  /*b6f0*/  IMAD R5, R4.reuse, R10, R12 ;  /* 0x0000000a04057224 */ /* 0x040fe200078e020c */
[----:B------:R-:W-:Y:S01]  /*b700*/  ISETP.GT.U32.AND P5, PT, R4, R7, PT ;  /* 0x000000070400720c */ /* 0x000fe20003fa4070 */
[----:B------:R-:W-:Y:S01]  /*b710*/  IMAD.HI.U32 R13, R6, R0, RZ ;  /* 0x00000000060d7227 */ /* 0x000fe200078e00ff */
[----:B------:R0:W-:Y:S01]  /*b720*/  STL [R1+0x4b0], R2 ;  /* 0x0004b00201007387 */ /* 0x0001e20000100800 */
[----:B------:R-:W-:-:S02]  /*b730*/  IADD3 R10, R3, 0x126, RZ ;  /* 0x00000126030a7810 */ /* 0x000fc40007ffe0ff */
[----:B------:R-:W-:Y:S01]  /*b740*/  IMAD.MOV R13, RZ, RZ, -R13 ;  /* 0x000000ffff0d7224 */ /* 0x000fe200078e0a0d */
[----:B------:R-:W-:Y:S01]  /*b750*/  IADD3 R9, R3, 0x127, RZ ;  /* 0x0000012703097810 */ /* 0x000fe20007ffe0ff */
[----:B------:R-:W-:Y:S01]  /*b760*/  @!P6 IMAD.IADD R17, R17, 0x1, -R4 ;  /* 0x000000011111e824 */ /* 0x000fe200078e0a04 */
[----:B------:R-:W-:Y:S01]  /*b770*/  ISETP.GE.AND P6, PT, R11, RZ, PT ;  /* 0x000000ff0b00720c */ /* 0x000fe20003fc6270 */
[C---:B------:R-:W-:Y:S01]  /*b780*/  IMAD R0, R4.reuse, R13, R0 ;  /* 0x0000000d04007224 */ /* 0x040fe200078e0200 */
[----:B------:R-:W-:Y:S01]  /*b790*/  IABS R11, R11 ;  /* 0x0000000b000b7213 */ /* 0x000fe20000000000 */
[C---:B------:R-:W-:Y:S01]  /*b7a0*/  IMAD R22, R4.reuse, R25, R22 ;  /* 0x0000001904167224 */ /* 0x040fe200078e0216 */
[----:B------:R-:W-:Y:S01]  /*b7b0*/  IABS R16, R10 ;  /* 0x0000000a00107213 */ /* 0x000fe20000000000 */
[----:B0-----:R-:W-:Y:S01]  /*b7c0*/  IMAD.MOV.U32 R2, RZ, RZ, R8 ;  /* 0x000000ffff027224 */ /* 0x001fe200078e0008 */
[----:B------:R-:W-:Y:S01]  /*b7d0*/  IADD3 R8, R3, 0x128, RZ ;  /* 0x0000012803087810 */ /* 0x000fe20007ffe0ff */
[----:B------:R-:W-:Y:S01]  /*b7e0*/  @!P5 IMAD.IADD R7, R7, 0x1, -R4 ;  /* 0x000000010707d824 */ /* 0x000fe200078e0a04 */
[----:B------:R-:W-:Y:S01]  /*b7f0*/  IABS R13, R9 ;  /* 0x00000009000d7213 */ /* 0x000fe20000000000 */
[----:B------:R-:W-:Y:S01]  /*b800*/  @!P0 IMAD.MOV R2, RZ, RZ, -R2 ;  /* 0x000000ffff028224 */ /* 0x000fe200078e0a02 */
[----:B------:R-:W-:-:S02]  /*b810*/  ISETP.GT.U32.AND P0, PT, R4, R5, PT ;  /* 0x000000050400720c */ /* 0x000fc40003f04070 */
[----:B------:R-:W-:Y:S01]  /*b820*/  ISETP.GT.U32.AND P5, PT, R4, R7, PT ;  /* 0x000000070400720c */ /* 0x000fe20003fa4070 */
[----:B------:R-:W-:Y:S01]  /*b830*/  IMAD.HI.U32 R19, R6, R13, RZ ;  /* 0x0000000d06137227 */ /* 0x000fe200078e00ff */
[----:B------:R0:W-:Y:S01]  /*b840*/  STL [R1+0x4bc], R2 ;  /* 0x0004bc0201007387 */ /* 0x0001e20000100800 */
[----:B------:R-:W-:Y:S02]  /*b850*/  IABS R12, R8 ;  /* 0x00000008000c7213 */ /* 0x000fe40000000000 */
[----:B------:R-:W-:-:S03]  /*b860*/  IMAD.MOV R19, RZ, RZ, -R19 ;  /* 0x000000ffff137224 */ /* 0x000fc600078e0a13 */
[----:B------:R-:W-:-:S04]  /*b870*/  IMAD.HI.U32 R18, R6, R12, RZ ;  /* 0x0000000c06127227 */ /* 0x000fc800078e00ff */
[----:B0-----:R-:W-:Y:S02]  /*b880*/  IMAD.MOV.U32 R2, RZ, RZ, R17 ;  /* 0x000000ffff027224 */ /* 0x001fe400078e0011 */
[----:B------:R-:W-:Y:S02]  /*b890*/  @!P0 IMAD.IADD R5, R5, 0x1, -R4 ;  /* 0x0000000105058824 */ /* 0x000fe400078e0a04 */
[----:B------:R-:W-:Y:S01]  /*b8a0*/  @!P2 IMAD.MOV R2, RZ, RZ, -R2 ;  /* 0x000000ffff02a224 */ /* 0x000fe200078e0a02 */
[----:B------:R-:W-:Y:S01]  /*b8b0*/  ISETP.GT.U32.AND P2, PT, R4, R0, PT ;  /* 0x000000000400720c */ /* 0x000fe20003f44070 */
[----:B------:R-:W-:Y:S01]  /*b8c0*/  IMAD.HI.U32 R17, R6, R11, RZ ;  /* 0x0000000b06117227 */ /* 0x000fe200078e00ff */
[----:B------:R-:W-:Y:S02]  /*b8d0*/  ISETP.GT.U32.AND P0, PT, R4, R5, PT ;  /* 0x000000050400720c */ /* 0x000fe40003f04070 */
[----:B------:R0:W-:Y:S01]  /*b8e0*/  STL [R1+0x4b8], R2 ;  /* 0x0004b80201007387 */ /* 0x0001e20000100800 */
[----:B------:R-:W-:-:S02]  /*b8f0*/  IMAD.MOV R17, RZ, RZ, -R17 ;  /* 0x000000ffff117224 */ /* 0x000fc400078e0a11 */
[--C-:B------:R-:W-:Y:S01]  /*b900*/  @!P5 IMAD.IADD R7, R7, 0x1, -R4.reuse ;  /* 0x000000010707d824 */ /* 0x100fe200078e0a04 */
[----:B------:R-:W-:Y:S01]  /*b910*/  ISETP.GE.AND P5, PT, R8, RZ, PT ;  /* 0x000000ff0800720c */ /* 0x000fe20003fa6270 */
[----:B------:R-:W-:Y:S02]  /*b920*/  IMAD R11, R4, R17, R11 ;  /* 0x00000011040b7224 */ /* 0x000fe400078e020b */
[----:B------:R-:W-:Y:S01]  /*b930*/  IMAD.MOV.U32 R14, RZ, RZ, R7 ;  /* 0x000000ffff0e7224 */ /* 0x000fe200078e0007 */
[----:B------:R-:W-:Y:S01]  /*b940*/  IADD3 R7, R3, 0x125, RZ ;  /* 0x0000012503077810 */ /* 0x000fe20007ffe0ff */
[--C-:B------:R-:W-:Y:S02]  /*b950*/  @!P2 IMAD.IADD R0, R0, 0x1, -R4.reuse ;  /* 0x000000010000a824 */ /* 0x100fe400078e0a04 */
[----:B------:R-:W-:Y:S01]  /*b960*/  @!P0 IMAD.IADD R5, R5, 0x1, -R4 ;  /* 0x0000000105058824 */ /* 0x000fe200078e0a04 */
[C---:B------:R-:W-:Y:S01]  /*b970*/  ISETP.GT.U32.AND P0, PT, R4.reuse, R11, PT ;  /* 0x0000000b0400720c */ /* 0x040fe20003f04070 */
[----:B------:R-:W-:Y:S01]  /*b980*/  IMAD.MOV R18, RZ, RZ, -R18 ;  /* 0x000000ffff127224 */ /* 0x000fe200078e0a12 */
[----:B------:R-:W-:Y:S01]  /*b990*/  ISETP.GT.U32.AND P2, PT, R4, R0, PT ;  /* 0x000000000400720c */ /* 0x000fe20003f44070 */
[----:B0-----:R-:W-:-:S02]  /*b9a0*/  IMAD.MOV.U32 R2, RZ, RZ, R5 ;  /* 0x000000ffff027224 */ /* 0x001fc400078e0005 */
[----:B------:R-:W-:-:S04]  /*b9b0*/  IMAD.HI.U32 R8, R6, R16, RZ ;  /* 0x0000001006087227 */ /* 0x000fc800078e00ff */
[----:B------:R-:W-:Y:S02]  /*b9c0*/  @!P1 IMAD.MOV R14, RZ, RZ, -R14 ;  /* 0x000000ffff0e9224 */ /* 0x000fe400078e0a0e */
[----:B------:R-:W-:Y:S01]  /*b9d0*/  @!P3 IMAD.MOV R2, RZ, RZ, -R2 ;  /* 0x000000ffff02b224 */ /* 0x000fe200078e0a02 */
[----:B------:R-:W-:Y:S01]  /*b9e0*/  ISETP.GE.AND P3, PT, R9, RZ, PT ;  /* 0x000000ff0900720c */ /* 0x000fe20003f66270 */
[----:B------:R-:W-:Y:S01]  /*b9f0*/  IMAD R12, R4, R18, R12 ;  /* 0x00000012040c7224 */ /* 0x000fe200078e020c */
[----:B------:R-:W-:Y:S01]  /*ba00*/  STL [R1+0x4ac], R14 ;  /* 0x0004ac0e01007387 */ /* 0x000fe20000100800 */
[----:B------:R-:W-:Y:S01]  /*ba10*/  IMAD.MOV R8, RZ, RZ, -R8 ;  /* 0x000000ffff087224 */ /* 0x000fe200078e0a08 */
[----:B------:R-:W-:Y:S01]  /*ba20*/  IADD3 R9, R3, 0x123, RZ ;  /* 0x0000012303097810 */ /* 0x000fe20007ffe0ff */
[----:B------:R-:W-:Y:S01]  /*ba30*/  @!P2 IMAD.IADD R0, R0, 0x1, -R4 ;  /* 0x000000010000a824 */ /* 0x000fe200078e0a04 */
[----:B------:R0:W-:Y:S01]  /*ba40*/  STL [R1+0x4a8], R2 ;  /* 0x0004a80201007387 */ /* 0x0001e20000100800 */
[C---:B------:R-:W-:Y:S01]  /*ba50*/  IMAD R16, R4.reuse, R8, R16 ;  /* 0x0000000804107224 */ /* 0x040fe200078e0210 */
[C---:B------:R-:W-:Y:S01]  /*ba60*/  ISETP.GT.U32.AND P1, PT, R4.reuse, R12, PT ;  /* 0x0000000c0400720c */ /* 0x040fe20003f24070 */
[----:B------:R-:W-:Y:S01]  /*ba70*/  @!P0 IMAD.IADD R11, R11, 0x1, -R4 ;  /* 0x000000010b0b8824 */ /* 0x000fe200078e0a04 */
[----:B------:R-:W-:Y:S01]  /*ba80*/  IADD3 R8, R3, 0x124, RZ ;  /* 0x0000012403087810 */ /* 0x000fe20007ffe0ff */
[----:B------:R-:W-:Y:S01]  /*ba90*/  IMAD R5, R4, R19, R13 ;  /* 0x0000001304057224 */ /* 0x000fe200078e020d */
[----:B------:R-:W-:-:S02]  /*baa0*/  IABS R13, R7 ;  /* 0x00000007000d7213 */ /* 0x000fc40000000000 */
[C---:B------:R-:W-:Y:S01]  /*bab0*/  ISETP.GT.U32.AND P0, PT, R4.reuse, R11, PT ;  /* 0x0000000b0400720c */ /* 0x040fe20003f04070 */
[----:B0-----:R-:W-:Y:S01]  /*bac0*/  IMAD.MOV.U32 R2, RZ, RZ, R0 ;  /* 0x000000ffff027224 */ /* 0x001fe200078e0000 */
[----:B------:R-:W-:Y:S01]  /*bad0*/  ISETP.GT.U32.AND P2, PT, R4, R5, PT ;  /* 0x000000050400720c */ /* 0x000fe20003f44070 */
[----:B------:R-:W-:Y:S01]  /*bae0*/  IMAD.HI.U32 R18, R6, R13, RZ ;  /* 0x0000000d06127227 */ /* 0x000fe200078e00ff */
[----:B------:R-:W-:Y:S02]  /*baf0*/  IABS R0, R8 ;  /* 0x0000000800007213 */ /* 0x000fe40000000000 */
[----:B------:R-:W-:Y:S01]  /*bb00*/  IABS R17, R9 ;  /* 0x0000000900117213 */ /* 0x000fe20000000000 */
[----:B------:R-:W-:Y:S01]  /*bb10*/  @!P4 IMAD.MOV R2, RZ, RZ, -R2 ;  /* 0x000000ffff02c224 */ /* 0x000fe200078e0a02 */
[----:B------:R-:W-:Y:S01]  /*bb20*/  ISETP.GT.U32.AND P4, PT, R4, R16, PT ;  /* 0x000000100400720c */ /* 0x000fe20003f84070 */
[----:B------:R-:W-:Y:S02]  /*bb30*/  @!P1 IMAD.IADD R12, R12, 0x1, -R4 ;  /* 0x000000010c0c9824 */ /* 0x000fe400078e0a04 */
[----:B------:R-:W-:Y:S01]  /*bb40*/  IMAD.MOV R18, RZ, RZ, -R18 ;  /* 0x000000ffff127224 */ /* 0x000fe200078e0a12 */
[----:B------:R0:W-:Y:S01]  /*bb50*/  STL [R1+0x4a4], R2 ;  /* 0x0004a40201007387 */ /* 0x0001e20000100800 */
[--C-:B------:R-:W-:Y:S01]  /*bb60*/  @!P0 IMAD.IADD R11, R11, 0x1, -R4.reuse ;  /* 0x000000010b0b8824 */ /* 0x100fe200078e0a04 */
[----:B------:R-:W-:Y:S01]  /*bb70*/  ISETP.GT.U32.AND P1, PT, R4, R12, PT ;  /* 0x0000000c0400720c */ /* 0x000fe20003f24070 */
[----:B------:R-:W-:Y:S01]  /*bb80*/  @!P2 IMAD.IADD R5, R5, 0x1, -R4 ;  /* 0x000000010505a824 */ /* 0x000fe200078e0a04 */
[----:B------:R-:W-:Y:S01]  /*bb90*/  ISETP.GE.AND P0, PT, R10, RZ, PT ;  /* 0x000000ff0a00720c */ /* 0x000fe20003f06270 */
[----:B------:R-:W-:-:S03]  /*bba0*/  IMAD.HI.U32 R10, R6, R0, RZ ;  /* 0x00000000060a7227 */ /* 0x000fc600078e00ff */
[----:B------:R-:W-:Y:S01]  /*bbb0*/  ISETP.GT.U32.AND P2, PT, R4, R5, PT ;  /* 0x000000050400720c */ /* 0x000fe20003f44070 */
[----:B------:R-:W-:Y:S02]  /*bbc0*/  @!P4 IMAD.IADD R16, R16, 0x1, -R4 ;  /* 0x000000011010c824 */ /* 0x000fe400078e0a04 */
[----:B------:R-:W-:Y:S02]  /*bbd0*/  IMAD.MOV.U32 R14, RZ, RZ, R11 ;  /* 0x000000ffff0e7224 */ /* 0x000fe400078e000b */
[----:B------:R-:W-:Y:S01]  /*bbe0*/  IMAD.HI.U32 R11, R6, R17, RZ ;  /* 0x00000011060b7227 */ /* 0x000fe200078e00ff */
[----:B------:R-:W-:-:S03]  /*bbf0*/  ISETP.GT.U32.AND P4, PT, R4, R16, PT ;  /* 0x000000100400720c */ /* 0x000fc60003f84070 */
[----:B------:R-:W-:Y:S01]  /*bc00*/  IMAD R13, R4, R18, R13 ;  /* 0x00000012040d7224 */ /* 0x000fe200078e020d */
[----:B------:R-:W-:Y:S01]  /*bc10*/  IADD3 R18, R3, 0x11e, RZ ;  /* 0x0000011e03127810 */ /* 0x000fe20007ffe0ff */
[----:B------:R-:W-:Y:S02]  /*bc20*/  IMAD.MOV R10, RZ, RZ, -R10 ;  /* 0x000000ffff0a7224 */ /* 0x000fe400078e0a0a */
[----:B------:R-:W-:Y:S01]  /*bc30*/  @!P6 IMAD.MOV R14, RZ, RZ, -R14 ;  /* 0x000000ffff0ee224 */ /* 0x000fe200078e0a0e */
[----:B------:R-:W-:Y:S01]  /*bc40*/  ISETP.GE.AND P6, PT, R7, RZ, PT ;  /* 0x000000ff0700720c */ /* 0x000fe20003fc6270 */
[----:B------:R-:W-:Y:S02]  /*bc50*/  IMAD.MOV R7, RZ, RZ, -R11 ;  /* 0x000000ffff077224 */ /* 0x000fe400078e0a0b */
[----:B------:R-:W-:Y:S01]  /*bc60*/  @!P1 IMAD.IADD R12, R12, 0x1, -R4 ;  /* 0x000000010c0c9824 */ /* 0x000fe200078e0a04 */
[C---:B------:R-:W-:Y:S01]  /*bc70*/  ISETP.GT.U32.AND P1, PT, R4.reuse, R13, PT ;  /* 0x0000000d0400720c */ /* 0x040fe20003f24070 */
[----:B------:R-:W-:Y:S01]  /*bc80*/  IMAD R11, R4, R10, R0 ;  /* 0x0000000a040b7224 */ /* 0x000fe200078e0200 */
[----:B------:R-:W-:Y:S01]  /*bc90*/  IADD3 R0, R3, 0x122, RZ ;  /* 0x0000012203007810 */ /* 0x000fe20007ffe0ff */
[--C-:B------:R-:W-:Y:S01]  /*bca0*/  @!P4 IMAD.IADD R16, R16, 0x1, -R4.reuse ;  /* 0x000000011010c824 */ /* 0x100fe200078e0a04 */
[----:B------:R-:W-:Y:S01]  /*bcb0*/  STL [R1+0x4a0], R14 ;  /* 0x0004a00e01007387 */ /* 0x000fe20000100800 */
[----:B------:R-:W-:Y:S01]  /*bcc0*/  @!P2 IMAD.IADD R5, R5, 0x1, -R4 ;  /* 0x000000010505a824 */ /* 0x000fe200078e0a04 */
[----:B------:R-:W-:Y:S01]  /*bcd0*/  ISETP.GT.U32.AND P4, PT, R4, R11, PT ;  /* 0x0000000b0400720c */ /* 0x000fe20003f84070 */
[----:B0-----:R-:W-:Y:S01]  /*bce0*/  IMAD.MOV.U32 R2, RZ, RZ, R12 ;  /* 0x000000ffff027224 */ /* 0x001fe200078e000c */
[----:B------:R-:W-:Y:S01]  /*bcf0*/  IABS R19, R0 ;  /* 0x0000000000137213 */ /* 0x000fe20000000000 */
[----:B------:R-:W-:Y:S01]  /*bd00*/  IMAD.MOV.U32 R12, RZ, RZ, R5 ;  /* 0x000000ffff0c7224 */ /* 0x000fe200078e0005 */
[----:B------:R-:W-:Y:S01]  /*bd10*/  IADD3 R5, R3, 0x121, RZ ;  /* 0x0000012103057810 */ /* 0x000fe20007ffe0ff */
[----:B------:R-:W-:Y:S01]  /*bd20*/  @!P5 IMAD.MOV R2, RZ, RZ, -R2 ;  /* 0x000000ffff02d224 */ /* 0x000fe200078e0a02 */
[----:B------:R-:W-:Y:S01]  /*bd30*/  ISETP.GE.AND P2, PT, R9, RZ, PT ;  /* 0x000000ff0900720c */ /* 0x000fe20003f46270 */
[----:B------:R-:W-:Y:S01]  /*bd40*/  @!P1 IMAD.IADD R13, R13, 0x1, -R4 ;  /* 0x000000010d0d9824 */ /* 0x000fe200078e0a04 */
[----:B------:R-:W-:Y:S01]  /*bd50*/  ISETP.GE.AND P5, PT, R8, RZ, PT ;  /* 0x000000ff0800720c */ /* 0x000fe20003fa6270 */
[----:B------:R-:W-:Y:S01]  /*bd60*/  @!P3 IMAD.MOV R12, RZ, RZ, -R12 ;  /* 0x000000ffff0cb224 */ /* 0x000fe200078e0a0c */
[----:B------:R0:W-:Y:S01]  /*bd70*/  STL [R1+0x48c], R2 ;  /* 0x00048c0201007387 */ /* 0x0001e20000100800 */
[----:B------:R-:W-:Y:S01]  /*bd80*/  IMAD.HI.U32 R9, R6, R19, RZ ;  /* 0x0000001306097227 */ /* 0x000fe200078e00ff */
[----:B------:R-:W-:-:S02]  /*bd90*/  ISETP.GT.U32.AND P1, PT, R4, R13, PT ;  /* 0x0000000d0400720c */ /* 0x000fc40003f24070 */
[----:B------:R1:W-:Y:S01]  /*bda0*/  STL [R1+0x498], R12 ;  /* 0x0004980c01007387 */ /* 0x0003e20000100800 */
[----:B------:R-:W-:Y:S01]  /*bdb0*/  @!P4 IMAD.IADD R11, R11, 0x1, -R4 ;  /* 0x000000010b0bc824 */ /* 0x000fe200078e0a04 */
[----:B------:R-:W-:Y:S01]  /*bdc0*/  ISETP.GE.AND P3, PT, R0, RZ, PT ;  /* 0x000000ff0000720c */ /* 0x000fe20003f66270 */
[----:B------:R-:W-:Y:S01]  /*bdd0*/  IMAD.MOV R9, RZ, RZ, -R9 ;  /* 0x000000ffff097224 */ /* 0x000fe200078e0a09 */
[C---:B------:R-:W-:Y:S01]  /*bde0*/  IADD3 R0, R3.reuse, 0x120, RZ ;  /* 0x0000012003007810 */ /* 0x040fe20007ffe0ff */
[C---:B------:R-:W-:Y:S01]  /*bdf0*/  IMAD R17, R4.reuse, R7, R17 ;  /* 0x0000000704117224 */ /* 0x040fe200078e0211 */
[C---:B------:R-:W-:Y:S01]  /*be00*/  ISETP.GT.U32.AND P4, PT, R4.reuse, R11, PT ;  /* 0x0000000b0400720c */ /* 0x040fe20003f84070 */
[----:B0-----:R-:W-:Y:S01]  /*be10*/  IMAD.MOV.U32 R2, RZ, RZ, R16 ;  /* 0x000000ffff027224 */ /* 0x001fe200078e0010 */
[----:B------:R-:W-:Y:S01]  /*be20*/  IADD3 R8, R3, 0x11f, RZ ;  /* 0x0000011f03087810 */ /* 0x000fe20007ffe0ff */
[C---:B------:R-:W-:Y:S01]  /*be30*/  IMAD R19, R4.reuse, R9, R19 ;  /* 0x0000000904137224 */ /* 0x040fe200078e0213 */
[----:B-1----:R-:W-:Y:S01]  /*be40*/  IABS R12, R5 ;  /* 0x00000005000c7213 */ /* 0x002fe20000000000 */
[----:B------:R-:W-:Y:S01]  /*be50*/  @!P0 IMAD.MOV R2, RZ, RZ, -R2 ;  /* 0x000000ffff028224 */ /* 0x000fe200078e0a02 */
[----:B------:R-:W-:Y:S01]  /*be60*/  ISETP.GE.AND P0, PT, R5, RZ, PT ;  /* 0x000000ff0500720c */ /* 0x000fe20003f06270 */
[--C-:B------:R-:W-:Y:S01]  /*be70*/  @!P1 IMAD.IADD R13, R13, 0x1, -R4.reuse ;  /* 0x000000010d0d9824 */ /* 0x100fe200078e0a04 */
[----:B------:R-:W-:Y:S01]  /*be80*/  ISETP.GT.U32.AND P1, PT, R4, R17, PT ;  /* 0x000000110400720c */ /* 0x000fe20003f24070 */
[----:B------:R-:W-:Y:S01]  /*be90*/  IMAD.HI.U32 R5, R6, R12, RZ ;  /* 0x0000000c06057227 */ /* 0x000fe200078e00ff */
[----:B------:R-:W-:Y:S01]  /*bea0*/  IABS R7, R0 ;  /* 0x0000000000077213 */ /* 0x000fe20000000000 */
[----:B------:R0:W-:Y:S01]  /*beb0*/  STL [R1+0x49c], R2 ;  /* 0x00049c0201007387 */ /* 0x0001e20000100800 */
[----:B------:R-:W-:Y:S01]  /*bec0*/  IABS R10, R8 ;  /* 0x00000008000a7213 */ /* 0x000fe20000000000 */
[----:B------:R-:W-:Y:S01]  /*bed0*/  IMAD.MOV R5, RZ, RZ, -R5 ;  /* 0x000000ffff057224 */ /* 0x000fe200078e0a05 */
[----:B------:R-:W-:Y:S01]  /*bee0*/  IABS R16, R18 ;  /* 0x0000001200107213 */ /* 0x000fe20000000000 */
[----:B------:R-:W-:Y:S01]  /*bef0*/  @!P4 IMAD.IADD R11, R11, 0x1, -R4 ;  /* 0x000000010b0bc824 */ /* 0x000fe200078e0a04 */
[C---:B------:R-:W-:Y:S01]  /*bf00*/  ISETP.GT.U32.AND P4, PT, R4.reuse, R19, PT ;  /* 0x000000130400720c */ /* 0x040fe20003f84070 */
[----:B------:R-:W-:-:S02]  /*bf10*/  IMAD R12, R4, R5, R12 ;  /* 0x00000005040c7224 */ /* 0x000fc400078e020c */
[----:B------:R-:W-:Y:S01]  /*bf20*/  IMAD.MOV.U32 R14, RZ, RZ, R13 ;  /* 0x000000ffff0e7224 */ /* 0x000fe200078e000d */
[----:B------:R-:W-:Y:S01]  /*bf30*/  IADD3 R13, R3, 0x11b, RZ ;  /* 0x0000011b030d7810 */ /* 0x000fe20007ffe0ff */
[----:B------:R-:W-:-:S04]  /*bf40*/  IMAD.HI.U32 R9, R6, R7, RZ ;  /* 0x0000000706097227 */ /* 0x000fc800078e00ff */
[----:B------:R-:W-:Y:S01]  /*bf50*/  @!P6 IMAD.MOV R14, RZ, RZ, -R14 ;  /* 0x000000ffff0ee224 */ /* 0x000fe200078e0a0e */
[----:B------:R-:W-:Y:S01]  /*bf60*/  ISETP.GT.U32.AND P6, PT, R4, R12, PT ;  /* 0x0000000c0400720c */ /* 0x000fe20003fc4070 */
[----:B0-----:R-:W-:Y:S01]  /*bf70*/  IMAD.MOV.U32 R2, RZ, RZ, R11 ;  /* 0x000000ffff027224 */ /* 0x001fe200078e000b */
[----:B------:R-:W-:Y:S01]  /*bf80*/  IADD3 R11, R3, 0x11d, RZ ;  /* 0x0000011d030b7810 */ /* 0x000fe20007ffe0ff */
[----:B------:R-:W-:Y:S01]  /*bf90*/  @!P4 IMAD.IADD R19, R19, 0x1, -R4 ;  /* 0x000000011313c824 */ /* 0x000fe200078e0a04 */
[----:B------:R-:W-:Y:S01]  /*bfa0*/  STL [R1+0x490], R14 ;  /* 0x0004900e01007387 */ /* 0x000fe20000100800 */
[----:B------:R-:W-:Y:S01]  /*bfb0*/  IMAD.HI.U32 R5, R6, R10, RZ ;  /* 0x0000000a06057227 */ /* 0x000fe200078e00ff */
[----:B------:R-:W-:Y:S02]  /*bfc0*/  IABS R24, R11 ;  /* 0x0000000b00187213 */ /* 0x000fe40000000000 */
[----:B------:R-:W-:Y:S01]  /*bfd0*/  ISETP.GT.U32.AND P4, PT, R4, R19, PT ;  /* 0x000000130400720c */ /* 0x000fe20003f84070 */
[----:B------:R-:W-:-:S02]  /*bfe0*/  IMAD.MOV R9, RZ, RZ, -R9 ;  /* 0x000000ffff097224 */ /* 0x000fc400078e0a09 */
[--C-:B------:R-:W-:Y:S02]  /*bff0*/  @!P1 IMAD.IADD R17, R17, 0x1, -R4.reuse ;  /* 0x0000000111119824 */ /* 0x100fe400078e0a04 */
[----:B------:R-:W-:Y:S02]  /*c000*/  @!P6 IMAD.IADD R12, R12, 0x1, -R4 ;  /* 0x000000010c0ce824 */ /* 0x000fe400078e0a04 */
[----:B------:R-:W-:Y:S01]  /*c010*/  @!P5 IMAD.MOV R2, RZ, RZ, -R2 ;  /* 0x000000ffff02d224 */ /* 0x000fe200078e0a02 */
[----:B------:R-:W-:Y:S01]  /*c020*/  ISETP.GE.AND P5, PT, R0, RZ, PT ;  /* 0x000000ff0000720c */ /* 0x000fe20003fa6270 */
[----:B------:R-:W-:Y:S01]  /*c030*/  IMAD.MOV R5, RZ, RZ, -R5 ;  /* 0x000000ffff057224 */ /* 0x000fe200078e0a05 */
[C---:B------:R-:W-:Y:S01]  /*c040*/  ISETP.GT.U32.AND P6, PT, R4.reuse, R12, PT ;  /* 0x0000000c0400720c */ /* 0x040fe20003fc4070 */
[C---:B------:R-:W-:Y:S01]  /*c050*/  IMAD R0, R4.reuse, R9, R7 ;  /* 0x0000000904007224 */ /* 0x040fe200078e0207 */
[C---:B------:R-:W-:Y:S01]  /*c060*/  ISETP.GT.U32.AND P1, PT, R4.reuse, R17, PT ;  /* 0x000000110400720c */ /* 0x040fe20003f24070 */
[C---:B------:R-:W-:Y:S01]  /*c070*/  IMAD R10, R4.reuse, R5, R10 ;  /* 0x00000005040a7224 */ /* 0x040fe200078e020a */
[----:B------:R0:W-:Y:S01]  /*c080*/  STL [R1+0x494], R2 ;  /* 0x0004940201007387 */ /* 0x0001e20000100800 */
[----:B------:R-:W-:Y:S01]  /*c090*/  @!P4 IMAD.IADD R19, R19, 0x1, -R4 ;  /* 0x000000011313c824 */ /* 0x000fe200078e0a04 */
[----:B------:R-:W-:Y:S01]  /*c0a0*/  ISETP.GT.U32.AND P4, PT, R4, R0, PT ;  /* 0x000000000400720c */ /* 0x000fe20003f84070 */
[----:B------:R-:W-:Y:S01]  /*c0b0*/  IMAD.HI.U32 R7, R6, R16, RZ ;  /* 0x0000001006077227 */ /* 0x000fe200078e00ff */
[----:B------:R-:W-:-:S03]  /*c0c0*/  IABS R5, R13 ;  /* 0x0000000d00057213 */ /* 0x000fc60000000000 */
[----:B------:R-:W-:Y:S02]  /*c0d0*/  IMAD.MOV R7, RZ, RZ, -R7 ;  /* 0x000000ffff077224 */ /* 0x000fe400078e0a07 */
[----:B------:R-:W-:Y:S01]  /*c0e0*/  @!P6 IMAD.IADD R12, R12, 0x1, -R4 ;  /* 0x000000010c0ce824 */ /* 0x000fe200078e0a04 */
[----:B------:R-:W-:Y:S01]  /*c0f0*/  ISETP.GT.U32.AND P6, PT, R4, R10, PT ;  /* 0x0000000a0400720c */ /* 0x000fe20003fc4070 */
[----:B------:R-:W-:-:S04]  /*c100*/  IMAD.HI.U32 R23, R6, R24, RZ ;  /* 0x0000001806177227 */ /* 0x000fc800078e00ff */
        /* <DEDUP_REMOVED lines=8> */
[----:B0-----:R-:W-:-:S02]  /*c190*/  IMAD.MOV.U32 R2, RZ, RZ, R17 ;  /* 0x000000ffff027224 */ /* 0x001fc400078e0011 */
[----:B------:R-:W-:Y:S01]  /*c1a0*/  @!P6 IMAD.IADD R10, R10, 0x1, -R4 ;  /* 0x000000010a0ae824 */ /* 0x000fe200078e0a04 */
[----:B------:R-:W-:Y:S01]  /*c1b0*/  ISETP.GT.U32.AND P6, PT, R4, R23, PT ;  /* 0x000000170400720c */ /* 0x000fe20003fc4070 */
[----:B------:R-:W-:Y:S01]  /*c1c0*/  @!P2 IMAD.MOV R2, RZ, RZ, -R2 ;  /* 0x000000ffff02a224 */ /* 0x000fe200078e0a02 */
[----:B------:R-:W-:Y:S01]  /*c1d0*/  IABS R9, R8 ;  /* 0x0000000800097213 */ /* 0x000fe20000000000 */
[----:B------:R-:W-:Y:S01]  /*c1e0*/  IMAD.HI.U32 R20, R6, R5, RZ ;  /* 0x0000000506147227 */ /* 0x000fe200078e00ff */
[----:B------:R-:W-:Y:S02]  /*c1f0*/  ISETP.GT.U32.AND P2, PT, R4, R10, PT ;  /* 0x0000000a0400720c */ /* 0x000fe40003f44070 */
[----:B------:R0:W-:Y:S01]  /*c200*/  STL [R1+0x488], R2 ;  /* 0x0004880201007387 */ /* 0x0001e20000100800 */
[----:B------:R-:W-:Y:S01]  /*c210*/  @!P4 IMAD.IADD R16, R16, 0x1, -R4 ;  /* 0x000000011010c824 */ /* 0x000fe200078e0a04 */
[----:B------:R-:W-:Y:S01]  /*c220*/  ISETP.GT.U32.AND P4, PT, R4, R0, PT ;  /* 0x000000000400720c */ /* 0x000fe20003f84070 */
[----:B------:R-:W-:-:S04]  /*c230*/  IMAD.HI.U32 R7, R6, R9, RZ ;  /* 0x0000000906077227 */ /* 0x000fc800078e00ff */
[----:B------:R-:W-:Y:S01]  /*c240*/  @!P6 IMAD.IADD R23, R23, 0x1, -R4 ;  /* 0x000000011717e824 */ /* 0x000fe200078e0a04 */
[C---:B------:R-:W-:Y:S01]  /*c250*/  ISETP.GT.U32.AND P6, PT, R4.reuse, R16, PT ;  /* 0x000000100400720c */ /* 0x040fe20003fc4070 */
[----:B------:R-:W-:Y:S02]  /*c260*/  IMAD.MOV R20, RZ, RZ, -R20 ;  /* 0x000000ffff147224 */ /* 0x000fe400078e0a14 */
[----:B0-----:R-:W-:Y:S02]  /*c270*/  IMAD.MOV.U32 R2, RZ, RZ, R19 ;  /* 0x000000ffff027224 */ /* 0x001fe400078e0013 */
[----:B------:R-:W-:Y:S02]  /*c280*/  IMAD.MOV R7, RZ, RZ, -R7 ;  /* 0x000000ffff077224 */ /* 0x000fe400078e0a07 */
[----:B------:R-:W-:Y:S01]  /*c290*/  @!P3 IMAD.MOV R2, RZ, RZ, -R2 ;  /* 0x000000ffff02b224 */ /* 0x000fe200078e0a02 */
[C---:B------:R-:W-:Y:S01]  /*c2a0*/  ISETP.GT.U32.AND P3, PT, R4.reuse, R23, PT ;  /* 0x000000170400720c */ /* 0x040fe20003f64070 */
[C---:B------:R-:W-:Y:S01]  /*c2b0*/  IMAD R5, R4.reuse, R20, R5 ;  /* 0x0000001404057224 */ /* 0x040fe200078e0205 */
[C---:B------:R-:W-:Y:S01]  /*c2c0*/  IADD3 R20, R3.reuse, 0x119, RZ ;  /* 0x0000011903147810 */ /* 0x040fe20007ffe0ff */
[----:B------:R-:W-:Y:S01]  /*c2d0*/  IMAD R7, R4, R7, R9 ;  /* 0x0000000704077224 */ /* 0x000fe200078e0209 */
[----:B------:R0:W-:Y:S01]  /*c2e0*/  STL [R1+0x484], R2 ;  /* 0x0004840201007387 */ /* 0x0001e20000100800 */
[--C-:B------:R-:W-:Y:S01]  /*c2f0*/  @!P4 IMAD.IADD R0, R0, 0x1, -R4.reuse ;  /* 0x000000010000c824 */ /* 0x100fe200078e0a04 */
[----:B------:R-:W-:Y:S01]  /*c300*/  ISETP.GT.U32.AND P4, PT, R4, R5, PT ;  /* 0x000000050400720c */ /* 0x000fe20003f84070 */
[--C-:B------:R-:W-:Y:S01]  /*c310*/  @!P6 IMAD.IADD R16, R16, 0x1, -R4.reuse ;  /* 0x000000011010e824 */ /* 0x100fe200078e0a04 */
[----:B------:R-:W-:Y:S01]  /*c320*/  ISETP.GT.U32.AND P6, PT, R4, R7, PT ;  /* 0x000000070400720c */ /* 0x000fe20003fc4070 */
[----:B------:R-:W-:Y:S01]  /*c330*/  @!P2 IMAD.IADD R10, R10, 0x1, -R4 ;  /* 0x000000010a0aa824 */ /* 0x000fe200078e0a04 */
[----:B------:R-:W-:Y:S01]  /*c340*/  IADD3 R9, R3, 0x118, RZ ;  /* 0x0000011803097810 */ /* 0x000fe20007ffe0ff */
[----:B------:R-:W-:Y:S01]  /*c350*/  IMAD.MOV.U32 R14, RZ, RZ, R0 ;  /* 0x000000ffff0e7224 */ /* 0x000fe200078e0000 */
[----:B------:R-:W-:Y:S01]  /*c360*/  IABS R17, R20 ;  /* 0x0000001400117213 */ /* 0x000fe20000000000 */
[----:B------:R-:W-:Y:S01]  /*c370*/  @!P3 IMAD.IADD R23, R23, 0x1, -R4 ;  /* 0x000000011717b824 */ /* 0x000fe200078e0a04 */
[----:B------:R-:W-:Y:S01]  /*c380*/  IABS R19, R9 ;  /* 0x0000000900137213 */ /* 0x000fe20000000000 */
[----:B0-----:R-:W-:Y:S01]  /*c390*/  IMAD.MOV.U32 R2, RZ, RZ, R12 ;  /* 0x000000ffff027224 */ /* 0x001fe200078e000c */
[----:B------:R-:W-:Y:S01]  /*c3a0*/  ISETP.GE.AND P2, PT, R18, RZ, PT ;  /* 0x000000ff1200720c */ /* 0x000fe20003f46270 */
[----:B------:R-:W-:Y:S01]  /*c3b0*/  @!P5 IMAD.MOV R14, RZ, RZ, -R14 ;  /* 0x000000ffff0ed224 */ /* 0x000fe200078e0a0e */
[----:B------:R-:W-:Y:S01]  /*c3c0*/  ISETP.GE.AND P3, PT, R11, RZ, PT ;  /* 0x000000ff0b00720c */ /* 0x000fe20003f66270 */
[----:B------:R-:W-:Y:S01]  /*c3d0*/  @!P0 IMAD.MOV R2, RZ, RZ, -R2 ;  /* 0x000000ffff028224 */ /* 0x000fe200078e0a02 */
[----:B------:R-:W-:Y:S01]  /*c3e0*/  ISETP.GT.U32.AND P0, PT, R4, R22, PT ;  /* 0x000000160400720c */ /* 0x000fe20003f04070 */
[----:B------:R-:W-:Y:S01]  /*c3f0*/  @!P4 IMAD.IADD R5, R5, 0x1, -R4 ;  /* 0x000000010505c824 */ /* 0x000fe200078e0a04 */
[----:B------:R-:W-:Y:S01]  /*c400*/  ISETP.GE.AND P4, PT, R13, RZ, PT ;  /* 0x000000ff0d00720c */ /* 0x000fe20003f86270 */
[----:B------:R-:W-:Y:S01]  /*c410*/  IMAD.HI.U32 R18, R6, R19, RZ ;  /* 0x0000001306127227 */ /* 0x000fe200078e00ff */
[----:B------:R0:W-:Y:S01]  /*c420*/  STL [R1+0x480], R2 ;  /* 0x0004800201007387 */ /* 0x0001e20000100800 */
[----:B------:R-:W-:-:S02]  /*c430*/  IADD3 R0, R3, 0x117, RZ ;  /* 0x0000011703007810 */ /* 0x000fc40007ffe0ff */
[----:B------:R-:W-:Y:S01]  /*c440*/  @!P6 IMAD.IADD R7, R7, 0x1, -R4 ;  /* 0x000000010707e824 */ /* 0x000fe200078e0a04 */
[----:B------:R-:W-:Y:S01]  /*c450*/  STL [R1+0x478], R14 ;  /* 0x0004780e01007387 */ /* 0x000fe20000100800 */
[----:B------:R-:W-:-:S03]  /*c460*/  IMAD.HI.U32 R12, R6, R17, RZ ;  /* 0x00000011060c7227 */ /* 0x000fc600078e00ff */
[----:B------:R-:W-:Y:S01]  /*c470*/  ISETP.GT.U32.AND P6, PT, R4, R7, PT ;  /* 0x000000070400720c */ /* 0x000fe20003fc4070 */
[----:B------:R-:W-:Y:S01]  /*c480*/  @!P0 IMAD.IADD R22, R22, 0x1, -R4 ;  /* 0x0000000116168824 */ /* 0x000fe200078e0a04 */
[----:B------:R-:W-:Y:S01]  /*c490*/  ISETP.GE.AND P0, PT, R21, RZ, PT ;  /* 0x000000ff1500720c */ /* 0x000fe20003f06270 */
[----:B0-----:R-:W-:Y:S01]  /*c4a0*/  IMAD.MOV.U32 R2, RZ, RZ, R10 ;  /* 0x000000ffff027224 */ /* 0x001fe200078e000a */
[C---:B------:R-:W-:Y:S01]  /*c4b0*/  IADD3 R10, R3.reuse, 0x116, RZ ;  /* 0x00000116030a7810 */ /* 0x040fe20007ffe0ff */
[----:B------:R-:W-:Y:S01]  /*c4c0*/  IMAD.MOV R18, RZ, RZ, -R18 ;  /* 0x000000ffff127224 */ /* 0x000fe200078e0a12 */
[C---:B------:R-:W-:Y:S01]  /*c4d0*/  ISETP.GT.U32.AND P5, PT, R4.reuse, R22, PT ;  /* 0x000000160400720c */ /* 0x040fe20003fa4070 */
[----:B------:R-:W-:Y:S01]  /*c4e0*/  @!P1 IMAD.MOV R2, RZ, RZ, -R2 ;  /* 0x000000ffff029224 */ /* 0x000fe200078e0a02 */
[C---:B------:R-:W-:Y:S01]  /*c4f0*/  ISETP.GT.U32.AND P1, PT, R4.reuse, R5, PT ;  /* 0x000000050400720c */ /* 0x040fe20003f24070 */
[----:B------:R-:W-:Y:S02]  /*c500*/  IMAD.MOV R12, RZ, RZ, -R12 ;  /* 0x000000ffff0c7224 */ /* 0x000fe400078e0a0c */
[----:B------:R-:W-:Y:S01]  /*c510*/  IMAD.MOV.U32 R11, RZ, RZ, R16 ;  /* 0x000000ffff0b7224 */ /* 0x000fe200078e0010 */
[----:B------:R0:W-:Y:S01]  /*c520*/  STL [R1+0x474], R2 ;  /* 0x0004740201007387 */ /* 0x0001e20000100800 */
[C---:B------:R-:W-:Y:S01]  /*c530*/  IMAD R18, R4.reuse, R18, R19 ;  /* 0x0000001204127224 */ /* 0x040fe200078e0213 */
[C---:B------:R-:W-:Y:S01]  /*c540*/  IADD3 R16, R3.reuse, 0x112, RZ ;  /* 0x0000011203107810 */ /* 0x040fe20007ffe0ff */
[----:B------:R-:W-:Y:S01]  /*c550*/  IMAD R12, R4, R12, R17 ;  /* 0x0000000c040c7224 */ /* 0x000fe200078e0211 */
[----:B------:R-:W-:Y:S01]  /*c560*/  IADD3 R17, R3, 0x115, RZ ;  /* 0x0000011503117810 */ /* 0x000fe20007ffe0ff */
[----:B------:R-:W-:Y:S01]  /*c570*/  @!P2 IMAD.MOV R11, RZ, RZ, -R11 ;  /* 0x000000ffff0ba224 */ /* 0x000fe200078e0a0b */
[----:B------:R-:W-:Y:S01]  /*c580*/  IABS R19, R16 ;  /* 0x0000001000137213 */ /* 0x000fe20000000000 */
[--C-:B------:R-:W-:Y:S01]  /*c590*/  @!P5 IMAD.IADD R22, R22, 0x1, -R4.reuse ;  /* 0x000000011616d824 */ /* 0x100fe200078e0a04 */
[C---:B------:R-:W-:Y:S01]  /*c5a0*/  ISETP.GT.U32.AND P5, PT, R4.reuse, R18, PT ;  /* 0x000000120400720c */ /* 0x040fe20003fa4070 */
[----:B------:R-:W-:Y:S01]  /*c5b0*/  @!P1 IMAD.IADD R5, R5, 0x1, -R4 ;  /* 0x0000000105059824 */ /* 0x000fe200078e0a04 */
[----:B------:R-:W-:Y:S01]  /*c5c0*/  ISETP.GT.U32.AND P2, PT, R4, R12, PT ;  /* 0x0000000c0400720c */ /* 0x000fe20003f44070 */
[----:B0-----:R-:W-:Y:S01]  /*c5d0*/  IMAD.MOV.U32 R2, RZ, RZ, R23 ;  /* 0x000000ffff027224 */ /* 0x001fe200078e0017 */
[----:B------:R0:W-:Y:S01]  /*c5e0*/  STL [R1+0x470], R11 ;  /* 0x0004700b01007387 */ /* 0x0001e20000100800 */
[----:B------:R-:W-:Y:S01]  /*c5f0*/  IMAD.MOV.U32 R13, RZ, RZ, R22 ;  /* 0x000000ffff0d7224 */ /* 0x000fe200078e0016 */
[----:B------:R-:W-:Y:S01]  /*c600*/  ISETP.GE.AND P1, PT, R20, RZ, PT ;  /* 0x000000ff1400720c */ /* 0x000fe20003f26270 */
[----:B------:R-:W-:Y:S01]  /*c610*/  @!P3 IMAD.MOV R2, RZ, RZ, -R2 ;  /* 0x000000ffff02b224 */ /* 0x000fe200078e0a02 */
[----:B------:R-:W-:Y:S01]  /*c620*/  ISETP.GE.AND P3, PT, R8, RZ, PT ;  /* 0x000000ff0800720c */ /* 0x000fe20003f66270 */
[--C-:B------:R-:W-:Y:S01]  /*c630*/  @!P6 IMAD.IADD R7, R7, 0x1, -R4.reuse ;  /* 0x000000010707e824 */ /* 0x100fe200078e0a04 */
[----:B------:R-:W-:Y:S01]  /*c640*/  ISETP.GE.AND P6, PT, R9, RZ, PT ;  /* 0x000000ff0900720c */ /* 0x000fe20003fc6270 */
[----:B------:R-:W-:Y:S01]  /*c650*/  @!P0 IMAD.MOV R13, RZ, RZ, -R13 ;  /* 0x000000ffff0d8224 */ /* 0x000fe200078e0a0d */
[----:B------:R1:W-:Y:S01]  /*c660*/  STL [R1+0x46c], R2 ;  /* 0x00046c0201007387 */ /* 0x0003e20000100800 */
[--C-:B------:R-:W-:Y:S01]  /*c670*/  @!P5 IMAD.IADD R18, R18, 0x1, -R4.reuse ;  /* 0x000000011212d824 */ /* 0x100fe200078e0a04 */
[----:B0-----:R-:W-:Y:S01]  /*c680*/  IABS R11, R0 ;  /* 0x00000000000b7213 */ /* 0x001fe20000000000 */
[----:B------:R-:W-:Y:S01]  /*c690*/  @!P2 IMAD.IADD R12, R12, 0x1, -R4 ;  /* 0x000000010c0ca824 */ /* 0x000fe200078e0a04 */
[----:B------:R-:W-:Y:S01]  /*c6a0*/  STL [R1+0x468], R13 ;  /* 0x0004680d01007387 */ /* 0x000fe20000100800 */
[----:B------:R-:W-:-:S02]  /*c6b0*/  IABS R8, R10 ;  /* 0x0000000a00087213 */ /* 0x000fc40000000000 */
[----:B------:R-:W-:Y:S01]  /*c6c0*/  IMAD.HI.U32 R9, R6, R11, RZ ;  /* 0x0000000b06097227 */ /* 0x000fe200078e00ff */
[----:B------:R-:W-:Y:S02]  /*c6d0*/  ISETP.GE.AND P5, PT, R10, RZ, PT ;  /* 0x000000ff0a00720c */ /* 0x000fe40003fa6270 */
[----:B------:R-:W-:Y:S01]  /*c6e0*/  ISETP.GT.U32.AND P0, PT, R4, R12, PT ;  /* 0x0000000c0400720c */ /* 0x000fe20003f04070 */
[----:B-1----:R-:W-:Y:S01]  /*c6f0*/  IMAD.MOV.U32 R2, RZ, RZ, R5 ;  /* 0x000000ffff027224 */ /* 0x002fe200078e0005 */
[----:B------:R-:W-:Y:S01]  /*c700*/  ISETP.GE.AND P2, PT, R0, RZ, PT ;  /* 0x000000ff0000720c */ /* 0x000fe20003f46270 */
[----:B------:R-:W-:Y:S01]  /*c710*/  IMAD.MOV R9, RZ, RZ, -R9 ;  /* 0x000000ffff097224 */ /* 0x000fe200078e0a09 */
[----:B------:R-:W-:Y:S01]  /*c720*/  IADD3 R5, R3, 0x113, RZ ;  /* 0x0000011303057810 */ /* 0x000fe20007ffe0ff */
[----:B------:R-:W-:Y:S01]  /*c730*/  @!P4 IMAD.MOV R2, RZ, RZ, -R2 ;  /* 0x000000ffff02c224 */ /* 0x000fe200078e0a02 */
[C---:B------:R-:W-:Y:S01]  /*c740*/  ISETP.GT.U32.AND P4, PT, R4.reuse, R18, PT ;  /* 0x000000120400720c */ /* 0x040fe20003f84070 */
[----:B------:R-:W-:-:S02]  /*c750*/  IMAD R10, R4, R9, R11 ;  /* 0x00000009040a7224 */ /* 0x000fc400078e020b */
[----:B------:R-:W-:Y:S01]  /*c760*/  IMAD.HI.U32 R0, R6, R8, RZ ;  /* 0x0000000806007227 */ /* 0x000fe200078e00ff */
[----:B------:R0:W-:Y:S03]  /*c770*/  STL [R1+0x464], R2 ;  /* 0x0004640201007387 */ /* 0x0001e60000100800 */
[----:B------:R-:W-:Y:S02]  /*c780*/  IMAD.MOV R0, RZ, RZ, -R0 ;  /* 0x000000ffff007224 */ /* 0x000fe400078e0a00 */
[----:B------:R-:W-:Y:S01]  /*c790*/  @!P0 IMAD.IADD R12, R12, 0x1, -R4 ;  /* 0x000000010c0c8824 */ /* 0x000fe200078e0a04 */
[----:B------:R-:W-:Y:S01]  /*c7a0*/  ISETP.GE.AND P0, PT, R17, RZ, PT ;  /* 0x000000ff1100720c */ /* 0x000fe20003f06270 */
[----:B------:R-:W-:Y:S01]  /*c7b0*/  IMAD R0, R4, R0, R8 ;  /* 0x0000000004007224 */ /* 0x000fe200078e0208 */
[----:B------:R-:W-:Y:S01]  /*c7c0*/  IABS R17, R17 ;  /* 0x0000001100117213 */ /* 0x000fe20000000000 */
[----:B------:R-:W-:Y:S01]  /*c7d0*/  @!P4 IMAD.IADD R18, R18, 0x1, -R4 ;  /* 0x000000011212c824 */ /* 0x000fe200078e0a04 */
[----:B------:R-:W-:Y:S01]  /*c7e0*/  IABS R8, R5 ;  /* 0x0000000500087213 */ /* 0x000fe20000000000 */
[----:B0-----:R-:W-:Y:S01]  /*c7f0*/  IMAD.MOV.U32 R2, RZ, RZ, R7 ;  /* 0x000000ffff027224 */ /* 0x001fe200078e0007 */
[----:B------:R-:W-:Y:S01]  /*c800*/  ISETP.GT.U32.AND P4, PT, R4, R0, PT ;  /* 0x000000000400720c */ /* 0x000fe20003f84070 */
[----:B------:R-:W-:Y:S01]  /*c810*/  IMAD.HI.U32 R11, R6, R17, RZ ;  /* 0x00000011060b7227 */ /* 0x000fe200078e00ff */
[----:B------:R-:W-:-:S03]  /*c820*/  IADD3 R7, R3, 0x114, RZ ;  /* 0x0000011403077810 */ /* 0x000fc60007ffe0ff */
[----:B------:R-:W-:Y:S01]  /*c830*/  @!P3 IMAD.MOV R2, RZ, RZ, -R2 ;  /* 0x000000ffff02b224 */ /* 0x000fe200078e0a02 */
[C---:B------:R-:W-:Y:S01]  /*c840*/  ISETP.GT.U32.AND P3, PT, R4.reuse, R10, PT ;  /* 0x0000000a0400720c */ /* 0x040fe20003f64070 */
[----:B------:R-:W-:Y:S01]  /*c850*/  IMAD.MOV R11, RZ, RZ, -R11 ;  /* 0x000000ffff0b7224 */ /* 0x000fe200078e0a0b */
[----:B------:R-:W-:Y:S02]  /*c860*/  IABS R9, R7 ;  /* 0x0000000700097213 */ /* 0x000fe40000000000 */
[----:B------:R0:W-:Y:S01]  /*c870*/  STL [R1+0x460], R2 ;  /* 0x0004600201007387 */ /* 0x0001e20000100800 */
[----:B------:R-:W-:Y:S01]  /*c880*/  IMAD R17, R4, R11, R17 ;  /* 0x0000000b04117224 */ /* 0x000fe200078e0211 */
[----:B------:R-:W-:Y:S01]  /*c890*/  IADD3 R11, R3, 0x111, RZ ;  /* 0x00000111030b7810 */ /* 0x000fe20007ffe0ff */
[----:B------:R-:W-:-:S05]  /*c8a0*/  @!P4 IMAD.IADD R0, R0, 0x1, -R4 ;  /* 0x000000010000c824 */ /* 0x000fca00078e0a04 */
[----:B------:R-:W-:Y:S01]  /*c8b0*/  ISETP.GT.U32.AND P4, PT, R4, R0, PT ;  /* 0x000000000400720c */ /* 0x000fe20003f84070 */
[----:B------:R-:W-:Y:S02]  /*c8c0*/  @!P3 IMAD.IADD R10, R10, 0x1, -R4 ;  /* 0x000000010a0ab824 */ /* 0x000fe400078e0a04 */
[----:B0-----:R-:W-:Y:S02]  /*c8d0*/  IMAD.MOV.U32 R2, RZ, RZ, R12 ;  /* 0x000000ffff027224 */ /* 0x001fe400078e000c */
[----:B------:R-:W-:Y:S01]  /*c8e0*/  IMAD.MOV.U32 R12, RZ, RZ, R8 ;  /* 0x000000ffff0c7224 */ /* 0x000fe200078e0008 */
[----:B------:R-:W-:Y:S01]  /*c8f0*/  ISETP.GT.U32.AND P3, PT, R4, R10, PT ;  /* 0x0000000a0400720c */ /* 0x000fe20003f64070 */
[----:B------:R-:W-:Y:S01]  /*c900*/  @!P1 IMAD.MOV R2, RZ, RZ, -R2 ;  /* 0x000000ffff029224 */ /* 0x000fe200078e0a02 */
[----:B------:R-:W-:Y:S01]  /*c910*/  ISETP.GE.AND P1, PT, R7, RZ, PT ;  /* 0x000000ff0700720c */ /* 0x000fe20003f26270 */
[----:B------:R-:W-:-:S03]  /*c920*/  IMAD.HI.U32 R7, R6, R12, RZ ;  /* 0x0000000c06077227 */ /* 0x000fc600078e00ff */
[----:B------:R0:W-:Y:S01]  /*c930*/  STL [R1+0x45c], R2 ;  /* 0x00045c0201007387 */ /* 0x0001e20000100800 */
[----:B------:R-:W-:-:S04]  /*c940*/  IMAD.HI.U32 R8, R6, R9, RZ ;  /* 0x0000000906087227 */ /* 0x000fc800078e00ff */
[----:B------:R-:W-:Y:S02]  /*c950*/  IMAD.MOV R7, RZ, RZ, -R7 ;  /* 0x000000ffff077224 */ /* 0x000fe400078e0a07 */
[----:B------:R-:W-:Y:S01]  /*c960*/  @!P3 IMAD.IADD R10, R10, 0x1, -R4 ;  /* 0x000000010a0ab824 */ /* 0x000fe200078e0a04 */
[C---:B------:R-:W-:Y:S01]  /*c970*/  ISETP.GT.U32.AND P3, PT, R4.reuse, R17, PT ;  /* 0x000000110400720c */ /* 0x040fe20003f64070 */
[----:B------:R-:W-:Y:S02]  /*c980*/  IMAD.MOV R8, RZ, RZ, -R8 ;  /* 0x000000ffff087224 */ /* 0x000fe400078e0a08 */
[----:B0-----:R-:W-:Y:S01]  /*c990*/  IMAD.MOV.U32 R2, RZ, RZ, R18 ;  /* 0x000000ffff027224 */ /* 0x001fe200078e0012 */
[----:B------:R-:W-:Y:S01]  /*c9a0*/  IABS R18, R11 ;  /* 0x0000000b00127213 */ /* 0x000fe20000000000 */
[C---:B------:R-:W-:Y:S02]  /*c9b0*/  IMAD R12, R4.reuse, R7, R12 ;  /* 0x00000007040c7224 */ /* 0x040fe400078e020c */
[----:B------:R-:W-:Y:S01]  /*c9c0*/  @!P6 IMAD.MOV R2, RZ, RZ, -R2 ;  /* 0x000000ffff02e224 */ /* 0x000fe200078e0a02 */
[----:B------:R-:W-:Y:S01]  /*c9d0*/  ISETP.GE.AND P6, PT, R5, RZ, PT ;  /* 0x000000ff0500720c */ /* 0x000fe20003fc6270 */
[----:B------:R-:W-:Y:S01]  /*c9e0*/  IMAD R9, R4, R8, R9 ;  /* 0x0000000804097224 */ /* 0x000fe200078e0209 */
[----:B------:R-:W-:Y:S01]  /*c9f0*/  IADD3 R8, R3, 0x110, RZ ;  /* 0x0000011003087810 */ /* 0x000fe20007ffe0ff */
[--C-:B------:R-:W-:Y:S01]  /*ca00*/  @!P4 IMAD.IADD R0, R0, 0x1, -R4.reuse ;  /* 0x000000010000c824 */ /* 0x100fe200078e0a04 */
[----:B------:R0:W-:Y:S01]  /*ca10*/  STL [R1+0x458], R2 ;  /* 0x0004580201007387 */ /* 0x0001e20000100800 */
[----:B------:R-:W-:Y:S01]  /*ca20*/  @!P3 IMAD.IADD R17, R17, 0x1, -R4 ;  /* 0x000000011111b824 */ /* 0x000fe200078e0a04 */
[C---:B------:R-:W-:Y:S01]  /*ca30*/  ISETP.GT.U32.AND P3, PT, R4.reuse, R12, PT ;  /* 0x0000000c0400720c */ /* 0x040fe20003f64070 */
[----:B------:R-:W-:Y:S01]  /*ca40*/  @!P5 IMAD.MOV R0, RZ, RZ, -R0 ;  /* 0x000000ffff00d224 */ /* 0x000fe200078e0a00 */
[----:B------:R-:W-:-:S02]  /*ca50*/  ISETP.GT.U32.AND P4, PT, R4, R9, PT ;  /* 0x000000090400720c */ /* 0x000fc40003f84070 */
[----:B------:R-:W-:Y:S02]  /*ca60*/  IADD3 R5, R3, 0x10f, RZ ;  /* 0x0000010f03057810 */ /* 0x000fe40007ffe0ff */
[----:B------:R-:W-:Y:S01]  /*ca70*/  IABS R13, R8 ;  /* 0x00000008000d7213 */ /* 0x000fe20000000000 */
[----:B0-----:R-:W-:Y:S01]  /*ca80*/  IMAD.MOV.U32 R2, RZ, RZ, R10 ;  /* 0x000000ffff027224 */ /* 0x001fe200078e000a */
[----:B------:R-:W-:Y:S01]  /*ca90*/  IABS R7, R5 ;  /* 0x0000000500077213 */ /* 0x000fe20000000000 */
[----:B------:R-:W-:Y:S01]  /*caa0*/  IMAD.HI.U32 R10, R6, R19, RZ ;  /* 0x00000013060a7227 */ /* 0x000fe200078e00ff */
[----:B------:R-:W-:-:S03]  /*cab0*/  ISETP.GE.AND P5, PT, R16, RZ, PT ;  /* 0x000000ff1000720c */ /* 0x000fc60003fa6270 */
[----:B------:R-:W-:Y:S01]  /*cac0*/  @!P2 IMAD.MOV R2, RZ, RZ, -R2 ;  /* 0x000000ffff02a224 */ /* 0x000fe200078e0a02 */
[----:B------:R-:W-:Y:S01]  /*cad0*/  ISETP.GT.U32.AND P2, PT, R4, R17, PT ;  /* 0x000000110400720c */ /* 0x000fe20003f44070 */
[----:B------:R-:W-:Y:S02]  /*cae0*/  @!P3 IMAD.IADD R12, R12, 0x1, -R4 ;  /* 0x000000010c0cb824 */ /* 0x000fe400078e0a04 */
[----:B------:R-:W-:Y:S01]  /*caf0*/  IMAD.MOV R10, RZ, RZ, -R10 ;  /* 0x000000ffff0a7224 */ /* 0x000fe200078e0a0a */
[----:B------:R0:W-:Y:S01]  /*cb00*/  STL [R1+0x454], R2 ;  /* 0x0004540201007387 */ /* 0x0001e20000100800 */
[----:B------:R-:W-:Y:S01]  /*cb10*/  @!P4 IMAD.IADD R9, R9, 0x1, -R4 ;  /* 0x000000010909c824 */ /* 0x000fe200078e0a04 */
[----:B------:R-:W-:Y:S01]  /*cb20*/  ISETP.GT.U32.AND P3, PT, R4, R12, PT ;  /* 0x0000000c0400720c */ /* 0x000fe20003f64070 */
[----:B------:R-:W-:Y:S01]  /*cb30*/  IMAD.HI.U32 R16, R6, R7, RZ ;  /* 0x0000000706107227 */ /* 0x000fe200078e00ff */
[----:B------:R1:W-:Y:S02]  /*cb40*/  STL [R1+0x450], R0 ;  /* 0x0004500001007387 */ /* 0x0003e40000100800 */
[----:B------:R-:W-:Y:S01]  /*cb50*/  ISETP.GT.U32.AND P4, PT, R4, R9, PT ;  /* 0x000000090400720c */ /* 0x000fe20003f84070 */
[----:B------:R-:W-:-:S02]  /*cb60*/  IMAD.MOV R16, RZ, RZ, -R16 ;  /* 0x000000ffff107224 */ /* 0x000fc400078e0a10 */
[----:B------:R-:W-:Y:S02]  /*cb70*/  @!P2 IMAD.IADD R17, R17, 0x1, -R4 ;  /* 0x000000011111a824 */ /* 0x000fe400078e0a04 */
[C---:B------:R-:W-:Y:S02]  /*cb80*/  IMAD R7, R4.reuse, R16, R7 ;  /* 0x0000001004077224 */ /* 0x040fe400078e0207 */
[----:B0-----:R-:W-:Y:S02]  /*cb90*/  IMAD.MOV.U32 R2, RZ, RZ, R17 ;  /* 0x000000ffff027224 */ /* 0x001fe400078e0011 */
[----:B-1----:R-:W-:Y:S02]  /*cba0*/  IMAD R0, R4, R10, R19 ;  /* 0x0000000a04007224 */ /* 0x002fe400078e0213 */
[----:B------:R-:W-:-:S03]  /*cbb0*/  IMAD.HI.U32 R10, R6, R13, RZ ;  /* 0x0000000d060a7227 */ /* 0x000fc600078e00ff */
[----:B------:R-:W-:Y:S01]  /*cbc0*/  ISETP.GT.U32.AND P2, PT, R4, R0, PT ;  /* 0x000000000400720c */ /* 0x000fe20003f44070 */
[----:B------:R-:W-:-:S04]  /*cbd0*/  IMAD.HI.U32 R19, R6, R18, RZ ;  /* 0x0000001206137227 */ /* 0x000fc800078e00ff */
[----:B------:R-:W-:Y:S02]  /*cbe0*/  IMAD.MOV R10, RZ, RZ, -R10 ;  /* 0x000000ffff0a7224 */ /* 0x000fe400078e0a0a */
[----:B------:R-:W-:Y:S02]  /*cbf0*/  @!P0 IMAD.MOV R2, RZ, RZ, -R2 ;  /* 0x000000ffff028224 */ /* 0x000fe400078e0a02 */
[----:B------:R-:W-:Y:S02]  /*cc00*/  IMAD.MOV R19, RZ, RZ, -R19 ;  /* 0x000000ffff137224 */ /* 0x000fe400078e0a13 */
[----:B------:R-:W-:Y:S01]  /*cc10*/  IMAD R13, R4, R10, R13 ;  /* 0x0000000a040d7224 */ /* 0x000fe200078e020d */
[----:B------:R-:W-:Y:S01]  /*cc20*/  IADD3 R10, R3, 0x10e, RZ ;  /* 0x0000010e030a7810 */ /* 0x000fe20007ffe0ff */
[--C-:B------:R-:W-:Y:S01]  /*cc30*/  @!P3 IMAD.IADD R12, R12, 0x1, -R4.reuse ;  /* 0x000000010c0cb824 */ /* 0x100fe200078e0a04 */
[----:B------:R0:W-:Y:S01]  /*cc40*/  STL [R1+0x43c], R2 ;  /* 0x00043c0201007387 */ /* 0x0001e20000100800 */
[----:B------:R-:W-:Y:S01]  /*cc50*/  @!P4 IMAD.IADD R9, R9, 0x1, -R4 ;  /* 0x000000010909c824 */ /* 0x000fe200078e0a04 */
[----:B------:R-:W-:Y:S01]  /*cc60*/  ISETP.GE.AND P4, PT, R11, RZ, PT ;  /* 0x000000ff0b00720c */ /* 0x000fe20003f86270 */
[C---:B------:R-:W-:Y:S01]  /*cc70*/  IMAD R11, R4.reuse, R19, R18 ;  /* 0x00000013040b7224 */ /* 0x040fe200078e0212 */
[----:B------:R-:W-:Y:S01]  /*cc80*/  ISETP.GT.U32.AND P3, PT, R4, R13, PT ;  /* 0x0000000d0400720c */ /* 0x000fe20003f64070 */
[----:B------:R-:W-:Y:S01]  /*cc90*/  @!P2 IMAD.IADD R0, R0, 0x1, -R4 ;  /* 0x000000010000a824 */ /* 0x000fe200078e0a04 */
[----:B------:R-:W-:Y:S01]  /*cca0*/  IABS R16, R10 ;  /* 0x0000000a00107213 */ /* 0x000fe20000000000 */
[----:B------:R-:W-:Y:S01]  /*ccb0*/  IMAD.MOV.U32 R14, RZ, RZ, R9 ;  /* 0x000000ffff0e7224 */ /* 0x000fe200078e0009 */
[C---:B------:R-:W-:Y:S01]  /*ccc0*/  ISETP.GT.U32.AND P2, PT, R4.reuse, R11, PT ;  /* 0x0000000b0400720c */ /* 0x040fe20003f44070 */
[----:B0-----:R-:W-:Y:S01]  /*ccd0*/  IMAD.MOV.U32 R2, RZ, RZ, R12 ;  /* 0x000000ffff027224 */ /* 0x001fe200078e000c */
[----:B------:R-:W-:Y:S01]  /*cce0*/  ISETP.GT.U32.AND P0, PT, R4, R0, PT ;  /* 0x000000000400720c */ /* 0x000fe20003f04070 */
[----:B------:R-:W-:-:S02]  /*ccf0*/  IMAD.MOV.U32 R9, RZ, RZ, R16 ;  /* 0x000000ffff097224 */ /* 0x000fc400078e0010 */
[----:B------:R-:W-:Y:S01]  /*cd00*/  @!P6 IMAD.MOV R2, RZ, RZ, -R2 ;  /* 0x000000ffff02e224 */ /* 0x000fe200078e0a02 */
[----:B------:R-:W-:Y:S01]  /*cd10*/  ISETP.GT.U32.AND P6, PT, R4, R7, PT ;  /* 0x000000070400720c */ /* 0x000fe20003fc4070 */
[----:B------:R-:W-:Y:S01]  /*cd20*/  @!P1 IMAD.MOV R14, RZ, RZ, -R14 ;  /* 0x000000ffff0e9224 */ /* 0x000fe200078e0a0e */
[----:B------:R-:W-:Y:S01]  /*cd30*/  ISETP.GE.AND P1, PT, R8, RZ, PT ;  /* 0x000000ff0800720c */ /* 0x000fe20003f26270 */
[----:B------:R-:W-:Y:S01]  /*cd40*/  IMAD.HI.U32 R12, R6, R9, RZ ;  /* 0x00000009060c7227 */ /* 0x000fe200078e00ff */
[----:B------:R-:W-:Y:S02]  /*cd50*/  IADD3 R8, R3, 0x10d, RZ ;  /* 0x0000010d03087810 */ /* 0x000fe40007ffe0ff */
[----:B------:R-:W-:Y:S01]  /*cd60*/  STL [R1+0x444], R14 ;  /* 0x0004440e01007387 */ /* 0x000fe20000100800 */
[----:B------:R-:W-:Y:S01]  /*cd70*/  @!P3 IMAD.IADD R13, R13, 0x1, -R4 ;  /* 0x000000010d0db824 */ /* 0x000fe200078e0a04 */
[----:B------:R-:W-:Y:S01]  /*cd80*/  IABS R16, R8 ;  /* 0x0000000800107213 */ /* 0x000fe20000000000 */
[----:B------:R-:W-:Y:S01]  /*cd90*/  IMAD.MOV R12, RZ, RZ, -R12 ;  /* 0x000000ffff0c7224 */ /* 0x000fe200078e0a0c */
[----:B------:R0:W-:Y:S01]  /*cda0*/  STL [R1+0x448], R2 ;  /* 0x0004480201007387 */ /* 0x0001e20000100800 */
[--C-:B------:R-:W-:Y:S01]  /*cdb0*/  @!P2 IMAD.IADD R11, R11, 0x1, -R4.reuse ;  /* 0x000000010b0ba824 */ /* 0x100fe200078e0a04 */
[----:B------:R-:W-:Y:S01]  /*cdc0*/  ISETP.GE.AND P2, PT, R10, RZ, PT ;  /* 0x000000ff0a00720c */ /* 0x000fe20003f46270 */
[--C-:B------:R-:W-:Y:S01]  /*cdd0*/  @!P6 IMAD.IADD R7, R7, 0x1, -R4.reuse ;  /* 0x000000010707e824 */ /* 0x100fe200078e0a04 */
[----:B------:R-:W-:Y:S01]  /*cde0*/  ISETP.GT.U32.AND P6, PT, R4, R13, PT ;  /* 0x0000000d0400720c */ /* 0x000fe20003fc4070 */
[----:B------:R-:W-:Y:S01]  /*cdf0*/  @!P0 IMAD.IADD R0, R0, 0x1, -R4 ;  /* 0x0000000100008824 */ /* 0x000fe200078e0a04 */
[C---:B------:R-:W-:Y:S01]  /*ce00*/  ISETP.GT.U32.AND P3, PT, R4.reuse, R11, PT ;  /* 0x0000000b0400720c */ /* 0x040fe20003f64070 */
[----:B------:R-:W-:Y:S01]  /*ce10*/  IMAD R9, R4, R12, R9 ;  /* 0x0000000c04097224 */ /* 0x000fe200078e0209 */
[----:B------:R-:W-:Y:S01]  /*ce20*/  ISETP.GE.AND P0, PT, R5, RZ, PT ;  /* 0x000000ff0500720c */ /* 0x000fe20003f06270 */
[----:B------:R-:W-:Y:S01]  /*ce30*/  IMAD.HI.U32 R12, R6, R16, RZ ;  /* 0x00000010060c7227 */ /* 0x000fe200078e00ff */
[----:B------:R-:W-:-:S02]  /*ce40*/  IADD3 R10, R3, 0x10a, RZ ;  /* 0x0000010a030a7810 */ /* 0x000fc40007ffe0ff */
[C---:B------:R-:W-:Y:S01]  /*ce50*/  IADD3 R5, R3.reuse, 0x10c, RZ ;  /* 0x0000010c03057810 */ /* 0x040fe20007ffe0ff */
[----:B0-----:R-:W-:Y:S01]  /*ce60*/  IMAD.MOV.U32 R2, RZ, RZ, R0 ;  /* 0x000000ffff027224 */ /* 0x001fe200078e0000 */
[----:B------:R-:W-:Y:S01]  /*ce70*/  IABS R18, R10 ;  /* 0x0000000a00127213 */ /* 0x000fe20000000000 */
[----:B------:R-:W-:Y:S01]  /*ce80*/  IMAD.MOV R12, RZ, RZ, -R12 ;  /* 0x000000ffff0c7224 */ /* 0x000fe200078e0a0c */
[----:B------:R-:W-:Y:S01]  /*ce90*/  IADD3 R0, R3, 0x10b, RZ ;  /* 0x0000010b03007810 */ /* 0x000fe20007ffe0ff */
[----:B------:R-:W-:Y:S01]  /*cea0*/  @!P5 IMAD.MOV R2, RZ, RZ, -R2 ;  /* 0x000000ffff02d224 */ /* 0x000fe200078e0a02 */
[C---:B------:R-:W-:Y:S01]  /*ceb0*/  ISETP.GT.U32.AND P5, PT, R4.reuse, R7, PT ;  /* 0x000000070400720c */ /* 0x040fe20003fa4070 */
[C---:B------:R-:W-:Y:S01]  /*cec0*/  IMAD R16, R4.reuse, R12, R16 ;  /* 0x0000000c04107224 */ /* 0x040fe200078e0210 */
[----:B------:R-:W-:Y:S01]  /*ced0*/  IABS R17, R5 ;  /* 0x0000000500117213 */ /* 0x000fe20000000000 */
[--C-:B------:R-:W-:Y:S01]  /*cee0*/  @!P6 IMAD.IADD R13, R13, 0x1, -R4.reuse ;  /* 0x000000010d0de824 */ /* 0x100fe200078e0a04 */
[----:B------:R-:W-:Y:S01]  /*cef0*/  IABS R12, R0 ;  /* 0x00000000000c7213 */ /* 0x000fe20000000000 */
[----:B------:R-:W-:Y:S01]  /*cf00*/  @!P3 IMAD.IADD R11, R11, 0x1, -R4 ;  /* 0x000000010b0bb824 */ /* 0x000fe200078e0a04 */
[C---:B------:R-:W-:Y:S01]  /*cf10*/  ISETP.GT.U32.AND P6, PT, R4.reuse, R16, PT ;  /* 0x000000100400720c */ /* 0x040fe20003fc4070 */
[----:B------:R0:W-:Y:S01]  /*cf20*/  STL [R1+0x44c], R2 ;  /* 0x00044c0201007387 */ /* 0x0001e20000100800 */
[----:B------:R-:W-:Y:S01]  /*cf30*/  ISETP.GT.U32.AND P3, PT, R4, R9, PT ;  /* 0x000000090400720c */ /* 0x000fe20003f64070 */
[----:B------:R-:W-:-:S04]  /*cf40*/  IMAD.HI.U32 R19, R6, R12, RZ ;  /* 0x0000000c06137227 */ /* 0x000fc800078e00ff */
[----:B------:R-:W-:Y:S01]  /*cf50*/  @!P5 IMAD.IADD R7, R7, 0x1, -R4 ;  /* 0x000000010707d824 */ /* 0x000fe200078e0a04 */
[----:B------:R-:W-:Y:S01]  /*cf60*/  ISETP.GE.AND P5, PT, R8, RZ, PT ;  /* 0x000000ff0800720c */ /* 0x000fe20003fa6270 */
[----:B------:R-:W-:Y:S02]  /*cf70*/  IMAD.MOV.U32 R8, RZ, RZ, R18 ;  /* 0x000000ffff087224 */ /* 0x000fe400078e0012 */
[----:B------:R-:W-:-:S04]  /*cf80*/  IMAD.HI.U32 R18, R6, R17, RZ ;  /* 0x0000001106127227 */ /* 0x000fc800078e00ff */
[----:B0-----:R-:W-:Y:S02]  /*cf90*/  IMAD.MOV.U32 R2, RZ, RZ, R11 ;  /* 0x000000ffff027224 */ /* 0x001fe400078e000b */
[----:B------:R-:W-:Y:S02]  /*cfa0*/  @!P6 IMAD.IADD R16, R16, 0x1, -R4 ;  /* 0x000000011010e824 */ /* 0x000fe400078e0a04 */
[----:B------:R-:W-:Y:S02]  /*cfb0*/  IMAD.MOV R18, RZ, RZ, -R18 ;  /* 0x000000ffff127224 */ /* 0x000fe400078e0a12 */
[----:B------:R-:W-:Y:S01]  /*cfc0*/  @!P3 IMAD.IADD R9, R9, 0x1, -R4 ;  /* 0x000000010909b824 */ /* 0x000fe200078e0a04 */
[----:B------:R-:W-:Y:S01]  /*cfd0*/  ISETP.GE.AND P3, PT, R5, RZ, PT ;  /* 0x000000ff0500720c */ /* 0x000fe20003f66270 */
[----:B------:R-:W-:Y:S01]  /*cfe0*/  @!P4 IMAD.MOV R2, RZ, RZ, -R2 ;  /* 0x000000ffff02c224 */ /* 0x000fe200078e0a02 */
[----:B------:R-:W-:Y:S01]  /*cff0*/  ISETP.GT.U32.AND P6, PT, R4, R16, PT ;  /* 0x000000100400720c */ /* 0x000fe20003fc4070 */
[----:B------:R-:W-:Y:S01]  /*d000*/  IMAD.HI.U32 R5, R6, R8, RZ ;  /* 0x0000000806057227 */ /* 0x000fe200078e00ff */
[----:B------:R-:W-:-:S02]  /*d010*/  ISETP.GT.U32.AND P4, PT, R4, R9, PT ;  /* 0x000000090400720c */ /* 0x000fc40003f84070 */
[----:B------:R0:W-:Y:S01]  /*d020*/  STL [R1+0x440], R2 ;  /* 0x0004400201007387 */ /* 0x0001e20000100800 */
[----:B------:R-:W-:Y:S02]  /*d030*/  IMAD.MOV R11, RZ, RZ, -R19 ;  /* 0x000000ffff0b7224 */ /* 0x000fe400078e0a13 */
[C---:B------:R-:W-:Y:S01]  /*d040*/  IMAD R17, R4.reuse, R18, R17 ;  /* 0x0000001204117224 */ /* 0x040fe200078e0211 */
[C---:B------:R-:W-:Y:S01]  /*d050*/  IADD3 R18, R3.reuse, 0x109, RZ ;  /* 0x0000010903127810 */ /* 0x040fe20007ffe0ff */
[----:B------:R-:W-:Y:S02]  /*d060*/  IMAD.MOV R5, RZ, RZ, -R5 ;  /* 0x000000ffff057224 */ /* 0x000fe400078e0a05 */
[C---:B------:R-:W-:Y:S02]  /*d070*/  IMAD R12, R4.reuse, R11, R12 ;  /* 0x0000000b040c7224 */ /* 0x040fe400078e020c */
[----:B------:R-:W-:Y:S01]  /*d080*/  @!P1 IMAD.MOV R13, RZ, RZ, -R13 ;  /* 0x000000ffff0d9224 */ /* 0x000fe200078e0a0d */
[C---:B------:R-:W-:Y:S01]  /*d090*/  ISETP.GT.U32.AND P1, PT, R4.reuse, R17, PT ;  /* 0x000000110400720c */ /* 0x040fe20003f24070 */
[----:B0-----:R-:W-:Y:S01]  /*d0a0*/  IMAD.MOV.U32 R2, RZ, RZ, R7 ;  /* 0x000000ffff027224 */ /* 0x001fe200078e0007 */
[----:B------:R-:W-:Y:S01]  /*d0b0*/  IADD3 R7, R3, 0x108, RZ ;  /* 0x0000010803077810 */ /* 0x000fe20007ffe0ff */
[C---:B------:R-:W-:Y:S01]  /*d0c0*/  IMAD R8, R4.reuse, R5, R8 ;  /* 0x0000000504087224 */ /* 0x040fe200078e0208 */
[----:B------:R0:W-:Y:S01]  /*d0d0*/  STL [R1+0x430], R13 ;  /* 0x0004300d01007387 */ /* 0x0001e20000100800 */
[----:B------:R-:W-:Y:S01]  /*d0e0*/  @!P0 IMAD.MOV R2, RZ, RZ, -R2 ;  /* 0x000000ffff028224 */ /* 0x000fe200078e0a02 */
[----:B------:R-:W-:Y:S01]  /*d0f0*/  ISETP.GT.U32.AND P0, PT, R4, R12, PT ;  /* 0x0000000c0400720c */ /* 0x000fe20003f04070 */
[--C-:B------:R-:W-:Y:S01]  /*d100*/  @!P6 IMAD.IADD R16, R16, 0x1, -R4.reuse ;  /* 0x000000011010e824 */ /* 0x100fe200078e0a04 */
[----:B------:R-:W-:Y:S01]  /*d110*/  ISETP.GT.U32.AND P6, PT, R4, R8, PT ;  /* 0x000000080400720c */ /* 0x000fe20003fc4070 */
[--C-:B------:R-:W-:Y:S01]  /*d120*/  @!P4 IMAD.IADD R9, R9, 0x1, -R4.reuse ;  /* 0x000000010909c824 */ /* 0x100fe200078e0a04 */
[----:B------:R-:W-:Y:S01]  /*d130*/  ISETP.GE.AND P4, PT, R0, RZ, PT ;  /* 0x000000ff0000720c */ /* 0x000fe20003f86270 */
[----:B------:R1:W-:Y:S01]  /*d140*/  STL [R1+0x434], R2 ;  /* 0x0004340201007387 */ /* 0x0003e20000100800 */
[----:B------:R-:W-:Y:S01]  /*d150*/  IABS R0, R18 ;  /* 0x0000001200007213 */ /* 0x000fe20000000000 */
[----:B------:R-:W-:Y:S01]  /*d160*/  @!P1 IMAD.IADD R17, R17, 0x1, -R4 ;  /* 0x0000000111119824 */ /* 0x000fe200078e0a04 */
[----:B------:R-:W-:Y:S01]  /*d170*/  IABS R5, R7 ;  /* 0x0000000700057213 */ /* 0x000fe20000000000 */
[----:B------:R-:W-:Y:S01]  /*d180*/  IMAD.MOV.U32 R14, RZ, RZ, R16 ;  /* 0x000000ffff0e7224 */ /* 0x000fe200078e0010 */
[----:B------:R-:W-:Y:S01]  /*d190*/  ISETP.GE.AND P1, PT, R10, RZ, PT ;  /* 0x000000ff0a00720c */ /* 0x000fe20003f26270 */
[----:B------:R-:W-:Y:S01]  /*d1a0*/  IMAD.HI.U32 R11, R6, R0, RZ ;  /* 0x00000000060b7227 */ /* 0x000fe200078e00ff */
[----:B------:R-:W-:-:S02]  /*d1b0*/  IADD3 R10, R3, 0x107, RZ ;  /* 0x00000107030a7810 */ /* 0x000fc40007ffe0ff */
[----:B0-----:R-:W-:Y:S01]  /*d1c0*/  IADD3 R13, R3, 0x105, RZ ;  /* 0x00000105030d7810 */ /* 0x001fe20007ffe0ff */
[--C-:B------:R-:W-:Y:S01]  /*d1d0*/  @!P0 IMAD.IADD R12, R12, 0x1, -R4.reuse ;  /* 0x000000010c0c8824 */ /* 0x100fe200078e0a04 */
[----:B------:R-:W-:Y:S01]  /*d1e0*/  ISETP.GT.U32.AND P0, PT, R4, R17, PT ;  /* 0x000000110400720c */ /* 0x000fe20003f04070 */
[----:B------:R-:W-:Y:S01]  /*d1f0*/  @!P6 IMAD.IADD R8, R8, 0x1, -R4 ;  /* 0x000000010808e824 */ /* 0x000fe200078e0a04 */
[----:B------:R-:W-:Y:S01]  /*d200*/  IABS R20, R10 ;  /* 0x0000000a00147213 */ /* 0x000fe20000000000 */
[----:B-1----:R-:W-:Y:S01]  /*d210*/  IMAD.MOV.U32 R2, RZ, RZ, R9 ;  /* 0x000000ffff027224 */ /* 0x002fe200078e0009 */
[----:B------:R-:W-:Y:S01]  /*d220*/  ISETP.GT.U32.AND P6, PT, R4, R12, PT ;  /* 0x0000000c0400720c */ /* 0x000fe20003fc4070 */
[----:B------:R-:W-:Y:S02]  /*d230*/  IMAD.MOV R11, RZ, RZ, -R11 ;  /* 0x000000ffff0b7224 */ /* 0x000fe400078e0a0b */
[----:B------:R-:W-:-:S04]  /*d240*/  IMAD.HI.U32 R9, R6, R5, RZ ;  /* 0x0000000506097227 */ /* 0x000fc800078e00ff */
[C---:B------:R-:W-:Y:S01]  /*d250*/  IMAD R0, R4.reuse, R11, R0 ;  /* 0x0000000b04007224 */ /* 0x040fe200078e0200 */
[----:B------:R-:W-:Y:S01]  /*d260*/  IADD3 R11, R3, 0x106, RZ ;  /* 0x00000106030b7810 */ /* 0x000fe20007ffe0ff */
[----:B------:R-:W-:Y:S02]  /*d270*/  IMAD.MOV R9, RZ, RZ, -R9 ;  /* 0x000000ffff097224 */ /* 0x000fe400078e0a09 */
[--C-:B------:R-:W-:Y:S01]  /*d280*/  @!P0 IMAD.IADD R17, R17, 0x1, -R4.reuse ;  /* 0x0000000111118824 */ /* 0x100fe200078e0a04 */
[C---:B------:R-:W-:Y:S01]  /*d290*/  ISETP.GT.U32.AND P0, PT, R4.reuse, R0, PT ;  /* 0x000000000400720c */ /* 0x040fe20003f04070 */
[----:B------:R-:W-:Y:S01]  /*d2a0*/  IMAD R5, R4, R9, R5 ;  /* 0x0000000904057224 */ /* 0x000fe200078e0205 */
[----:B------:R-:W-:Y:S01]  /*d2b0*/  IABS R9, R11 ;  /* 0x0000000b00097213 */ /* 0x000fe20000000000 */
[----:B------:R-:W-:Y:S02]  /*d2c0*/  @!P6 IMAD.IADD R12, R12, 0x1, -R4 ;  /* 0x000000010c0ce824 */ /* 0x000fe400078e0a04 */
[----:B------:R-:W-:Y:S01]  /*d2d0*/  @!P2 IMAD.MOV R2, RZ, RZ, -R2 ;  /* 0x000000ffff02a224 */ /* 0x000fe200078e0a02 */
[----:B------:R-:W-:Y:S01]  /*d2e0*/  ISETP.GT.U32.AND P6, PT, R4, R5, PT ;  /* 0x000000050400720c */ /* 0x000fe20003fc4070 */
[----:B------:R-:W-:Y:S01]  /*d2f0*/  IMAD.HI.U32 R21, R6, R20, RZ ;  /* 0x0000001406157227 */ /* 0x000fe200078e00ff */
[----:B------:R-:W-:-:S02]  /*d300*/  ISETP.GT.U32.AND P2, PT, R4, R8, PT ;  /* 0x000000080400720c */ /* 0x000fc40003f44070 */
[----:B------:R0:W-:Y:S01]  /*d310*/  STL [R1+0x438], R2 ;  /* 0x0004380201007387 */ /* 0x0001e20000100800 */
[----:B------:R-:W-:Y:S02]  /*d320*/  @!P5 IMAD.MOV R14, RZ, RZ, -R14 ;  /* 0x000000ffff0ed224 */ /* 0x000fe400078e0a0e */
[----:B------:R-:W-:Y:S01]  /*d330*/  @!P0 IMAD.IADD R0, R0, 0x1, -R4 ;  /* 0x0000000100008824 */ /* 0x000fe200078e0a04 */
[----:B------:R-:W-:Y:S01]  /*d340*/  ISETP.GE.AND P0, PT, R7, RZ, PT ;  /* 0x000000ff0700720c */ /* 0x000fe20003f06270 */
[----:B------:R-:W-:Y:S01]  /*d350*/  IMAD.MOV R21, RZ, RZ, -R21 ;  /* 0x000000ffff157224 */ /* 0x000fe200078e0a15 */
[----:B------:R-:W-:Y:S01]  /*d360*/  STL [R1+0x42c], R14 ;  /* 0x00042c0e01007387 */ /* 0x000fe20000100800 */
[----:B------:R-:W-:-:S04]  /*d370*/  IMAD.HI.U32 R19, R6, R9, RZ ;  /* 0x0000000906137227 */ /* 0x000fc800078e00ff */
[----:B0-----:R-:W-:Y:S02]  /*d380*/  IMAD.MOV.U32 R2, RZ, RZ, R17 ;  /* 0x000000ffff027224 */ /* 0x001fe400078e0011 */
[----:B------:R-:W-:Y:S01]  /*d390*/  @!P6 IMAD.IADD R5, R5, 0x1, -R4 ;  /* 0x000000010505e824 */ /* 0x000fe200078e0a04 */
[----:B------:R-:W-:Y:S01]  /*d3a0*/  ISETP.GT.U32.AND P6, PT, R4, R0, PT ;  /* 0x000000000400720c */ /* 0x000fe20003fc4070 */
[----:B------:R-:W-:Y:S02]  /*d3b0*/  @!P3 IMAD.MOV R2, RZ, RZ, -R2 ;  /* 0x000000ffff02b224 */ /* 0x000fe400078e0a02 */
[----:B------:R-:W-:Y:S01]  /*d3c0*/  @!P2 IMAD.IADD R8, R8, 0x1, -R4 ;  /* 0x000000010808a824 */ /* 0x000fe200078e0a04 */
[----:B------:R-:W-:Y:S01]  /*d3d0*/  ISETP.GE.AND P2, PT, R18, RZ, PT ;  /* 0x000000ff1200720c */ /* 0x000fe20003f46270 */
[C---:B------:R-:W-:Y:S01]  /*d3e0*/  IMAD R7, R4.reuse, R21, R20 ;  /* 0x0000001504077224 */ /* 0x040fe200078e0214 */
[----:B------:R0:W-:Y:S01]  /*d3f0*/  STL [R1+0x428], R2 ;  /* 0x0004280201007387 */ /* 0x0001e20000100800 */
[----:B------:R-:W-:Y:S01]  /*d400*/  IMAD.MOV R19, RZ, RZ, -R19 ;  /* 0x000000ffff137224 */ /* 0x000fe200078e0a13 */
[C---:B------:R-:W-:Y:S01]  /*d410*/  ISETP.GT.U32.AND P5, PT, R4.reuse, R5, PT ;  /* 0x000000050400720c */ /* 0x040fe20003fa4070 */
[----:B------:R-:W-:Y:S01]  /*d420*/  @!P4 IMAD.MOV R12, RZ, RZ, -R12 ;  /* 0x000000ffff0cc224 */ /* 0x000fe200078e0a0c */
[C---:B------:R-:W-:Y:S01]  /*d430*/  ISETP.GT.U32.AND P3, PT, R4.reuse, R7, PT ;  /* 0x000000070400720c */ /* 0x040fe20003f64070 */
[----:B------:R-:W-:Y:S01]  /*d440*/  IMAD R9, R4, R19, R9 ;  /* 0x0000001304097224 */ /* 0x000fe200078e0209 */
[----:B------:R-:W-:Y:S01]  /*d450*/  IABS R18, R13 ;  /* 0x0000000d00127213 */ /* 0x000fe20000000000 */
[----:B------:R-:W-:Y:S01]  /*d460*/  @!P6 IMAD.IADD R0, R0, 0x1, -R4 ;  /* 0x000000010000e824 */ /* 0x000fe200078e0a04 */
[----:B------:R-:W-:Y:S01]  /*d470*/  STL [R1+0x424], R12 ;  /* 0x0004240c01007387 */ /* 0x000fe20000100800 */
[----:B------:R-:W-:Y:S01]  /*d480*/  ISETP.GE.AND P4, PT, R10, RZ, PT ;  /* 0x000000ff0a00720c */ /* 0x000fe20003f86270 */
[----:B0-----:R-:W-:Y:S01]  /*d490*/  IMAD.MOV.U32 R2, RZ, RZ, R8 ;  /* 0x000000ffff027224 */ /* 0x001fe200078e0008 */
[----:B------:R-:W-:Y:S01]  /*d4a0*/  ISETP.GT.U32.AND P6, PT, R4, R9, PT ;  /* 0x000000090400720c */ /* 0x000fe20003fc4070 */
[----:B------:R-:W-:Y:S01]  /*d4b0*/  IMAD.HI.U32 R8, R6, R18, RZ ;  /* 0x0000001206087227 */ /* 0x000fe200078e00ff */
[----:B------:R-:W-:-:S02]  /*d4c0*/  IADD3 R10, R3, 0x104, RZ ;  /* 0x00000104030a7810 */ /* 0x000fc40007ffe0ff */
[----:B------:R-:W-:Y:S01]  /*d4d0*/  IADD3 R19, R3, 0x101, RZ ;  /* 0x0000010103137810 */ /* 0x000fe20007ffe0ff */
[----:B------:R-:W-:Y:S01]  /*d4e0*/  @!P1 IMAD.MOV R2, RZ, RZ, -R2 ;  /* 0x000000ffff029224 */ /* 0x000fe200078e0a02 */
[----:B------:R-:W-:Y:S01]  /*d4f0*/  ISETP.GE.AND P1, PT, R11, RZ, PT ;  /* 0x000000ff0b00720c */ /* 0x000fe20003f26270 */
[----:B------:R-:W-:Y:S01]  /*d500*/  IMAD.MOV R16, RZ, RZ, -R8 ;  /* 0x000000ffff107224 */ /* 0x000fe200078e0a08 */
[----:B------:R-:W-:Y:S01]  /*d510*/  IABS R8, R10 ;  /* 0x0000000a00087213 */ /* 0x000fe20000000000 */
[--C-:B------:R-:W-:Y:S01]  /*d520*/  @!P5 IMAD.IADD R5, R5, 0x1, -R4.reuse ;  /* 0x000000010505d824 */ /* 0x100fe200078e0a04 */
[----:B------:R0:W-:Y:S01]  /*d530*/  STL [R1+0x420], R2 ;  /* 0x0004200201007387 */ /* 0x0001e20000100800 */
[----:B------:R-:W-:Y:S01]  /*d540*/  @!P3 IMAD.IADD R7, R7, 0x1, -R4 ;  /* 0x000000010707b824 */ /* 0x000fe200078e0a04 */
[----:B------:R-:W-:Y:S01]  /*d550*/  ISETP.GE.AND P5, PT, R13, RZ, PT ;  /* 0x000000ff0d00720c */ /* 0x000fe20003fa6270 */
[C---:B------:R-:W-:Y:S01]  /*d560*/  IMAD R16, R4.reuse, R16, R18 ;  /* 0x0000001004107224 */ /* 0x040fe200078e0212 */
[----:B------:R-:W-:Y:S01]  /*d570*/  IADD3 R11, R3, 0x103, RZ ;  /* 0x00000103030b7810 */ /* 0x000fe20007ffe0ff */
[----:B------:R-:W-:Y:S01]  /*d580*/  @!P6 IMAD.IADD R9, R9, 0x1, -R4 ;  /* 0x000000010909e824 */ /* 0x000fe200078e0a04 */
[----:B------:R-:W-:Y:S01]  /*d590*/  ISETP.GT.U32.AND P6, PT, R4, R7, PT ;  /* 0x000000070400720c */ /* 0x000fe20003fc4070 */
[----:B------:R-:W-:Y:S01]  /*d5a0*/  IMAD.HI.U32 R13, R6, R8, RZ ;  /* 0x00000008060d7227 */ /* 0x000fe200078e00ff */
[----:B------:R-:W-:-:S02]  /*d5b0*/  ISETP.GE.AND P3, PT, R10, RZ, PT ;  /* 0x000000ff0a00720c */ /* 0x000fc40003f66270 */
[----:B------:R-:W-:Y:S01]  /*d5c0*/  IADD3 R10, R3, 0x102, RZ ;  /* 0x00000102030a7810 */ /* 0x000fe20007ffe0ff */
[----:B0-----:R-:W-:Y:S01]  /*d5d0*/  IMAD.MOV.U32 R2, RZ, RZ, R0 ;  /* 0x000000ffff027224 */ /* 0x001fe200078e0000 */
[----:B------:R-:W-:Y:S02]  /*d5e0*/  IABS R0, R11 ;  /* 0x0000000b00007213 */ /* 0x000fe40000000000 */
[----:B------:R-:W-:Y:S01]  /*d5f0*/  IABS R12, R10 ;  /* 0x0000000a000c7213 */ /* 0x000fe20000000000 */
[----:B------:R-:W-:Y:S01]  /*d600*/  @!P2 IMAD.MOV R2, RZ, RZ, -R2 ;  /* 0x000000ffff02a224 */ /* 0x000fe200078e0a02 */
[----:B------:R-:W-:Y:S01]  /*d610*/  ISETP.GT.U32.AND P2, PT, R4, R9, PT ;  /* 0x000000090400720c */ /* 0x000fe20003f44070 */
[----:B------:R-:W-:-:S03]  /*d620*/  IMAD.HI.U32 R17, R6, R0, RZ ;  /* 0x0000000006117227 */ /* 0x000fc600078e00ff */
[----:B------:R0:W-:Y:S01]  /*d630*/  STL [R1+0x41c], R2 ;  /* 0x00041c0201007387 */ /* 0x0001e20000100800 */
[----:B------:R-:W-:Y:S02]  /*d640*/  @!P6 IMAD.IADD R7, R7, 0x1, -R4 ;  /* 0x000000010707e824 */ /* 0x000fe400078e0a04 */
[----:B------:R-:W-:-:S04]  /*d650*/  IMAD.MOV R17, RZ, RZ, -R17 ;  /* 0x000000ffff117224 */ /* 0x000fc800078e0a11 */
[C---:B------:R-:W-:Y:S02]  /*d660*/  IMAD R0, R4.reuse, R17, R0 ;  /* 0x0000001104007224 */ /* 0x040fe400078e0200 */
[----:B------:R-:W-:Y:S01]  /*d670*/  @!P2 IMAD.IADD R9, R9, 0x1, -R4 ;  /* 0x000000010909a824 */ /* 0x000fe200078e0a04 */
[----:B------:R-:W-:Y:S01]  /*d680*/  ISETP.GE.AND P2, PT, R11, RZ, PT ;  /* 0x000000ff0b00720c */ /* 0x000fe20003f46270 */
[----:B0-----:R-:W-:Y:S02]  /*d690*/  IMAD.MOV.U32 R2, RZ, RZ, R5 ;  /* 0x000000ffff027224 */ /* 0x001fe400078e0005 */
[----:B------:R-:W-:Y:S01]  /*d6a0*/  IMAD.MOV R5, RZ, RZ, -R13 ;  /* 0x000000ffff057224 */ /* 0x000fe200078e0a0d */
[----:B------:R-:W-:Y:S01]  /*d6b0*/  IABS R13, R19 ;  /* 0x00000013000d7213 */ /* 0x000fe20000000000 */
[----:B------:R-:W-:Y:S01]  /*d6c0*/  @!P0 IMAD.MOV R2, RZ, RZ, -R2 ;  /* 0x000000ffff028224 */ /* 0x000fe200078e0a02 */
[C---:B------:R-:W-:Y:S01]  /*d6d0*/  ISETP.GT.U32.AND P0, PT, R4.reuse, R16, PT ;  /* 0x000000100400720c */ /* 0x040fe20003f04070 */
[----:B------:R-:W-:-:S02]  /*d6e0*/  IMAD R5, R4, R5, R8 ;  /* 0x0000000504057224 */ /* 0x000fc400078e0208 */
[----:B------:R-:W-:Y:S01]  /*d6f0*/  IMAD.MOV.U32 R8, RZ, RZ, R13 ;  /* 0x000000ffff087224 */ /* 0x000fe200078e000d */
[----:B------:R0:W-:Y:S01]  /*d700*/  STL [R1+0x418], R2 ;  /* 0x0004180201007387 */ /* 0x0001e20000100800 */
[----:B------:R-:W-:Y:S01]  /*d710*/  IMAD.HI.U32 R13, R6, R12, RZ ;  /* 0x0000000c060d7227 */ /* 0x000fe200078e00ff */
[----:B------:R-:W-:-:S03]  /*d720*/  ISETP.GT.U32.AND P6, PT, R4, R5, PT ;  /* 0x000000050400720c */ /* 0x000fc60003fc4070 */
[----:B------:R-:W-:Y:S02]  /*d730*/  IMAD.MOV R13, RZ, RZ, -R13 ;  /* 0x000000ffff0d7224 */ /* 0x000fe400078e0a0d */
[----:B------:R-:W-:-:S04]  /*d740*/  IMAD.HI.U32 R11, R6, R8, RZ ;  /* 0x00000008060b7227 */ /* 0x000fc800078e00ff */
[----:B------:R-:W-:Y:S01]  /*d750*/  @!P0 IMAD.IADD R16, R16, 0x1, -R4 ;  /* 0x0000000110108824 */ /* 0x000fe200078e0a04 */
[----:B------:R-:W-:Y:S01]  /*d760*/  ISETP.GE.AND P0, PT, R10, RZ, PT ;  /* 0x000000ff0a00720c */ /* 0x000fe20003f06270 */
[----:B0-----:R-:W-:Y:S01]  /*d770*/  IMAD.MOV.U32 R2, RZ, RZ, R7 ;  /* 0x000000ffff027224 */ /* 0x001fe200078e0007 */
[C---:B------:R-:W-:Y:S01]  /*d780*/  IADD3 R10, R3.reuse, 0x100, RZ ;  /* 0x00000100030a7810 */ /* 0x040fe20007ffe0ff */
[C---:B------:R-:W-:Y:S01]  /*d790*/  IMAD R12, R4.reuse, R13, R12 ;  /* 0x0000000d040c7224 */ /* 0x040fe200078e020c */
[----:B------:R-:W-:Y:S01]  /*d7a0*/  IADD3 R13, R3, 0xff, RZ ;  /* 0x000000ff030d7810 */ /* 0x000fe20007ffe0ff */
[----:B------:R-:W-:Y:S01]  /*d7b0*/  @!P4 IMAD.MOV R2, RZ, RZ, -R2 ;  /* 0x000000ffff02c224 */ /* 0x000fe200078e0a02 */
[----:B------:R-:W-:Y:S01]  /*d7c0*/  ISETP.GT.U32.AND P4, PT, R4, R16, PT ;  /* 0x000000100400720c */ /* 0x000fe20003f84070 */
[----:B------:R-:W-:Y:S01]  /*d7d0*/  @!P6 IMAD.IADD R5, R5, 0x1, -R4 ;  /* 0x000000010505e824 */ /* 0x000fe200078e0a04 */
[----:B------:R-:W-:Y:S01]  /*d7e0*/  IABS R7, R10 ;  /* 0x0000000a00077213 */ /* 0x000fe20000000000 */
[----:B------:R-:W-:Y:S01]  /*d7f0*/  IMAD.MOV R11, RZ, RZ, -R11 ;  /* 0x000000ffff0b7224 */ /* 0x000fe200078e0a0b */
[----:B------:R0:W-:Y:S01]  /*d800*/  STL [R1+0x414], R2 ;  /* 0x0004140201007387 */ /* 0x0001e20000100800 */
[----:B------:R-:W-:-:S02]  /*d810*/  IABS R17, R13 ;  /* 0x0000000d00117213 */ /* 0x000fc40000000000 */
[C---:B------:R-:W-:Y:S01]  /*d820*/  ISETP.GT.U32.AND P6, PT, R4.reuse, R5, PT ;  /* 0x000000050400720c */ /* 0x040fe20003fc4070 */
[----:B------:R-:W-:Y:S01]  /*d830*/  IMAD R8, R4, R11, R8 ;  /* 0x0000000b04087224 */ /* 0x000fe200078e0208 */
[----:B------:R-:W-:Y:S01]  /*d840*/  IADD3 R11, R3, 0xfd, RZ ;  /* 0x000000fd030b7810 */ /* 0x000fe20007ffe0ff */
[----:B------:R-:W-:-:S03]  /*d850*/  IMAD.HI.U32 R18, R6, R7, RZ ;  /* 0x0000000706127227 */ /* 0x000fc600078e00ff */
[----:B------:R-:W-:Y:S01]  /*d860*/  IABS R20, R11 ;  /* 0x0000000b00147213 */ /* 0x000fe20000000000 */
[----:B0-----:R-:W-:Y:S01]  /*d870*/  IMAD.MOV.U32 R2, RZ, RZ, R9 ;  /* 0x000000ffff027224 */ /* 0x001fe200078e0009 */
[----:B------:R-:W-:Y:S01]  /*d880*/  IADD3 R9, R3, 0xfe, RZ ;  /* 0x000000fe03097810 */ /* 0x000fe20007ffe0ff */
[----:B------:R-:W-:Y:S01]  /*d890*/  @!P4 IMAD.IADD R16, R16, 0x1, -R4 ;  /* 0x000000011010c824 */ /* 0x000fe200078e0a04 */
[C---:B------:R-:W-:Y:S01]  /*d8a0*/  ISETP.GT.U32.AND P4, PT, R4.reuse, R12, PT ;  /* 0x0000000c0400720c */ /* 0x040fe20003f84070 */
[----:B------:R-:W-:Y:S01]  /*d8b0*/  @!P1 IMAD.MOV R2, RZ, RZ, -R2 ;  /* 0x000000ffff029224 */ /* 0x000fe200078e0a02 */
[C---:B------:R-:W-:Y:S01]  /*d8c0*/  ISETP.GT.U32.AND P1, PT, R4.reuse, R0, PT ;  /* 0x000000000400720c */ /* 0x040fe20003f24070 */
[----:B------:R-:W-:Y:S01]  /*d8d0*/  IMAD.MOV.U32 R14, RZ, RZ, R16 ;  /* 0x000000ffff0e7224 */ /* 0x000fe200078e0010 */
[----:B------:R-:W-:Y:S01]  /*d8e0*/  IABS R21, R9 ;  /* 0x0000000900157213 */ /* 0x000fe20000000000 */
[----:B------:R-:W-:Y:S01]  /*d8f0*/  @!P6 IMAD.IADD R5, R5, 0x1, -R4 ;  /* 0x000000010505e824 */ /* 0x000fe200078e0a04 */
[----:B------:R-:W-:Y:S01]  /*d900*/  ISETP.GT.U32.AND P6, PT, R4, R8, PT ;  /* 0x000000080400720c */ /* 0x000fe20003fc4070 */
[----:B------:R-:W-:Y:S01]  /*d910*/  @!P5 IMAD.MOV R14, RZ, RZ, -R14 ;  /* 0x000000ffff0ed224 */ /* 0x000fe200078e0a0e */
[----:B------:R0:W-:Y:S01]  /*d920*/  STL [R1+0x410], R2 ;  /* 0x0004100201007387 */ /* 0x0001e20000100800 */
[----:B------:R-:W-:-:S03]  /*d930*/  IMAD.MOV R18, RZ, RZ, -R18 ;  /* 0x000000ffff127224 */ /* 0x000fc600078e0a12 */
[----:B------:R1:W-:Y:S01]  /*d940*/  STL [R1+0x40c], R14 ;  /* 0x00040c0e01007387 */ /* 0x0003e20000100800 */
[--C-:B------:R-:W-:Y:S02]  /*d950*/  @!P4 IMAD.IADD R12, R12, 0x1, -R4.reuse ;  /* 0x000000010c0cc824 */ /* 0x100fe400078e0a04 */
[----:B------:R-:W-:Y:S01]  /*d960*/  @!P1 IMAD.IADD R0, R0, 0x1, -R4 ;  /* 0x0000000100009824 */ /* 0x000fe200078e0a04 */
[----:B------:R-:W-:Y:S01]  /*d970*/  ISETP.GE.AND P1, PT, R19, RZ, PT ;  /* 0x000000ff1300720c */ /* 0x000fe20003f26270 */
[----:B------:R-:W-:Y:S01]  /*d980*/  IMAD.MOV.U32 R19, RZ, RZ, R21 ;  /* 0x000000ffff137224 */ /* 0x000fe200078e0015 */
[----:B------:R-:W-:Y:S01]  /*d990*/  ISETP.GT.U32.AND P5, PT, R4, R12, PT ;  /* 0x0000000c0400720c */ /* 0x000fe20003fa4070 */
[----:B------:R-:W-:Y:S01]  /*d9a0*/  IMAD.HI.U32 R21, R6, R17, RZ ;  /* 0x0000001106157227 */ /* 0x000fe200078e00ff */
[----:B------:R-:W-:-:S03]  /*d9b0*/  ISETP.GT.U32.AND P4, PT, R4, R0, PT ;  /* 0x000000000400720c */ /* 0x000fc60003f84070 */
[----:B------:R-:W-:Y:S02]  /*d9c0*/  IMAD.MOV R21, RZ, RZ, -R21 ;  /* 0x000000ffff157224 */ /* 0x000fe400078e0a15 */
[C---:B------:R-:W-:Y:S01]  /*d9d0*/  IMAD R7, R4.reuse, R18, R7 ;  /* 0x0000001204077224 */ /* 0x040fe200078e0207 */
[C---:B------:R-:W-:Y:S01]  /*d9e0*/  IADD3 R18, R3.reuse, 0xfb, RZ ;  /* 0x000000fb03127810 */ /* 0x040fe20007ffe0ff */
[----:B------:R-:W-:Y:S01]  /*d9f0*/  IMAD R17, R4, R21, R17 ;  /* 0x0000001504117224 */ /* 0x000fe200078e0211 */
[C---:B------:R-:W-:Y:S01]  /*da00*/  IADD3 R21, R3.reuse, 0xf6, RZ ;  /* 0x000000f603157810 */ /* 0x040fe20007ffe0ff */
[--C-:B------:R-:W-:Y:S02]  /*da10*/  @!P6 IMAD.IADD R8, R8, 0x1, -R4.reuse ;  /* 0x000000010808e824 */ /* 0x100fe400078e0a04 */
[----:B0-----:R-:W-:Y:S01]  /*da20*/  IMAD.MOV.U32 R2, RZ, RZ, R5 ;  /* 0x000000ffff027224 */ /* 0x001fe200078e0005 */
[----:B------:R-:W-:Y:S01]  /*da30*/  IADD3 R5, R3, 0xfc, RZ ;  /* 0x000000fc03057810 */ /* 0x000fe20007ffe0ff */
[--C-:B------:R-:W-:Y:S01]  /*da40*/  @!P4 IMAD.IADD R0, R0, 0x1, -R4.reuse ;  /* 0x000000010000c824 */ /* 0x100fe200078e0a04 */
[----:B------:R-:W-:Y:S01]  /*da50*/  ISETP.GT.U32.AND P4, PT, R4, R7, PT ;  /* 0x000000070400720c */ /* 0x000fe20003f84070 */
[----:B------:R-:W-:Y:S01]  /*da60*/  @!P5 IMAD.IADD R12, R12, 0x1, -R4 ;  /* 0x000000010c0cd824 */ /* 0x000fe200078e0a04 */
[C---:B------:R-:W-:Y:S01]  /*da70*/  ISETP.GT.U32.AND P5, PT, R4.reuse, R17, PT ;  /* 0x000000110400720c */ /* 0x040fe20003fa4070 */
[----:B------:R-:W-:Y:S01]  /*da80*/  @!P3 IMAD.MOV R2, RZ, RZ, -R2 ;  /* 0x000000ffff02b224 */ /* 0x000fe200078e0a02 */
[----:B------:R-:W-:Y:S01]  /*da90*/  ISETP.GT.U32.AND P6, PT, R4, R8, PT ;  /* 0x000000080400720c */ /* 0x000fe20003fc4070 */
[----:B-1----:R-:W-:Y:S01]  /*daa0*/  IMAD.MOV.U32 R14, RZ, RZ, R12 ;  /* 0x000000ffff0e7224 */ /* 0x002fe200078e000c */
[----:B------:R-:W-:Y:S01]  /*dab0*/  ISETP.GE.AND P3, PT, R10, RZ, PT ;  /* 0x000000ff0a00720c */ /* 0x000fe20003f66270 */
[----:B------:R-:W-:Y:S01]  /*dac0*/  IMAD.HI.U32 R10, R6, R20, RZ ;  /* 0x00000014060a7227 */ /* 0x000fe200078e00ff */
[----:B------:R0:W-:Y:S03]  /*dad0*/  STL [R1+0x408], R2 ;  /* 0x0004080201007387 */ /* 0x0001e60000100800 */
[----:B------:R-:W-:-:S02]  /*dae0*/  IMAD.MOV R10, RZ, RZ, -R10 ;  /* 0x000000ffff0a7224 */ /* 0x000fc400078e0a0a */
[----:B------:R-:W-:Y:S02]  /*daf0*/  @!P4 IMAD.IADD R7, R7, 0x1, -R4 ;  /* 0x000000010707c824 */ /* 0x000fe400078e0a04 */
[C---:B------:R-:W-:Y:S02]  /*db00*/  IMAD R10, R4.reuse, R10, R20 ;  /* 0x0000000a040a7224 */ /* 0x040fe400078e0214 */
[----:B------:R-:W-:Y:S01]  /*db10*/  @!P5 IMAD.IADD R17, R17, 0x1, -R4 ;  /* 0x000000011111d824 */ /* 0x000fe200078e0a04 */
[----:B------:R-:W-:Y:S01]  /*db20*/  ISETP.GT.U32.AND P5, PT, R4, R7, PT ;  /* 0x000000070400720c */ /* 0x000fe20003fa4070 */
[----:B0-----:R-:W-:Y:S01]  /*db30*/  IMAD.MOV.U32 R2, RZ, RZ, R0 ;  /* 0x000000ffff027224 */ /* 0x001fe200078e0000 */
[----:B------:R-:W-:Y:S01]  /*db40*/  IABS R0, R18 ;  /* 0x0000001200007213 */ /* 0x000fe20000000000 */
[----:B------:R-:W-:-:S04]  /*db50*/  IMAD.HI.U32 R16, R6, R19, RZ ;  /* 0x0000001306107227 */ /* 0x000fc800078e00ff */
[----:B------:R-:W-:Y:S01]  /*db60*/  @!P2 IMAD.MOV R2, RZ, RZ, -R2 ;  /* 0x000000ffff02a224 */ /* 0x000fe200078e0a02 */
[----:B------:R-:W-:Y:S01]  /*db70*/  ISETP.GT.U32.AND P2, PT, R4, R17, PT ;  /* 0x000000110400720c */ /* 0x000fe20003f44070 */
[----:B------:R-:W-:Y:S01]  /*db80*/  @!P6 IMAD.IADD R8, R8, 0x1, -R4 ;  /* 0x000000010808e824 */ /* 0x000fe200078e0a04 */
[----:B------:R-:W-:Y:S01]  /*db90*/  ISETP.GE.AND P6, PT, R13, RZ, PT ;  /* 0x000000ff0d00720c */ /* 0x000fe20003fc6270 */
[----:B------:R-:W-:Y:S01]  /*dba0*/  @!P0 IMAD.MOV R14, RZ, RZ, -R14 ;  /* 0x000000ffff0e8224 */ /* 0x000fe200078e0a0e */
[C---:B------:R-:W-:Y:S01]  /*dbb0*/  ISETP.GT.U32.AND P0, PT, R4.reuse, R10, PT ;  /* 0x0000000a0400720c */ /* 0x040fe20003f04070 */
[----:B------:R-:W-:Y:S01]  /*dbc0*/  IMAD.MOV R16, RZ, RZ, -R16 ;  /* 0x000000ffff107224 */ /* 0x000fe200078e0a10 */
[----:B------:R0:W-:Y:S01]  /*dbd0*/  STL [R1+0x404], R2 ;  /* 0x0004040201007387 */ /* 0x0001e20000100800 */
[----:B------:R-:W-:Y:S01]  /*dbe0*/  IABS R13, R5 ;  /* 0x00000005000d7213 */ /* 0x000fe20000000000 */
[----:B------:R-:W-:Y:S01]  /*dbf0*/  @!P5 IMAD.IADD R7, R7, 0x1, -R4 ;  /* 0x000000010707d824 */ /* 0x000fe200078e0a04 */
[----:B------:R-:W-:Y:S01]  /*dc00*/  ISETP.GE.AND P5, PT, R11, RZ, PT ;  /* 0x000000ff0b00720c */ /* 0x000fe20003fa6270 */
[----:B------:R-:W-:Y:S01]  /*dc10*/  IMAD R16, R4, R16, R19 ;  /* 0x0000001004107224 */ /* 0x000fe200078e0213 */
[----:B------:R-:W-:Y:S01]  /*dc20*/  STL [R1+0x400], R14 ;  /* 0x0004000e01007387 */ /* 0x000fe20000100800 */
[----:B------:R-:W-:Y:S01]  /*dc30*/  IMAD.HI.U32 R19, R6, R13, RZ ;  /* 0x0000000d06137227 */ /* 0x000fe200078e00ff */
[----:B------:R-:W-:-:S02]  /*dc40*/  IADD3 R11, R3, 0xfa, RZ ;  /* 0x000000fa030b7810 */ /* 0x000fc40007ffe0ff */
[----:B------:R-:W-:Y:S01]  /*dc50*/  ISETP.GT.U32.AND P4, PT, R4, R16, PT ;  /* 0x000000100400720c */ /* 0x000fe20003f84070 */
[----:B0-----:R-:W-:Y:S01]  /*dc60*/  IMAD.MOV.U32 R2, RZ, RZ, R8 ;  /* 0x000000ffff027224 */ /* 0x001fe200078e0008 */
[----:B------:R-:W-:Y:S01]  /*dc70*/  IABS R20, R11 ;  /* 0x0000000b00147213 */ /* 0x000fe20000000000 */
[----:B------:R-:W-:Y:S02]  /*dc80*/  IMAD.MOV R12, RZ, RZ, -R19 ;  /* 0x000000ffff0c7224 */ /* 0x000fe400078e0a13 */
[----:B------:R-:W-:Y:S01]  /*dc90*/  @!P1 IMAD.MOV R2, RZ, RZ, -R2 ;  /* 0x000000ffff029224 */ /* 0x000fe200078e0a02 */
[----:B------:R-:W-:Y:S01]  /*dca0*/  ISETP.GE.AND P1, PT, R9, RZ, PT ;  /* 0x000000ff0900720c */ /* 0x000fe20003f26270 */
[----:B------:R-:W-:Y:S01]  /*dcb0*/  @!P0 IMAD.IADD R10, R10, 0x1, -R4 ;  /* 0x000000010a0a8824 */ /* 0x000fe200078e0a04 */
[----:B------:R-:W-:Y:S01]  /*dcc0*/  ISETP.GE.AND P0, PT, R5, RZ, PT ;  /* 0x000000ff0500720c */ /* 0x000fe20003f06270 */
[----:B------:R-:W-:Y:S01]  /*dcd0*/  IMAD R8, R4, R12, R13 ;  /* 0x0000000c04087224 */ /* 0x000fe200078e020d */
[----:B------:R0:W-:Y:S01]  /*dce0*/  STL [R1+0x3fc], R2 ;  /* 0x0003fc0201007387 */ /* 0x0001e20000100800 */
[----:B------:R-:W-:Y:S01]  /*dcf0*/  IMAD.HI.U32 R9, R6, R0, RZ ;  /* 0x0000000006097227 */ /* 0x000fe200078e00ff */
[----:B------:R-:W-:-:S03]  /*dd00*/  IADD3 R5, R3, 0xf7, RZ ;  /* 0x000000f703057810 */ /* 0x000fc60007ffe0ff */
[--C-:B------:R-:W-:Y:S01]  /*dd10*/  @!P2 IMAD.IADD R17, R17, 0x1, -R4.reuse ;  /* 0x000000011111a824 */ /* 0x100fe200078e0a04 */
[----:B------:R-:W-:Y:S01]  /*dd20*/  ISETP.GT.U32.AND P2, PT, R4, R8, PT ;  /* 0x000000080400720c */ /* 0x000fe20003f44070 */
[----:B------:R-:W-:Y:S02]  /*dd30*/  @!P4 IMAD.IADD R16, R16, 0x1, -R4 ;  /* 0x000000011010c824 */ /* 0x000fe400078e0a04 */
[----:B------:R-:W-:Y:S02]  /*dd40*/  IMAD.MOV R9, RZ, RZ, -R9 ;  /* 0x000000ffff097224 */ /* 0x000fe400078e0a09 */
[----:B0-----:R-:W-:Y:S01]  /*dd50*/  IMAD.MOV.U32 R2, RZ, RZ, R7 ;  /* 0x000000ffff027224 */ /* 0x001fe200078e0007 */
[C---:B------:R-:W-:Y:S01]  /*dd60*/  ISETP.GT.U32.AND P4, PT, R4.reuse, R16, PT ;  /* 0x000000100400720c */ /* 0x040fe20003f84070 */
[C---:B------:R-:W-:Y:S01]  /*dd70*/  IMAD R0, R4.reuse, R9, R0 ;  /* 0x0000000904007224 */ /* 0x040fe200078e0200 */
[----:B------:R-:W-:Y:S01]  /*dd80*/  IADD3 R9, R3, 0xf9, RZ ;  /* 0x000000f903097810 */ /* 0x000fe20007ffe0ff */
[----:B------:R-:W-:Y:S01]  /*dd90*/  @!P3 IMAD.MOV R2, RZ, RZ, -R2 ;  /* 0x000000ffff02b224 */ /* 0x000fe200078e0a02 */
[----:B------:R-:W-:-:S02]  /*dda0*/  ISETP.GT.U32.AND P3, PT, R4, R10, PT ;  /* 0x0000000a0400720c */ /* 0x000fc40003f64070 */
[----:B------:R-:W-:Y:S01]  /*ddb0*/  IADD3 R7, R3, 0xf8, RZ ;  /* 0x000000f803077810 */ /* 0x000fe20007ffe0ff */
[--C-:B------:R-:W-:Y:S01]  /*ddc0*/  @!P2 IMAD.IADD R8, R8, 0x1, -R4.reuse ;  /* 0x000000010808a824 */ /* 0x100fe200078e0a04 */
[----:B------:R0:W-:Y:S04]  /*ddd0*/  STL [R1+0x3f8], R2 ;  /* 0x0003f80201007387 */ /* 0x0001e80000100800 */
[----:B------:R-:W-:Y:S01]  /*dde0*/  ISETP.GT.U32.AND P2, PT, R4, R8, PT ;  /* 0x000000080400720c */ /* 0x000fe20003f44070 */
[----:B------:R-:W-:Y:S01]  /*ddf0*/  @!P4 IMAD.IADD R16, R16, 0x1, -R4 ;  /* 0x000000011010c824 */ /* 0x000fe200078e0a04 */
[----:B------:R-:W-:-:S03]  /*de00*/  ISETP.GE.AND P4, PT, R18, RZ, PT ;  /* 0x000000ff1200720c */ /* 0x000fc60003f86270 */
[----:B------:R-:W-:Y:S01]  /*de10*/  @!P3 IMAD.IADD R10, R10, 0x1, -R4 ;  /* 0x000000010a0ab824 */ /* 0x000fe200078e0a04 */
[----:B------:R-:W-:Y:S01]  /*de20*/  ISETP.GT.U32.AND P3, PT, R4, R0, PT ;  /* 0x000000000400720c */ /* 0x000fe20003f64070 */
[----:B0-----:R-:W-:Y:S01]  /*de30*/  IMAD.MOV.U32 R2, RZ, RZ, R17 ;  /* 0x000000ffff027224 */ /* 0x001fe200078e0011 */
[----:B------:R-:W-:Y:S01]  /*de40*/  IADD3 R17, R3, 0xf5, RZ ;  /* 0x000000f503117810 */ /* 0x000fe20007ffe0ff */
[----:B------:R-:W-:Y:S01]  /*de50*/  IMAD.MOV.U32 R12, RZ, RZ, R16 ;  /* 0x000000ffff0c7224 */ /* 0x000fe200078e0010 */
[----:B------:R-:W-:Y:S01]  /*de60*/  IABS R16, R5 ;  /* 0x0000000500107213 */ /* 0x000fe20000000000 */
[----:B------:R-:W-:Y:S01]  /*de70*/  @!P6 IMAD.MOV R2, RZ, RZ, -R2 ;  /* 0x000000ffff02e224 */ /* 0x000fe200078e0a02 */
[----:B------:R-:W-:Y:S01]  /*de80*/  ISETP.GE.AND P6, PT, R11, RZ, PT ;  /* 0x000000ff0b00720c */ /* 0x000fe20003fc6270 */
[----:B------:R-:W-:Y:S01]  /*de90*/  @!P1 IMAD.MOV R12, RZ, RZ, -R12 ;  /* 0x000000ffff0c9224 */ /* 0x000fe200078e0a0c */
[----:B------:R-:W-:Y:S01]  /*dea0*/  ISETP.GE.AND P1, PT, R9, RZ, PT ;  /* 0x000000ff0900720c */ /* 0x000fe20003f26270 */
[----:B------:R-:W-:Y:S01]  /*deb0*/  @!P2 IMAD.IADD R8, R8, 0x1, -R4 ;  /* 0x000000010808a824 */ /* 0x000fe200078e0a04 */
[----:B------:R0:W-:Y:S01]  /*dec0*/  STL [R1+0x3e4], R2 ;  /* 0x0003e40201007387 */ /* 0x0001e20000100800 */
[----:B------:R-:W-:-:S02]  /*ded0*/  ISETP.GE.AND P2, PT, R5, RZ, PT ;  /* 0x000000ff0500720c */ /* 0x000fc40003f46270 */
[----:B------:R-:W-:Y:S01]  /*dee0*/  @!P3 IMAD.IADD R0, R0, 0x1, -R4 ;  /* 0x000000010000b824 */ /* 0x000fe200078e0a04 */
[----:B------:R-:W-:Y:S04]  /*def0*/  STL [R1+0x3e8], R12 ;  /* 0x0003e80c01007387 */ /* 0x000fe80000100800 */
[----:B------:R-:W-:Y:S01]  /*df00*/  ISETP.GT.U32.AND P3, PT, R4, R0, PT ;  /* 0x000000000400720c */ /* 0x000fe20003f64070 */
[----:B0-----:R-:W-:Y:S01]  /*df10*/  IMAD.MOV.U32 R2, RZ, RZ, R10 ;  /* 0x000000ffff027224 */ /* 0x001fe200078e000a */
[----:B------:R-:W-:Y:S01]  /*df20*/  IABS R10, R9 ;  /* 0x00000009000a7213 */ /* 0x000fe20000000000 */
[----:B------:R-:W-:-:S04]  /*df30*/  IMAD.HI.U32 R9, R6, R20, RZ ;  /* 0x0000001406097227 */ /* 0x000fc800078e00ff */
[----:B------:R-:W-:Y:S01]  /*df40*/  @!P5 IMAD.MOV R2, RZ, RZ, -R2 ;  /* 0x000000ffff02d224 */ /* 0x000fe200078e0a02 */
[----:B------:R-:W-:Y:S01]  /*df50*/  ISETP.GE.AND P5, PT, R7, RZ, PT ;  /* 0x000000ff0700720c */ /* 0x000fe20003fa6270 */
[----:B------:R-:W-:Y:S01]  /*df60*/  IMAD.MOV R5, RZ, RZ, -R9 ;  /* 0x000000ffff057224 */ /* 0x000fe200078e0a09 */
[----:B------:R-:W-:Y:S01]  /*df70*/  IABS R7, R7 ;  /* 0x0000000700077213 */ /* 0x000fe20000000000 */
[C---:B------:R-:W-:Y:S01]  /*df80*/  IMAD.HI.U32 R11, R6.reuse, R10, RZ ;  /* 0x0000000a060b7227 */ /* 0x040fe200078e00ff */
[----:B------:R0:W-:Y:S03]  /*df90*/  STL [R1+0x3ec], R2 ;  /* 0x0003ec0201007387 */ /* 0x0001e60000100800 */
[----:B------:R-:W-:-:S04]  /*dfa0*/  IMAD.HI.U32 R9, R6, R7, RZ ;  /* 0x0000000706097227 */ /* 0x000fc800078e00ff */
[----:B------:R-:W-:Y:S02]  /*dfb0*/  IMAD R20, R4, R5, R20 ;  /* 0x0000000504147224 */ /* 0x000fe400078e0214 */
[----:B------:R-:W-:Y:S02]  /*dfc0*/  @!P3 IMAD.IADD R0, R0, 0x1, -R4 ;  /* 0x000000010000b824 */ /* 0x000fe400078e0a04 */
[----:B0-----:R-:W-:Y:S02]  /*dfd0*/  IMAD.MOV.U32 R2, RZ, RZ, R8 ;  /* 0x000000ffff027224 */ /* 0x001fe400078e0008 */
[----:B------:R-:W-:Y:S01]  /*dfe0*/  IMAD.MOV R8, RZ, RZ, -R9 ;  /* 0x000000ffff087224 */ /* 0x000fe200078e0a09 */
[----:B------:R-:W-:Y:S01]  /*dff0*/  IADD3 R9, R3, 0xf4, RZ ;  /* 0x000000f403097810 */ /* 0x000fe20007ffe0ff */
[----:B------:R-:W-:Y:S01]  /*e000*/  @!P0 IMAD.MOV R2, RZ, RZ, -R2 ;  /* 0x000000ffff028224 */ /* 0x000fe200078e0a02 */
[C---:B------:R-:W-:Y:S01]  /*e010*/  ISETP.GT.U32.AND P0, PT, R4.reuse, R20, PT ;  /* 0x000000140400720c */ /* 0x040fe20003f04070 */
[----:B------:R-:W-:Y:S01]  /*e020*/  IMAD R8, R4, R8, R7 ;  /* 0x0000000804087224 */ /* 0x000fe200078e0207 */
[----:B------:R-:W-:Y:S01]  /*e030*/  IABS R12, R9 ;  /* 0x00000009000c7213 */ /* 0x000fe20000000000 */
[----:B------:R-:W-:Y:S01]  /*e040*/  IMAD.MOV R11, RZ, RZ, -R11 ;  /* 0x000000ffff0b7224 */ /* 0x000fe200078e0a0b */
[----:B------:R0:W-:Y:S01]  /*e050*/  STL [R1+0x3f0], R2 ;  /* 0x0003f00201007387 */ /* 0x0001e20000100800 */
[----:B------:R-:W-:-:S04]  /*e060*/  IMAD.HI.U32 R5, R6, R16, RZ ;  /* 0x0000001006057227 */ /* 0x000fc800078e00ff */
[----:B------:R-:W-:Y:S01]  /*e070*/  IMAD R10, R4, R11, R10 ;  /* 0x0000000b040a7224 */ /* 0x000fe200078e020a */
[----:B------:R-:W-:Y:S01]  /*e080*/  IADD3 R11, R3, 0xf3, RZ ;  /* 0x000000f3030b7810 */ /* 0x000fe20007ffe0ff */
[----:B------:R-:W-:Y:S02]  /*e090*/  IMAD.MOV R5, RZ, RZ, -R5 ;  /* 0x000000ffff057224 */ /* 0x000fe400078e0a05 */
[----:B------:R-:W-:Y:S01]  /*e0a0*/  @!P0 IMAD.IADD R20, R20, 0x1, -R4 ;  /* 0x0000000114148824 */ /* 0x000fe200078e0a04 */
[C---:B------:R-:W-:Y:S01]  /*e0b0*/  ISETP.GT.U32.AND P3, PT, R4.reuse, R10, PT ;  /* 0x0000000a0400720c */ /* 0x040fe20003f64070 */
[----:B0-----:R-:W-:Y:S01]  /*e0c0*/  IMAD.MOV.U32 R2, RZ, RZ, R0 ;  /* 0x000000ffff027224 */ /* 0x001fe200078e0000 */
[----:B------:R-:W-:Y:S01]  /*e0d0*/  IABS R0, R17 ;  /* 0x0000001100007213 */ /* 0x000fe20000000000 */
[C---:B------:R-:W-:Y:S01]  /*e0e0*/  IMAD R16, R4.reuse, R5, R16 ;  /* 0x0000000504107224 */ /* 0x040fe200078e0210 */
[C---:B------:R-:W-:Y:S01]  /*e0f0*/  ISETP.GT.U32.AND P0, PT, R4.reuse, R20, PT ;  /* 0x000000140400720c */ /* 0x040fe20003f04070 */
[----:B------:R-:W-:Y:S01]  /*e100*/  @!P4 IMAD.MOV R2, RZ, RZ, -R2 ;  /* 0x000000ffff02c224 */ /* 0x000fe200078e0a02 */
[----:B------:R-:W-:Y:S01]  /*e110*/  ISETP.GT.U32.AND P4, PT, R4, R8, PT ;  /* 0x000000080400720c */ /* 0x000fe20003f84070 */
[----:B------:R-:W-:Y:S01]  /*e120*/  IMAD.HI.U32 R13, R6, R0, RZ ;  /* 0x00000000060d7227 */ /* 0x000fe200078e00ff */
[----:B------:R-:W-:-:S02]  /*e130*/  IABS R5, R21 ;  /* 0x0000001500057213 */ /* 0x000fc40000000000 */
[----:B------:R0:W-:Y:S01]  /*e140*/  STL [R1+0x3f4], R2 ;  /* 0x0003f40201007387 */ /* 0x0001e20000100800 */
[----:B------:R-:W-:Y:S01]  /*e150*/  IMAD.MOV R13, RZ, RZ, -R13 ;  /* 0x000000ffff0d7224 */ /* 0x000fe200078e0a0d */
[----:B------:R-:W-:Y:S01]  /*e160*/  IABS R7, R11 ;  /* 0x0000000b00077213 */ /* 0x000fe20000000000 */
[----:B------:R-:W-:Y:S02]  /*e170*/  @!P3 IMAD.IADD R10, R10, 0x1, -R4 ;  /* 0x000000010a0ab824 */ /* 0x000fe400078e0a04 */
[----:B------:R-:W-:Y:S01]  /*e180*/  IMAD R0, R4, R13, R0 ;  /* 0x0000000d04007224 */ /* 0x000fe200078e0200 */
[----:B------:R-:W-:Y:S01]  /*e190*/  IADD3 R13, R3, 0xf2, RZ ;  /* 0x000000f2030d7810 */ /* 0x000fe20007ffe0ff */
[--C-:B------:R-:W-:Y:S01]  /*e1a0*/  @!P0 IMAD.IADD R20, R20, 0x1, -R4.reuse ;  /* 0x0000000114148824 */ /* 0x100fe200078e0a04 */
[----:B------:R-:W-:Y:S01]  /*e1b0*/  ISETP.GT.U32.AND P0, PT, R4, R16, PT ;  /* 0x000000100400720c */ /* 0x000fe20003f04070 */
[----:B------:R-:W-:Y:S01]  /*e1c0*/  @!P4 IMAD.IADD R8, R8, 0x1, -R4 ;  /* 0x000000010808c824 */ /* 0x000fe200078e0a04 */
[----:B------:R-:W-:Y:S01]  /*e1d0*/  ISETP.GT.U32.AND P3, PT, R4, R10, PT ;  /* 0x0000000a0400720c */ /* 0x000fe20003f64070 */
[----:B------:R-:W-:-:S03]  /*e1e0*/  IMAD.HI.U32 R18, R6, R5, RZ ;  /* 0x0000000506127227 */ /* 0x000fc600078e00ff */
[C---:B------:R-:W-:Y:S01]  /*e1f0*/  ISETP.GT.U32.AND P4, PT, R4.reuse, R8, PT ;  /* 0x000000080400720c */ /* 0x040fe20003f84070 */
[----:B------:R-:W-:Y:S02]  /*e200*/  IMAD.MOV R18, RZ, RZ, -R18 ;  /* 0x000000ffff127224 */ /* 0x000fe400078e0a12 */
[----:B0-----:R-:W-:Y:S01]  /*e210*/  IMAD.MOV.U32 R2, RZ, RZ, R20 ;  /* 0x000000ffff027224 */ /* 0x001fe200078e0014 */
        /* <DEDUP_REMOVED lines=8> */
[----:B------:R-:W-:Y:S01]  /*e2a0*/  @!P4 IMAD.IADD R8, R8, 0x1, -R4 ;  /* 0x000000010808c824 */ /* 0x000fe200078e0a04 */
[----:B------:R-:W-:Y:S01]  /*e2b0*/  ISETP.GT.U32.AND P4, PT, R4, R0, PT ;  /* 0x000000000400720c */ /* 0x000fe20003f84070 */
[C---:B------:R-:W-:Y:S01]  /*e2c0*/  IMAD.HI.U32 R19, R6.reuse, R12, RZ ;  /* 0x0000000c06137227 */ /* 0x040fe200078e00ff */
[----:B------:R0:W-:Y:S03]  /*e2d0*/  STL [R1+0x3dc], R2 ;  /* 0x0003dc0201007387 */ /* 0x0001e60000100800 */
[----:B------:R-:W-:-:S04]  /*e2e0*/  IMAD.HI.U32 R18, R6, R7, RZ ;  /* 0x0000000706127227 */ /* 0x000fc800078e00ff */
[----:B------:R-:W-:Y:S02]  /*e2f0*/  IMAD.MOV R19, RZ, RZ, -R19 ;  /* 0x000000ffff137224 */ /* 0x000fe400078e0a13 */
[--C-:B------:R-:W-:Y:S01]  /*e300*/  @!P3 IMAD.IADD R5, R5, 0x1, -R4.reuse ;  /* 0x000000010505b824 */ /* 0x100fe200078e0a04 */
[----:B------:R-:W-:Y:S01]  /*e310*/  ISETP.GE.AND P3, PT, R17, RZ, PT ;  /* 0x000000ff1100720c */ /* 0x000fe20003f66270 */
[----:B------:R-:W-:Y:S02]  /*e320*/  @!P4 IMAD.IADD R0, R0, 0x1, -R4 ;  /* 0x000000010000c824 */ /* 0x000fe400078e0a04 */
[----:B0-----:R-:W-:Y:S02]  /*e330*/  IMAD.MOV.U32 R2, RZ, RZ, R10 ;  /* 0x000000ffff027224 */ /* 0x001fe400078e000a */
[----:B------:R-:W-:Y:S01]  /*e340*/  IMAD.HI.U32 R10, R6, R20, RZ ;  /* 0x00000014060a7227 */ /* 0x000fe200078e00ff */
[----:B------:R-:W-:-:S03]  /*e350*/  ISETP.GT.U32.AND P4, PT, R4, R0, PT ;  /* 0x000000000400720c */ /* 0x000fc60003f84070 */
[----:B------:R-:W-:Y:S01]  /*e360*/  @!P1 IMAD.MOV R2, RZ, RZ, -R2 ;  /* 0x000000ffff029224 */ /* 0x000fe200078e0a02 */
[C---:B------:R-:W-:Y:S01]  /*e370*/  ISETP.GT.U32.AND P1, PT, R4.reuse, R5, PT ;  /* 0x000000050400720c */ /* 0x040fe20003f24070 */
[----:B------:R-:W-:Y:S02]  /*e380*/  IMAD.MOV R18, RZ, RZ, -R18 ;  /* 0x000000ffff127224 */ /* 0x000fe400078e0a12 */
[----:B------:R-:W-:Y:S01]  /*e390*/  IMAD R12, R4, R19, R12 ;  /* 0x00000013040c7224 */ /* 0x000fe200078e020c */
[----:B------:R0:W-:Y:S01]  /*e3a0*/  STL [R1+0x3d8], R2 ;  /* 0x0003d80201007387 */ /* 0x0001e20000100800 */
[----:B------:R-:W-:Y:S02]  /*e3b0*/  @!P6 IMAD.IADD R16, R16, 0x1, -R4 ;  /* 0x000000011010e824 */ /* 0x000fe400078e0a04 */
[----:B------:R-:W-:Y:S01]  /*e3c0*/  IMAD.MOV R10, RZ, RZ, -R10 ;  /* 0x000000ffff0a7224 */ /* 0x000fe200078e0a0a */
[C---:B------:R-:W-:Y:S01]  /*e3d0*/  ISETP.GT.U32.AND P6, PT, R4.reuse, R12, PT ;  /* 0x0000000c0400720c */ /* 0x040fe20003fc4070 */
[----:B------:R-:W-:-:S02]  /*e3e0*/  IMAD R7, R4, R18, R7 ;  /* 0x0000001204077224 */ /* 0x000fc400078e0207 */
[----:B------:R-:W-:Y:S02]  /*e3f0*/  IMAD R20, R4, R10, R20 ;  /* 0x0000000a04147224 */ /* 0x000fe400078e0214 */
[----:B------:R-:W-:Y:S02]  /*e400*/  @!P4 IMAD.IADD R0, R0, 0x1, -R4 ;  /* 0x000000010000c824 */ /* 0x000fe400078e0a04 */
[----:B0-----:R-:W-:Y:S01]  /*e410*/  IMAD.MOV.U32 R2, RZ, RZ, R16 ;  /* 0x000000ffff027224 */ /* 0x001fe200078e0010 */
[C---:B------:R-:W-:Y:S01]  /*e420*/  ISETP.GT.U32.AND P4, PT, R4.reuse, R20, PT ;  /* 0x000000140400720c */ /* 0x040fe20003f84070 */
[----:B------:R-:W-:Y:S01]  /*e430*/  @!P5 IMAD.MOV R8, RZ, RZ, -R8 ;  /* 0x000000ffff08d224 */ /* 0x000fe200078e0a08 */
[----:B------:R-:W-:Y:S01]  /*e440*/  IADD3 R16, R3, 0xf1, RZ ;  /* 0x000000f103107810 */ /* 0x000fe20007ffe0ff */
[----:B------:R-:W-:Y:S01]  /*e450*/  @!P2 IMAD.MOV R2, RZ, RZ, -R2 ;  /* 0x000000ffff02a224 */ /* 0x000fe200078e0a02 */
[----:B------:R-:W-:Y:S01]  /*e460*/  ISETP.GT.U32.AND P2, PT, R4, R7, PT ;  /* 0x000000070400720c */ /* 0x000fe20003f44070 */
[--C-:B------:R-:W-:Y:S01]  /*e470*/  @!P1 IMAD.IADD R5, R5, 0x1, -R4.reuse ;  /* 0x0000000105059824 */ /* 0x100fe200078e0a04 */
[----:B------:R-:W-:Y:S01]  /*e480*/  ISETP.GE.AND P5, PT, R9, RZ, PT ;  /* 0x000000ff0900720c */ /* 0x000fe20003fa6270 */
[----:B------:R-:W-:Y:S01]  /*e490*/  @!P6 IMAD.IADD R12, R12, 0x1, -R4 ;  /* 0x000000010c0ce824 */ /* 0x000fe200078e0a04 */
[----:B------:R-:W-:Y:S01]  /*e4a0*/  ISETP.GE.AND P1, PT, R11, RZ, PT ;  /* 0x000000ff0b00720c */ /* 0x000fe20003f26270 */
[----:B------:R0:W-:Y:S01]  /*e4b0*/  STL [R1+0x3d4], R8 ;  /* 0x0003d40801007387 */ /* 0x0001e20000100800 */
[----:B------:R-:W-:Y:S01]  /*e4c0*/  IABS R9, R16 ;  /* 0x0000001000097213 */ /* 0x000fe20000000000 */
[----:B------:R-:W-:Y:S01]  /*e4d0*/  @!P3 IMAD.MOV R0, RZ, RZ, -R0 ;  /* 0x000000ffff00b224 */ /* 0x000fe200078e0a00 */
[----:B------:R-:W-:Y:S01]  /*e4e0*/  IADD3 R11, R3, 0xf0, RZ ;  /* 0x000000f0030b7810 */ /* 0x000fe20007ffe0ff */
[----:B------:R1:W-:Y:S01]  /*e4f0*/  STL [R1+0x3d0], R2 ;  /* 0x0003d00201007387 */ /* 0x0003e20000100800 */
[----:B------:R-:W-:Y:S01]  /*e500*/  @!P4 IMAD.IADD R20, R20, 0x1, -R4 ;  /* 0x000000011414c824 */ /* 0x000fe200078e0a04 */
[----:B------:R-:W-:Y:S01]  /*e510*/  ISETP.GE.AND P6, PT, R13, RZ, PT ;  /* 0x000000ff0d00720c */ /* 0x000fe20003fc6270 */
[----:B------:R-:W-:Y:S01]  /*e520*/  IMAD.HI.U32 R13, R6, R9, RZ ;  /* 0x00000009060d7227 */ /* 0x000fe200078e00ff */
[----:B------:R-:W-:-:S02]  /*e530*/  IABS R10, R11 ;  /* 0x0000000b000a7213 */ /* 0x000fc40000000000 */
[----:B0-----:R-:W-:Y:S01]  /*e540*/  IADD3 R8, R3, 0xef, RZ ;  /* 0x000000ef03087810 */ /* 0x001fe20007ffe0ff */
[----:B------:R-:W-:Y:S01]  /*e550*/  @!P2 IMAD.IADD R7, R7, 0x1, -R4 ;  /* 0x000000010707a824 */ /* 0x000fe200078e0a04 */
[----:B------:R-:W-:Y:S01]  /*e560*/  ISETP.GT.U32.AND P2, PT, R4, R12, PT ;  /* 0x0000000c0400720c */ /* 0x000fe20003f44070 */
[----:B------:R-:W-:-:S03]  /*e570*/  IMAD.HI.U32 R17, R6, R10, RZ ;  /* 0x0000000a06117227 */ /* 0x000fc600078e00ff */
[C---:B------:R-:W-:Y:S01]  /*e580*/  ISETP.GT.U32.AND P4, PT, R4.reuse, R7, PT ;  /* 0x000000070400720c */ /* 0x040fe20003f84070 */
[----:B-1----:R-:W-:Y:S02]  /*e590*/  IMAD.MOV.U32 R2, RZ, RZ, R5 ;  /* 0x000000ffff027224 */ /* 0x002fe400078e0005 */
[----:B------:R-:W-:Y:S01]  /*e5a0*/  IMAD.MOV R5, RZ, RZ, -R13 ;  /* 0x000000ffff057224 */ /* 0x000fe200078e0a0d */
[----:B------:R-:W-:Y:S01]  /*e5b0*/  IADD3 R13, R3, 0xee, RZ ;  /* 0x000000ee030d7810 */ /* 0x000fe20007ffe0ff */
[----:B------:R-:W-:Y:S01]  /*e5c0*/  @!P0 IMAD.MOV R2, RZ, RZ, -R2 ;  /* 0x000000ffff028224 */ /* 0x000fe200078e0a02 */
[C---:B------:R-:W-:Y:S01]  /*e5d0*/  ISETP.GT.U32.AND P0, PT, R4.reuse, R20, PT ;  /* 0x000000140400720c */ /* 0x040fe20003f04070 */
[----:B------:R-:W-:Y:S01]  /*e5e0*/  IMAD R9, R4, R5, R9 ;  /* 0x0000000504097224 */ /* 0x000fe200078e0209 */
[----:B------:R-:W-:Y:S01]  /*e5f0*/  IABS R5, R8 ;  /* 0x0000000800057213 */ /* 0x000fe20000000000 */
[----:B------:R-:W-:Y:S01]  /*e600*/  IMAD.MOV R17, RZ, RZ, -R17 ;  /* 0x000000ffff117224 */ /* 0x000fe200078e0a11 */
[----:B------:R-:W-:Y:S01]  /*e610*/  IABS R21, R13 ;  /* 0x0000000d00157213 */ /* 0x000fe20000000000 */
[----:B------:R-:W-:Y:S01]  /*e620*/  @!P2 IMAD.IADD R12, R12, 0x1, -R4 ;  /* 0x000000010c0ca824 */ /* 0x000fe200078e0a04 */
[C---:B------:R-:W-:Y:S01]  /*e630*/  ISETP.GT.U32.AND P2, PT, R4.reuse, R9, PT ;  /* 0x000000090400720c */ /* 0x040fe20003f44070 */
[----:B------:R-:W-:Y:S01]  /*e640*/  IMAD R10, R4, R17, R10 ;  /* 0x00000011040a7224 */ /* 0x000fe200078e020a */
[----:B------:R0:W-:Y:S01]  /*e650*/  STL [R1+0x3cc], R2 ;  /* 0x0003cc0201007387 */ /* 0x0001e20000100800 */
[----:B------:R-:W-:-:S03]  /*e660*/  IMAD.HI.U32 R18, R6, R5, RZ ;  /* 0x0000000506127227 */ /* 0x000fc600078e00ff */
[----:B------:R1:W-:Y:S01]  /*e670*/  STL [R1+0x3c8], R0 ;  /* 0x0003c80001007387 */ /* 0x0003e20000100800 */
[----:B------:R-:W-:Y:S01]  /*e680*/  @!P0 IMAD.IADD R20, R20, 0x1, -R4 ;  /* 0x0000000114148824 */ /* 0x000fe200078e0a04 */
[----:B------:R-:W-:Y:S01]  /*e690*/  ISETP.GT.U32.AND P0, PT, R4, R10, PT ;  /* 0x0000000a0400720c */ /* 0x000fe20003f04070 */
[----:B------:R-:W-:Y:S02]  /*e6a0*/  IMAD.MOV R18, RZ, RZ, -R18 ;  /* 0x000000ffff127224 */ /* 0x000fe400078e0a12 */
[--C-:B------:R-:W-:Y:S01]  /*e6b0*/  @!P4 IMAD.IADD R7, R7, 0x1, -R4.reuse ;  /* 0x000000010707c824 */ /* 0x100fe200078e0a04 */
[----:B------:R-:W-:Y:S01]  /*e6c0*/  ISETP.GE.AND P4, PT, R16, RZ, PT ;  /* 0x000000ff1000720c */ /* 0x000fe20003f86270 */
[----:B------:R-:W-:Y:S01]  /*e6d0*/  @!P2 IMAD.IADD R9, R9, 0x1, -R4 ;  /* 0x000000010909a824 */ /* 0x000fe200078e0a04 */
[----:B------:R-:W-:Y:S01]  /*e6e0*/  IADD3 R16, R3, 0xed, RZ ;  /* 0x000000ed03107810 */ /* 0x000fe20007ffe0ff */
[----:B------:R-:W-:Y:S01]  /*e6f0*/  IMAD.HI.U32 R17, R6, R21, RZ ;  /* 0x0000001506117227 */ /* 0x000fe200078e00ff */
[----:B------:R-:W-:-:S02]  /*e700*/  ISETP.GE.AND P2, PT, R11, RZ, PT ;  /* 0x000000ff0b00720c */ /* 0x000fc40003f46270 */
[----:B------:R-:W-:Y:S01]  /*e710*/  IADD3 R11, R3, 0xec, RZ ;  /* 0x000000ec030b7810 */ /* 0x000fe20007ffe0ff */
[----:B------:R-:W-:Y:S01]  /*e720*/  IMAD R5, R4, R18, R5 ;  /* 0x0000001204057224 */ /* 0x000fe200078e0205 */
[----:B------:R-:W-:Y:S01]  /*e730*/  IABS R18, R16 ;  /* 0x0000001000127213 */ /* 0x000fe20000000000 */
[----:B------:R-:W-:Y:S01]  /*e740*/  @!P0 IMAD.IADD R10, R10, 0x1, -R4 ;  /* 0x000000010a0a8824 */ /* 0x000fe200078e0a04 */
[C---:B------:R-:W-:Y:S01]  /*e750*/  ISETP.GT.U32.AND P0, PT, R4.reuse, R9, PT ;  /* 0x000000090400720c */ /* 0x040fe20003f04070 */
[----:B0-----:R-:W-:Y:S02]  /*e760*/  IMAD.MOV.U32 R2, RZ, RZ, R12 ;  /* 0x000000ffff027224 */ /* 0x001fe400078e000c */
[----:B------:R-:W-:Y:S01]  /*e770*/  IMAD.MOV R17, RZ, RZ, -R17 ;  /* 0x000000ffff117224 */ /* 0x000fe200078e0a11 */
[C---:B------:R-:W-:Y:S01]  /*e780*/  ISETP.GT.U32.AND P3, PT, R4.reuse, R10, PT ;  /* 0x0000000a0400720c */ /* 0x040fe20003f64070 */
[----:B------:R-:W-:Y:S01]  /*e790*/  @!P5 IMAD.MOV R2, RZ, RZ, -R2 ;  /* 0x000000ffff02d224 */ /* 0x000fe200078e0a02 */
[C---:B------:R-:W-:Y:S01]  /*e7a0*/  ISETP.GT.U32.AND P5, PT, R4.reuse, R5, PT ;  /* 0x000000050400720c */ /* 0x040fe20003fa4070 */
[----:B------:R-:W-:Y:S01]  /*e7b0*/  IMAD R21, R4, R17, R21 ;  /* 0x0000001104157224 */ /* 0x000fe200078e0215 */
[----:B------:R-:W-:Y:S01]  /*e7c0*/  IABS R17, R11 ;  /* 0x0000000b00117213 */ /* 0x000fe20000000000 */
[----:B------:R-:W-:Y:S01]  /*e7d0*/  IMAD.MOV.U32 R12, RZ, RZ, R7 ;  /* 0x000000ffff0c7224 */ /* 0x000fe200078e0007 */
[----:B------:R0:W-:Y:S01]  /*e7e0*/  STL [R1+0x3c4], R2 ;  /* 0x0003c40201007387 */ /* 0x0001e20000100800 */
[----:B-1----:R-:W-:-:S04]  /*e7f0*/  IMAD.HI.U32 R0, R6, R18, RZ ;  /* 0x0000001206007227 */ /* 0x002fc800078e00ff */
[----:B------:R-:W-:Y:S01]  /*e800*/  @!P1 IMAD.MOV R12, RZ, RZ, -R12 ;  /* 0x000000ffff0c9224 */ /* 0x000fe200078e0a0c */
[----:B------:R-:W-:Y:S01]  /*e810*/  ISETP.GT.U32.AND P1, PT, R4, R21, PT ;  /* 0x000000150400720c */ /* 0x000fe20003f24070 */
[----:B------:R-:W-:-:S03]  /*e820*/  IMAD.HI.U32 R7, R6, R17, RZ ;  /* 0x0000001106077227 */ /* 0x000fc600078e00ff */
[----:B------:R1:W-:Y:S01]  /*e830*/  STL [R1+0x3c0], R12 ;  /* 0x0003c00c01007387 */ /* 0x0003e20000100800 */
[----:B0-----:R-:W-:Y:S02]  /*e840*/  IMAD.MOV.U32 R2, RZ, RZ, R20 ;  /* 0x000000ffff027224 */ /* 0x001fe400078e0014 */
[----:B------:R-:W-:Y:S01]  /*e850*/  @!P0 IMAD.IADD R9, R9, 0x1, -R4 ;  /* 0x0000000109098824 */ /* 0x000fe200078e0a04 */
[----:B------:R-:W-:Y:S01]  /*e860*/  ISETP.GE.AND P0, PT, R13, RZ, PT ;  /* 0x000000ff0d00720c */ /* 0x000fe20003f06270 */
[----:B------:R-:W-:Y:S02]  /*e870*/  IMAD.MOV R0, RZ, RZ, -R0 ;  /* 0x000000ffff007224 */ /* 0x000fe400078e0a00 */
[----:B------:R-:W-:Y:S01]  /*e880*/  @!P6 IMAD.MOV R2, RZ, RZ, -R2 ;  /* 0x000000ffff02e224 */ /* 0x000fe200078e0a02 */
[----:B------:R-:W-:Y:S01]  /*e890*/  ISETP.GE.AND P6, PT, R8, RZ, PT ;  /* 0x000000ff0800720c */ /* 0x000fe20003fc6270 */
[----:B------:R-:W-:Y:S01]  /*e8a0*/  IMAD.MOV R8, RZ, RZ, -R7 ;  /* 0x000000ffff087224 */ /* 0x000fe200078e0a07 */
[----:B-1----:R-:W-:Y:S01]  /*e8b0*/  IADD3 R12, R3, 0xeb, RZ ;  /* 0x000000eb030c7810 */ /* 0x002fe20007ffe0ff */
[--C-:B------:R-:W-:Y:S01]  /*e8c0*/  @!P3 IMAD.IADD R10, R10, 0x1, -R4.reuse ;  /* 0x000000010a0ab824 */ /* 0x100fe200078e0a04 */
[----:B------:R0:W-:Y:S01]  /*e8d0*/  STL [R1+0x3bc], R2 ;  /* 0x0003bc0201007387 */ /* 0x0001e20000100800 */
[----:B------:R-:W-:Y:S01]  /*e8e0*/  @!P5 IMAD.IADD R5, R5, 0x1, -R4 ;  /* 0x000000010505d824 */ /* 0x000fe200078e0a04 */
[----:B------:R-:W-:Y:S01]  /*e8f0*/  ISETP.GE.AND P3, PT, R16, RZ, PT ;  /* 0x000000ff1000720c */ /* 0x000fe20003f66270 */
[C---:B------:R-:W-:Y:S01]  /*e900*/  IMAD R7, R4.reuse, R0, R18 ;  /* 0x0000000004077224 */ /* 0x040fe200078e0212 */
[----:B------:R-:W-:Y:S01]  /*e910*/  IADD3 R0, R3, 0xea, RZ ;  /* 0x000000ea03007810 */ /* 0x000fe20007ffe0ff */
[----:B------:R-:W-:Y:S01]  /*e920*/  IMAD.MOV.U32 R14, RZ, RZ, R9 ;  /* 0x000000ffff0e7224 */ /* 0x000fe200078e0009 */
[C---:B------:R-:W-:Y:S01]  /*e930*/  ISETP.GT.U32.AND P5, PT, R4.reuse, R5, PT ;  /* 0x000000050400720c */ /* 0x040fe20003fa4070 */
[C---:B------:R-:W-:Y:S01]  /*e940*/  IMAD R8, R4.reuse, R8, R17 ;  /* 0x0000000804087224 */ /* 0x040fe200078e0211 */
[----:B------:R-:W-:Y:S01]  /*e950*/  IABS R9, R12 ;  /* 0x0000000c00097213 */ /* 0x000fe20000000000 */
[----:B------:R-:W-:Y:S01]  /*e960*/  @!P4 IMAD.MOV R14, RZ, RZ, -R14 ;  /* 0x000000ffff0ec224 */ /* 0x000fe200078e0a0e */
[C---:B------:R-:W-:Y:S01]  /*e970*/  ISETP.GT.U32.AND P4, PT, R4.reuse, R7, PT ;  /* 0x000000070400720c */ /* 0x040fe20003f84070 */
[----:B0-----:R-:W-:Y:S01]  /*e980*/  IMAD.MOV.U32 R2, RZ, RZ, R10 ;  /* 0x000000ffff027224 */ /* 0x001fe200078e000a */
[----:B------:R-:W-:Y:S01]  /*e990*/  IABS R13, R0 ;  /* 0x00000000000d7213 */ /* 0x000fe20000000000 */
[----:B------:R-:W-:Y:S01]  /*e9a0*/  @!P1 IMAD.IADD R21, R21, 0x1, -R4 ;  /* 0x0000000115159824 */ /* 0x000fe200078e0a04 */
[----:B------:R-:W-:Y:S01]  /*e9b0*/  STL [R1+0x3b8], R14 ;  /* 0x0003b80e01007387 */ /* 0x000fe20000100800 */
[----:B------:R-:W-:Y:S01]  /*e9c0*/  @!P2 IMAD.MOV R2, RZ, RZ, -R2 ;  /* 0x000000ffff02a224 */ /* 0x000fe200078e0a02 */
[----:B------:R-:W-:Y:S01]  /*e9d0*/  ISETP.GT.U32.AND P2, PT, R4, R8, PT ;  /* 0x000000080400720c */ /* 0x000fe20003f44070 */
[----:B------:R-:W-:Y:S01]  /*e9e0*/  IMAD.HI.U32 R17, R6, R9, RZ ;  /* 0x0000000906117227 */ /* 0x000fe200078e00ff */
[----:B------:R-:W-:-:S02]  /*e9f0*/  ISETP.GT.U32.AND P1, PT, R4, R21, PT ;  /* 0x000000150400720c */ /* 0x000fc40003f24070 */
[----:B------:R0:W-:Y:S01]  /*ea00*/  STL [R1+0x3b4], R2 ;  /* 0x0003b40201007387 */ /* 0x0001e20000100800 */
[--C-:B------:R-:W-:Y:S01]  /*ea10*/  @!P5 IMAD.IADD R5, R5, 0x1, -R4.reuse ;  /* 0x000000010505d824 */ /* 0x100fe200078e0a04 */
[----:B------:R-:W-:Y:S01]  /*ea20*/  ISETP.GE.AND P5, PT, R11, RZ, PT ;  /* 0x000000ff0b00720c */ /* 0x000fe20003fa6270 */
[----:B------:R-:W-:Y:S01]  /*ea30*/  @!P4 IMAD.IADD R7, R7, 0x1, -R4 ;  /* 0x000000010707c824 */ /* 0x000fe200078e0a04 */
[----:B------:R-:W-:Y:S01]  /*ea40*/  IADD3 R10, R3, 0xe9, RZ ;  /* 0x000000e9030a7810 */ /* 0x000fe20007ffe0ff */
[----:B------:R-:W-:-:S03]  /*ea50*/  IMAD.MOV.U32 R11, RZ, RZ, R13 ;  /* 0x000000ffff0b7224 */ /* 0x000fc600078e000d */
[----:B------:R-:W-:Y:S01]  /*ea60*/  ISETP.GT.U32.AND P4, PT, R4, R7, PT ;  /* 0x000000070400720c */ /* 0x000fe20003f84070 */
[--C-:B------:R-:W-:Y:S01]  /*ea70*/  @!P2 IMAD.IADD R8, R8, 0x1, -R4.reuse ;  /* 0x000000010808a824 */ /* 0x100fe200078e0a04 */
[----:B------:R-:W-:Y:S01]  /*ea80*/  IABS R16, R10 ;  /* 0x0000000a00107213 */ /* 0x000fe20000000000 */
[----:B0-----:R-:W-:Y:S01]  /*ea90*/  IMAD.MOV.U32 R2, RZ, RZ, R5 ;  /* 0x000000ffff027224 */ /* 0x001fe200078e0005 */
[----:B------:R-:W-:Y:S01]  /*eaa0*/  ISETP.GE.AND P2, PT, R0, RZ, PT ;  /* 0x000000ff0000720c */ /* 0x000fe20003f46270 */
[----:B------:R-:W-:Y:S01]  /*eab0*/  @!P1 IMAD.IADD R21, R21, 0x1, -R4 ;  /* 0x0000000115159824 */ /* 0x000fe200078e0a04 */
[----:B------:R-:W-:Y:S01]  /*eac0*/  ISETP.GE.AND P1, PT, R12, RZ, PT ;  /* 0x000000ff0c00720c */ /* 0x000fe20003f26270 */
[----:B------:R-:W-:Y:S01]  /*ead0*/  @!P6 IMAD.MOV R2, RZ, RZ, -R2 ;  /* 0x000000ffff02e224 */ /* 0x000fe200078e0a02 */
[----:B------:R-:W-:Y:S01]  /*eae0*/  ISETP.GT.U32.AND P6, PT, R4, R8, PT ;  /* 0x000000080400720c */ /* 0x000fe20003fc4070 */
[----:B------:R-:W-:Y:S01]  /*eaf0*/  IMAD.HI.U32 R13, R6, R11, RZ ;  /* 0x0000000b060d7227 */ /* 0x000fe200078e00ff */
[----:B------:R-:W-:-:S02]  /*eb00*/  IADD3 R0, R3, 0xe6, RZ ;  /* 0x000000e603007810 */ /* 0x000fc40007ffe0ff */
[----:B------:R0:W-:Y:S01]  /*eb10*/  STL [R1+0x3ac], R2 ;  /* 0x0003ac0201007387 */ /* 0x0001e20000100800 */
[----:B------:R-:W-:Y:S01]  /*eb20*/  IMAD.MOV R12, RZ, RZ, -R17 ;  /* 0x000000ffff0c7224 */ /* 0x000fe200078e0a11 */
[C---:B------:R-:W-:Y:S01]  /*eb30*/  IADD3 R17, R3.reuse, 0xe7, RZ ;  /* 0x000000e703117810 */ /* 0x040fe20007ffe0ff */
[----:B------:R-:W-:Y:S01]  /*eb40*/  IMAD.MOV R5, RZ, RZ, -R13 ;  /* 0x000000ffff057224 */ /* 0x000fe200078e0a0d */
[C---:B------:R-:W-:Y:S01]  /*eb50*/  IADD3 R13, R3.reuse, 0xe5, RZ ;  /* 0x000000e5030d7810 */ /* 0x040fe20007ffe0ff */
[C---:B------:R-:W-:Y:S01]  /*eb60*/  IMAD R9, R4.reuse, R12, R9 ;  /* 0x0000000c04097224 */ /* 0x040fe200078e0209 */
[----:B------:R-:W-:Y:S01]  /*eb70*/  IADD3 R12, R3, 0xe8, RZ ;  /* 0x000000e8030c7810 */ /* 0x000fe20007ffe0ff */
[C---:B------:R-:W-:Y:S01]  /*eb80*/  IMAD R5, R4.reuse, R5, R11 ;  /* 0x0000000504057224 */ /* 0x040fe200078e020b */
[----:B------:R-:W-:Y:S01]  /*eb90*/  IABS R18, R17 ;  /* 0x0000001100127213 */ /* 0x000fe20000000000 */
[--C-:B------:R-:W-:Y:S01]  /*eba0*/  @!P4 IMAD.IADD R7, R7, 0x1, -R4.reuse ;  /* 0x000000010707c824 */ /* 0x100fe200078e0a04 */
[----:B------:R-:W-:Y:S01]  /*ebb0*/  ISETP.GT.U32.AND P4, PT, R4, R9, PT ;  /* 0x000000090400720c */ /* 0x000fe20003f84070 */
[----:B------:R-:W-:Y:S01]  /*ebc0*/  @!P6 IMAD.IADD R8, R8, 0x1, -R4 ;  /* 0x000000010808e824 */ /* 0x000fe200078e0a04 */
[----:B------:R-:W-:Y:S01]  /*ebd0*/  ISETP.GT.U32.AND P6, PT, R4, R5, PT ;  /* 0x000000050400720c */ /* 0x000fe20003fc4070 */
[----:B------:R-:W-:Y:S01]  /*ebe0*/  IMAD.HI.U32 R11, R6, R16, RZ ;  /* 0x00000010060b7227 */ /* 0x000fe200078e00ff */
[----:B------:R-:W-:-:S03]  /*ebf0*/  IABS R19, R12 ;  /* 0x0000000c00137213 */ /* 0x000fc60000000000 */
[----:B------:R-:W-:Y:S02]  /*ec00*/  IMAD.MOV R11, RZ, RZ, -R11 ;  /* 0x000000ffff0b7224 */ /* 0x000fe400078e0a0b */
[----:B0-----:R-:W-:Y:S02]  /*ec10*/  IMAD.MOV.U32 R2, RZ, RZ, R21 ;  /* 0x000000ffff027224 */ /* 0x001fe400078e0015 */
[C---:B------:R-:W-:Y:S01]  /*ec20*/  IMAD R16, R4.reuse, R11, R16 ;  /* 0x0000000b04107224 */ /* 0x040fe200078e0210 */
[----:B------:R-:W-:Y:S01]  /*ec30*/  IABS R11, R0 ;  /* 0x00000000000b7213 */ /* 0x000fe20000000000 */
[--C-:B------:R-:W-:Y:S02]  /*ec40*/  @!P4 IMAD.IADD R9, R9, 0x1, -R4.reuse ;  /* 0x000000010909c824 */ /* 0x100fe400078e0a04 */
[----:B------:R-:W-:Y:S01]  /*ec50*/  @!P6 IMAD.IADD R5, R5, 0x1, -R4 ;  /* 0x000000010505e824 */ /* 0x000fe200078e0a04 */
[----:B------:R-:W-:Y:S01]  /*ec60*/  ISETP.GT.U32.AND P4, PT, R4, R16, PT ;  /* 0x000000100400720c */ /* 0x000fe20003f84070 */
[----:B------:R-:W-:Y:S01]  /*ec70*/  IMAD.HI.U32 R22, R6, R19, RZ ;  /* 0x0000001306167227 */ /* 0x000fe200078e00ff */
[----:B------:R-:W-:-:S03]  /*ec80*/  ISETP.GT.U32.AND P6, PT, R4, R9, PT ;  /* 0x000000090400720c */ /* 0x000fc60003fc4070 */
[----:B------:R-:W-:Y:S01]  /*ec90*/  @!P0 IMAD.MOV R2, RZ, RZ, -R2 ;  /* 0x000000ffff028224 */ /* 0x000fe200078e0a02 */
[----:B------:R-:W-:Y:S01]  /*eca0*/  ISETP.GE.AND P0, PT, R10, RZ, PT ;  /* 0x000000ff0a00720c */ /* 0x000fe20003f06270 */
[----:B------:R-:W-:Y:S02]  /*ecb0*/  IMAD.MOV R22, RZ, RZ, -R22 ;  /* 0x000000ffff167224 */ /* 0x000fe400078e0a16 */
[----:B------:R-:W-:Y:S01]  /*ecc0*/  IMAD.HI.U32 R20, R6, R18, RZ ;  /* 0x0000001206147227 */ /* 0x000fe200078e00ff */
[----:B------:R0:W-:Y:S03]  /*ecd0*/  STL [R1+0x3a8], R2 ;  /* 0x0003a80201007387 */ /* 0x0001e60000100800 */
[----:B------:R-:W-:Y:S01]  /*ece0*/  IMAD R10, R4, R22, R19 ;  /* 0x00000016040a7224 */ /* 0x000fe200078e0213 */
[----:B------:R-:W-:Y:S01]  /*ecf0*/  IABS R19, R13 ;  /* 0x0000000d00137213 */ /* 0x000fe20000000000 */
[----:B------:R-:W-:-:S02]  /*ed00*/  IMAD.MOV.U32 R21, RZ, RZ, R11 ;  /* 0x000000ffff157224 */ /* 0x000fc400078e000b */
[----:B------:R-:W-:Y:S02]  /*ed10*/  IMAD.MOV R20, RZ, RZ, -R20 ;  /* 0x000000ffff147224 */ /* 0x000fe400078e0a14 */
[----:B------:R-:W-:Y:S01]  /*ed20*/  @!P6 IMAD.IADD R9, R9, 0x1, -R4 ;  /* 0x000000010909e824 */ /* 0x000fe200078e0a04 */
[----:B------:R-:W-:Y:S01]  /*ed30*/  ISETP.GT.U32.AND P6, PT, R4, R10, PT ;  /* 0x0000000a0400720c */ /* 0x000fe20003fc4070 */
[----:B0-----:R-:W-:Y:S02]  /*ed40*/  IMAD.MOV.U32 R2, RZ, RZ, R7 ;  /* 0x000000ffff027224 */ /* 0x001fe400078e0007 */
[----:B------:R-:W-:-:S04]  /*ed50*/  IMAD.HI.U32 R7, R6, R21, RZ ;  /* 0x0000001506077227 */ /* 0x000fc800078e00ff */
[----:B------:R-:W-:Y:S01]  /*ed60*/  @!P3 IMAD.MOV R2, RZ, RZ, -R2 ;  /* 0x000000ffff02b224 */ /* 0x000fe200078e0a02 */
[C---:B------:R-:W-:Y:S01]  /*ed70*/  ISETP.GT.U32.AND P3, PT, R4.reuse, R5, PT ;  /* 0x000000050400720c */ /* 0x040fe20003f64070 */
[----:B------:R-:W-:Y:S02]  /*ed80*/  IMAD R11, R4, R20, R18 ;  /* 0x00000014040b7224 */ /* 0x000fe400078e0212 */
[----:B------:R-:W-:Y:S01]  /*ed90*/  @!P4 IMAD.IADD R16, R16, 0x1, -R4 ;  /* 0x000000011010c824 */ /* 0x000fe200078e0a04 */
[----:B------:R0:W-:Y:S01]  /*eda0*/  STL [R1+0x3a4], R2 ;  /* 0x0003a40201007387 */ /* 0x0001e20000100800 */
[----:B------:R-:W-:Y:S02]  /*edb0*/  IMAD.MOV R7, RZ, RZ, -R7 ;  /* 0x000000ffff077224 */ /* 0x000fe400078e0a07 */
[----:B------:R-:W-:Y:S01]  /*edc0*/  IMAD.MOV.U32 R14, RZ, RZ, R8 ;  /* 0x000000ffff0e7224 */ /* 0x000fe200078e0008 */
[----:B------:R-:W-:Y:S01]  /*edd0*/  ISETP.GT.U32.AND P4, PT, R4, R16, PT ;  /* 0x000000100400720c */ /* 0x000fe20003f84070 */
[----:B------:R-:W-:-:S02]  /*ede0*/  @!P6 IMAD.IADD R10, R10, 0x1, -R4 ;  /* 0x000000010a0ae824 */ /* 0x000fc400078e0a04 */
[----:B------:R-:W-:Y:S01]  /*edf0*/  @!P5 IMAD.MOV R14, RZ, RZ, -R14 ;  /* 0x000000ffff0ed224 */ /* 0x000fe200078e0a0e */
[----:B------:R-:W-:Y:S01]  /*ee00*/  ISETP.GE.AND P5, PT, R12, RZ, PT ;  /* 0x000000ff0c00720c */ /* 0x000fe20003fa6270 */
[----:B------:R-:W-:Y:S01]  /*ee10*/  IMAD.HI.U32 R8, R6, R19, RZ ;  /* 0x0000001306087227 */ /* 0x000fe200078e00ff */
[C---:B------:R-:W-:Y:S02]  /*ee20*/  IADD3 R12, R3.reuse, 0xe3, RZ ;  /* 0x000000e3030c7810 */ /* 0x040fe40007ffe0ff */
[----:B------:R1:W-:Y:S01]  /*ee30*/  STL [R1+0x3a0], R14 ;  /* 0x0003a00e01007387 */ /* 0x0003e20000100800 */
[----:B0-----:R-:W-:Y:S01]  /*ee40*/  IMAD.MOV.U32 R2, RZ, RZ, R9 ;  /* 0x000000ffff027224 */ /* 0x001fe200078e0009 */
[----:B------:R-:W-:Y:S01]  /*ee50*/  IABS R20, R12 ;  /* 0x0000000c00147213 */ /* 0x000fe20000000000 */
[C---:B------:R-:W-:Y:S01]  /*ee60*/  IMAD R9, R4.reuse, R7, R21 ;  /* 0x0000000704097224 */ /* 0x040fe200078e0215 */
[----:B------:R-:W-:Y:S01]  /*ee70*/  IADD3 R7, R3, 0xe1, RZ ;  /* 0x000000e103077810 */ /* 0x000fe20007ffe0ff */
[----:B------:R-:W-:Y:S01]  /*ee80*/  @!P1 IMAD.MOV R2, RZ, RZ, -R2 ;  /* 0x000000ffff029224 */ /* 0x000fe200078e0a02 */
[C---:B------:R-:W-:Y:S01]  /*ee90*/  ISETP.GT.U32.AND P1, PT, R4.reuse, R11, PT ;  /* 0x0000000b0400720c */ /* 0x040fe20003f24070 */
[----:B------:R-:W-:Y:S01]  /*eea0*/  @!P3 IMAD.IADD R5, R5, 0x1, -R4 ;  /* 0x000000010505b824 */ /* 0x000fe200078e0a04 */
[----:B------:R-:W-:Y:S01]  /*eeb0*/  ISETP.GT.U32.AND P6, PT, R4, R9, PT ;  /* 0x000000090400720c */ /* 0x000fe20003fc4070 */
[----:B------:R-:W-:Y:S01]  /*eec0*/  IMAD.MOV R8, RZ, RZ, -R8 ;  /* 0x000000ffff087224 */ /* 0x000fe200078e0a08 */
[----:B------:R0:W-:Y:S01]  /*eed0*/  STL [R1+0x39c], R2 ;  /* 0x00039c0201007387 */ /* 0x0001e20000100800 */
[----:B------:R-:W-:Y:S01]  /*eee0*/  @!P4 IMAD.IADD R16, R16, 0x1, -R4 ;  /* 0x000000011010c824 */ /* 0x000fe200078e0a04 */
[----:B------:R-:W-:Y:S01]  /*eef0*/  ISETP.GE.AND P4, PT, R0, RZ, PT ;  /* 0x000000ff0000720c */ /* 0x000fe20003f86270 */
[----:B------:R-:W-:Y:S01]  /*ef00*/  IMAD R0, R4, R8, R19 ;  /* 0x0000000804007224 */ /* 0x000fe200078e0213 */
[----:B------:R-:W-:Y:S01]  /*ef10*/  IADD3 R8, R3, 0xe4, RZ ;  /* 0x000000e403087810 */ /* 0x000fe20007ffe0ff */
[----:B-1----:R-:W-:Y:S01]  /*ef20*/  IMAD.MOV.U32 R14, RZ, RZ, R16 ;  /* 0x000000ffff0e7224 */ /* 0x002fe200078e0010 */
[----:B------:R-:W-:-:S02]  /*ef30*/  ISETP.GE.AND P3, PT, R17, RZ, PT ;  /* 0x000000ff1100720c */ /* 0x000fc40003f66270 */
[----:B------:R-:W-:Y:S01]  /*ef40*/  IABS R19, R8 ;  /* 0x0000000800137213 */ /* 0x000fe20000000000 */
[--C-:B------:R-:W-:Y:S01]  /*ef50*/  @!P1 IMAD.IADD R11, R11, 0x1, -R4.reuse ;  /* 0x000000010b0b9824 */ /* 0x100fe200078e0a04 */
[----:B------:R-:W-:Y:S01]  /*ef60*/  IABS R17, R7 ;  /* 0x0000000700117213 */ /* 0x000fe20000000000 */
[----:B0-----:R-:W-:Y:S01]  /*ef70*/  IMAD.MOV.U32 R2, RZ, RZ, R5 ;  /* 0x000000ffff027224 */ /* 0x001fe200078e0005 */
[----:B------:R-:W-:Y:S01]  /*ef80*/  IADD3 R5, R3, 0xe2, RZ ;  /* 0x000000e203057810 */ /* 0x000fe20007ffe0ff */
[----:B------:R-:W-:Y:S01]  /*ef90*/  @!P6 IMAD.IADD R9, R9, 0x1, -R4 ;  /* 0x000000010909e824 */ /* 0x000fe200078e0a04 */
[C---:B------:R-:W-:Y:S01]  /*efa0*/  ISETP.GT.U32.AND P1, PT, R4.reuse, R11, PT ;  /* 0x0000000b0400720c */ /* 0x040fe20003f24070 */
[----:B------:R-:W-:Y:S01]  /*efb0*/  @!P2 IMAD.MOV R2, RZ, RZ, -R2 ;  /* 0x000000ffff02a224 */ /* 0x000fe200078e0a02 */
[----:B------:R-:W-:Y:S01]  /*efc0*/  ISETP.GT.U32.AND P2, PT, R4, R10, PT ;  /* 0x0000000a0400720c */ /* 0x000fe20003f44070 */
[----:B------:R-:W-:Y:S01]  /*efd0*/  IMAD.HI.U32 R21, R6, R19, RZ ;  /* 0x0000001306157227 */ /* 0x000fe200078e00ff */
[----:B------:R-:W-:-:S02]  /*efe0*/  ISETP.GT.U32.AND P6, PT, R4, R9, PT ;  /* 0x000000090400720c */ /* 0x000fc40003fc4070 */
[----:B------:R-:W-:Y:S01]  /*eff0*/  IABS R18, R5 ;  /* 0x0000000500127213 */ /* 0x000fe20000000000 */
[----:B------:R-:W-:Y:S01]  /*f000*/  IMAD.MOV R21, RZ, RZ, -R21 ;  /* 0x000000ffff157224 */ /* 0x000fe200078e0a15 */
[----:B------:R0:W-:Y:S01]  /*f010*/  STL [R1+0x398], R2 ;  /* 0x0003980201007387 */ /* 0x0001e20000100800 */
[----:B------:R-:W-:Y:S02]  /*f020*/  @!P0 IMAD.MOV R14, RZ, RZ, -R14 ;  /* 0x000000ffff0e8224 */ /* 0x000fe400078e0a0e */
[----:B------:R-:W-:-:S03]  /*f030*/  IMAD.HI.U32 R22, R6, R18, RZ ;  /* 0x0000001206167227 */ /* 0x000fc600078e00ff */
[----:B------:R1:W-:Y:S01]  /*f040*/  STL [R1+0x394], R14 ;  /* 0x0003940e01007387 */ /* 0x0003e20000100800 */
[--C-:B------:R-:W-:Y:S01]  /*f050*/  @!P2 IMAD.IADD R10, R10, 0x1, -R4.reuse ;  /* 0x000000010a0aa824 */ /* 0x100fe200078e0a04 */
[C---:B------:R-:W-:Y:S01]  /*f060*/  ISETP.GT.U32.AND P2, PT, R4.reuse, R0, PT ;  /* 0x000000000400720c */ /* 0x040fe20003f44070 */
[--C-:B------:R-:W-:Y:S01]  /*f070*/  @!P1 IMAD.IADD R11, R11, 0x1, -R4.reuse ;  /* 0x000000010b0b9824 */ /* 0x100fe200078e0a04 */
[----:B------:R-:W-:Y:S01]  /*f080*/  ISETP.GE.AND P1, PT, R13, RZ, PT ;  /* 0x000000ff0d00720c */ /* 0x000fe20003f26270 */
[C---:B------:R-:W-:Y:S02]  /*f090*/  IMAD R13, R4.reuse, R21, R19 ;  /* 0x00000015040d7224 */ /* 0x040fe400078e0213 */
[----:B------:R-:W-:Y:S02]  /*f0a0*/  @!P6 IMAD.IADD R9, R9, 0x1, -R4 ;  /* 0x000000010909e824 */ /* 0x000fe400078e0a04 */
[----:B------:R-:W-:Y:S01]  /*f0b0*/  IMAD.MOV R22, RZ, RZ, -R22 ;  /* 0x000000ffff167224 */ /* 0x000fe200078e0a16 */
[----:B------:R-:W-:Y:S01]  /*f0c0*/  ISETP.GT.U32.AND P6, PT, R4, R13, PT ;  /* 0x0000000d0400720c */ /* 0x000fe20003fc4070 */
[----:B0-----:R-:W-:-:S02]  /*f0d0*/  IMAD.MOV.U32 R2, RZ, RZ, R10 ;  /* 0x000000ffff027224 */ /* 0x001fc400078e000a */
[----:B------:R-:W-:-:S04]  /*f0e0*/  IMAD.HI.U32 R19, R6, R20, RZ ;  /* 0x0000001406137227 */ /* 0x000fc800078e00ff */
[----:B------:R-:W-:Y:S01]  /*f0f0*/  @!P2 IMAD.IADD R0, R0, 0x1, -R4 ;  /* 0x000000010000a824 */ /* 0x000fe200078e0a04 */
[----:B------:R-:W-:Y:S01]  /*f100*/  ISETP.GE.AND P2, PT, R8, RZ, PT ;  /* 0x000000ff0800720c */ /* 0x000fe20003f46270 */
[C---:B------:R-:W-:Y:S01]  /*f110*/  IMAD R18, R4.reuse, R22, R18 ;  /* 0x0000001604127224 */ /* 0x040fe200078e0212 */
[----:B------:R-:W-:Y:S01]  /*f120*/  IADD3 R8, R3, 0xe0, RZ ;  /* 0x000000e003087810 */ /* 0x000fe20007ffe0ff */
[----:B-1----:R-:W-:Y:S01]  /*f130*/  IMAD.MOV.U32 R14, RZ, RZ, R11 ;  /* 0x000000ffff0e7224 */ /* 0x002fe200078e000b */
[C---:B------:R-:W-:Y:S01]  /*f140*/  ISETP.GT.U32.AND P0, PT, R4.reuse, R0, PT ;  /* 0x000000000400720c */ /* 0x040fe20003f04070 */
[----:B------:R-:W-:Y:S01]  /*f150*/  @!P5 IMAD.MOV R2, RZ, RZ, -R2 ;  /* 0x000000ffff02d224 */ /* 0x000fe200078e0a02 */
[----:B------:R-:W-:Y:S01]  /*f160*/  IABS R16, R8 ;  /* 0x0000000800107213 */ /* 0x000fe20000000000 */
[----:B------:R-:W-:Y:S02]  /*f170*/  IMAD.MOV R19, RZ, RZ, -R19 ;  /* 0x000000ffff137224 */ /* 0x000fe400078e0a13 */
[----:B------:R-:W-:Y:S01]  /*f180*/  @!P6 IMAD.IADD R13, R13, 0x1, -R4 ;  /* 0x000000010d0de824 */ /* 0x000fe200078e0a04 */
[----:B------:R0:W-:Y:S01]  /*f190*/  STL [R1+0x390], R2 ;  /* 0x0003900201007387 */ /* 0x0001e20000100800 */
[----:B------:R-:W-:Y:S01]  /*f1a0*/  @!P3 IMAD.MOV R14, RZ, RZ, -R14 ;  /* 0x000000ffff0eb224 */ /* 0x000fe200078e0a0e */
[C---:B------:R-:W-:Y:S01]  /*f1b0*/  ISETP.GT.U32.AND P3, PT, R4.reuse, R18, PT ;  /* 0x000000120400720c */ /* 0x040fe20003f64070 */
[C---:B------:R-:W-:Y:S01]  /*f1c0*/  IMAD R19, R4.reuse, R19, R20 ;  /* 0x0000001304137224 */ /* 0x040fe200078e0214 */
[----:B------:R-:W-:Y:S01]  /*f1d0*/  ISETP.GT.U32.AND P5, PT, R4, R13, PT ;  /* 0x0000000d0400720c */ /* 0x000fe20003fa4070 */
[----:B------:R-:W-:Y:S01]  /*f1e0*/  IMAD.HI.U32 R21, R6, R17, RZ ;  /* 0x0000001106157227 */ /* 0x000fe200078e00ff */
[----:B------:R-:W-:Y:S01]  /*f1f0*/  IADD3 R20, R3, 0xdf, RZ ;  /* 0x000000df03147810 */ /* 0x000fe20007ffe0ff */
[----:B------:R-:W-:Y:S01]  /*f200*/  STL [R1+0x38c], R14 ;  /* 0x00038c0e01007387 */ /* 0x000fe20000100800 */
[----:B------:R-:W-:Y:S01]  /*f210*/  ISETP.GT.U32.AND P6, PT, R4, R19, PT ;  /* 0x000000130400720c */ /* 0x000fe20003fc4070 */
[----:B------:R-:W-:Y:S01]  /*f220*/  IMAD.MOV R21, RZ, RZ, -R21 ;  /* 0x000000ffff157224 */ /* 0x000fe200078e0a15 */
[----:B------:R-:W-:Y:S01]  /*f230*/  IABS R10, R20 ;  /* 0x00000014000a7213 */ /* 0x000fe20000000000 */
[----:B0-----:R-:W-:-:S02]  /*f240*/  IMAD.MOV.U32 R2, RZ, RZ, R9 ;  /* 0x000000ffff027224 */ /* 0x001fc400078e0009 */
[----:B------:R-:W-:Y:S02]  /*f250*/  @!P0 IMAD.IADD R0, R0, 0x1, -R4 ;  /* 0x0000000100008824 */ /* 0x000fe400078e0a04 */
[----:B------:R-:W-:Y:S01]  /*f260*/  @!P4 IMAD.MOV R2, RZ, RZ, -R2 ;  /* 0x000000ffff02c224 */ /* 0x000fe200078e0a02 */
[----:B------:R-:W-:Y:S01]  /*f270*/  ISETP.GE.AND P4, PT, R12, RZ, PT ;  /* 0x000000ff0c00720c */ /* 0x000fe20003f86270 */
[----:B------:R-:W-:Y:S01]  /*f280*/  IMAD R17, R4, R21, R17 ;  /* 0x0000001504117224 */ /* 0x000fe200078e0211 */
[----:B------:R-:W-:Y:S01]  /*f290*/  IADD3 R12, R3, 0xde, RZ ;  /* 0x000000de030c7810 */ /* 0x000fe20007ffe0ff */
[----:B------:R-:W-:Y:S01]  /*f2a0*/  @!P3 IMAD.IADD R18, R18, 0x1, -R4 ;  /* 0x000000011212b824 */ /* 0x000fe200078e0a04 */
[----:B------:R0:W-:Y:S01]  /*f2b0*/  STL [R1+0x388], R2 ;  /* 0x0003880201007387 */ /* 0x0001e20000100800 */
[----:B------:R-:W-:Y:S01]  /*f2c0*/  IMAD.HI.U32 R11, R6, R16, RZ ;  /* 0x00000010060b7227 */ /* 0x000fe200078e00ff */
[----:B------:R-:W-:-:S03]  /*f2d0*/  ISETP.GT.U32.AND P0, PT, R4, R17, PT ;  /* 0x000000110400720c */ /* 0x000fc60003f04070 */
[----:B------:R-:W-:Y:S02]  /*f2e0*/  IMAD.MOV.U32 R9, RZ, RZ, R10 ;  /* 0x000000ffff097224 */ /* 0x000fe400078e000a */
[----:B------:R-:W-:Y:S01]  /*f2f0*/  @!P5 IMAD.IADD R13, R13, 0x1, -R4 ;  /* 0x000000010d0dd824 */ /* 0x000fe200078e0a04 */
[----:B------:R-:W-:Y:S01]  /*f300*/  ISETP.GE.AND P5, PT, R5, RZ, PT ;  /* 0x000000ff0500720c */ /* 0x000fe20003fa6270 */
[----:B------:R-:W-:Y:S02]  /*f310*/  IMAD.MOV R11, RZ, RZ, -R11 ;  /* 0x000000ffff0b7224 */ /* 0x000fe400078e0a0b */
[----:B0-----:R-:W-:Y:S02]  /*f320*/  IMAD.MOV.U32 R2, RZ, RZ, R0 ;  /* 0x000000ffff027224 */ /* 0x001fe400078e0000 */
[----:B------:R-:W-:-:S04]  /*f330*/  IMAD.HI.U32 R5, R6, R9, RZ ;  /* 0x0000000906057227 */ /* 0x000fc800078e00ff */
[----:B------:R-:W-:Y:S01]  /*f340*/  @!P1 IMAD.MOV R2, RZ, RZ, -R2 ;  /* 0x000000ffff029224 */ /* 0x000fe200078e0a02 */
[C---:B------:R-:W-:Y:S01]  /*f350*/  ISETP.GT.U32.AND P1, PT, R4.reuse, R18, PT ;  /* 0x000000120400720c */ /* 0x040fe20003f24070 */
[----:B------:R-:W-:Y:S01]  /*f360*/  @!P6 IMAD.IADD R19, R19, 0x1, -R4 ;  /* 0x000000011313e824 */ /* 0x000fe200078e0a04 */
[----:B------:R-:W-:Y:S01]  /*f370*/  ISETP.GE.AND P6, PT, R7, RZ, PT ;  /* 0x000000ff0700720c */ /* 0x000fe20003fc6270 */
[C---:B------:R-:W-:Y:S01]  /*f380*/  IMAD R10, R4.reuse, R11, R16 ;  /* 0x0000000b040a7224 */ /* 0x040fe200078e0210 */
[----:B------:R0:W-:Y:S01]  /*f390*/  STL [R1+0x384], R2 ;  /* 0x0003840201007387 */ /* 0x0001e20000100800 */
[----:B------:R-:W-:Y:S01]  /*f3a0*/  IMAD.MOV R5, RZ, RZ, -R5 ;  /* 0x000000ffff057224 */ /* 0x000fe200078e0a05 */
[C---:B------:R-:W-:Y:S01]  /*f3b0*/  ISETP.GT.U32.AND P3, PT, R4.reuse, R19, PT ;  /* 0x000000130400720c */ /* 0x040fe20003f64070 */
[----:B------:R-:W-:Y:S01]  /*f3c0*/  @!P0 IMAD.IADD R17, R17, 0x1, -R4 ;  /* 0x0000000111118824 */ /* 0x000fe200078e0a04 */
[C---:B------:R-:W-:Y:S01]  /*f3d0*/  IADD3 R11, R3.reuse, 0xdc, RZ ;  /* 0x000000dc030b7810 */ /* 0x040fe20007ffe0ff */
[----:B------:R-:W-:Y:S01]  /*f3e0*/  IMAD R0, R4, R5, R9 ;  /* 0x0000000504007224 */ /* 0x000fe200078e0209 */
[----:B------:R-:W-:-:S02]  /*f3f0*/  IADD3 R9, R3, 0xdd, RZ ;  /* 0x000000dd03097810 */ /* 0x000fc40007ffe0ff */
[----:B------:R-:W-:Y:S01]  /*f400*/  ISETP.GT.U32.AND P0, PT, R4, R17, PT ;  /* 0x000000110400720c */ /* 0x000fe20003f04070 */
[----:B------:R-:W-:Y:S01]  /*f410*/  @!P1 IMAD.IADD R18, R18, 0x1, -R4 ;  /* 0x0000000112129824 */ /* 0x000fe200078e0a04 */
[C---:B------:R-:W-:Y:S01]  /*f420*/  ISETP.GT.U32.AND P1, PT, R4.reuse, R0, PT ;  /* 0x000000000400720c */ /* 0x040fe20003f24070 */
[----:B0-----:R-:W-:Y:S01]  /*f430*/  IMAD.MOV.U32 R2, RZ, RZ, R13 ;  /* 0x000000ffff027224 */ /* 0x001fe200078e000d */
[----:B------:R-:W-:Y:S02]  /*f440*/  IABS R5, R9 ;  /* 0x0000000900057213 */ /* 0x000fe40000000000 */
[----:B------:R-:W-:Y:S01]  /*f450*/  IABS R7, R12 ;  /* 0x0000000c00077213 */ /* 0x000fe20000000000 */
[----:B------:R-:W-:Y:S01]  /*f460*/  @!P2 IMAD.MOV R2, RZ, RZ, -R2 ;  /* 0x000000ffff02a224 */ /* 0x000fe200078e0a02 */
[----:B------:R-:W-:Y:S01]  /*f470*/  ISETP.GT.U32.AND P2, PT, R4, R10, PT ;  /* 0x0000000a0400720c */ /* 0x000fe20003f44070 */
[----:B------:R-:W-:Y:S01]  /*f480*/  @!P3 IMAD.IADD R19, R19, 0x1, -R4 ;  /* 0x000000011313b824 */ /* 0x000fe200078e0a04 */
[----:B------:R-:W-:Y:S01]  /*f490*/  ISETP.GE.AND P3, PT, R8, RZ, PT ;  /* 0x000000ff0800720c */ /* 0x000fe20003f66270 */
[----:B------:R-:W-:Y:S01]  /*f4a0*/  IMAD.HI.U32 R13, R6, R5, RZ ;  /* 0x00000005060d7227 */ /* 0x000fe200078e00ff */
[----:B------:R0:W-:Y:S01]  /*f4b0*/  STL [R1+0x380], R2 ;  /* 0x0003800201007387 */ /* 0x0001e20000100800 */
[----:B------:R-:W-:-:S02]  /*f4c0*/  IABS R8, R11 ;  /* 0x0000000b00087213 */ /* 0x000fc40000000000 */
[--C-:B------:R-:W-:Y:S02]  /*f4d0*/  @!P1 IMAD.IADD R0, R0, 0x1, -R4.reuse ;  /* 0x0000000100009824 */ /* 0x100fe400078e0a04 */
[----:B------:R-:W-:Y:S01]  /*f4e0*/  @!P0 IMAD.IADD R17, R17, 0x1, -R4 ;  /* 0x0000000111118824 */ /* 0x000fe200078e0a04 */
[----:B------:R-:W-:Y:S01]  /*f4f0*/  ISETP.GE.AND P0, PT, R20, RZ, PT ;  /* 0x000000ff1400720c */ /* 0x000fe20003f06270 */
[----:B------:R-:W-:-:S04]  /*f500*/  IMAD.HI.U32 R16, R6, R7, RZ ;  /* 0x0000000706107227 */ /* 0x000fc800078e00ff */
[----:B------:R-:W-:Y:S01]  /*f510*/  @!P2 IMAD.IADD R10, R10, 0x1, -R4 ;  /* 0x000000010a0aa824 */ /* 0x000fe200078e0a04 */
[----:B------:R-:W-:Y:S01]  /*f520*/  ISETP.GE.AND P2, PT, R12, RZ, PT ;  /* 0x000000ff0c00720c */ /* 0x000fe20003f46270 */
[----:B0-----:R-:W-:Y:S01]  /*f530*/  IMAD.MOV.U32 R2, RZ, RZ, R19 ;  /* 0x000000ffff027224 */ /* 0x001fe200078e0013 */
[----:B------:R-:W-:Y:S01]  /*f540*/  IADD3 R19, R3, 0xd6, RZ ;  /* 0x000000d603137810 */ /* 0x000fe20007ffe0ff */
[----:B------:R-:W-:Y:S01]  /*f550*/  IMAD.MOV R12, RZ, RZ, -R13 ;  /* 0x000000ffff0c7224 */ /* 0x000fe200078e0a0d */
[C---:B------:R-:W-:Y:S01]  /*f560*/  ISETP.GT.U32.AND P1, PT, R4.reuse, R10, PT ;  /* 0x0000000a0400720c */ /* 0x040fe20003f24070 */
[----:B------:R-:W-:Y:S01]  /*f570*/  @!P4 IMAD.MOV R2, RZ, RZ, -R2 ;  /* 0x000000ffff02c224 */ /* 0x000fe200078e0a02 */
[C---:B------:R-:W-:Y:S01]  /*f580*/  ISETP.GT.U32.AND P4, PT, R4.reuse, R0, PT ;  /* 0x000000000400720c */ /* 0x040fe20003f84070 */
[----:B------:R-:W-:Y:S02]  /*f590*/  IMAD R5, R4, R12, R5 ;  /* 0x0000000c04057224 */ /* 0x000fe400078e0205 */
[----:B------:R-:W-:Y:S01]  /*f5a0*/  IMAD.HI.U32 R12, R6, R8, RZ ;  /* 0x00000008060c7227 */ /* 0x000fe200078e00ff */
[----:B------:R0:W-:Y:S03]  /*f5b0*/  STL [R1+0x37c], R2 ;  /* 0x00037c0201007387 */ /* 0x0001e60000100800 */
[----:B------:R-:W-:-:S02]  /*f5c0*/  IMAD.MOV R16, RZ, RZ, -R16 ;  /* 0x000000ffff107224 */ /* 0x000fc400078e0a10 */
[----:B------:R-:W-:Y:S02]  /*f5d0*/  IMAD.MOV.U32 R13, RZ, RZ, R18 ;  /* 0x000000ffff0d7224 */ /* 0x000fe400078e0012 */
[----:B------:R-:W-:Y:S01]  /*f5e0*/  @!P1 IMAD.IADD R10, R10, 0x1, -R4 ;  /* 0x000000010a0a9824 */ /* 0x000fe200078e0a04 */
[C---:B------:R-:W-:Y:S01]  /*f5f0*/  ISETP.GT.U32.AND P1, PT, R4.reuse, R5, PT ;  /* 0x000000050400720c */ /* 0x040fe20003f24070 */
[C---:B------:R-:W-:Y:S02]  /*f600*/  IMAD R7, R4.reuse, R16, R7 ;  /* 0x0000001004077224 */ /* 0x040fe400078e0207 */
[----:B0-----:R-:W-:Y:S02]  /*f610*/  IMAD.MOV.U32 R2, RZ, RZ, R17 ;  /* 0x000000ffff027224 */ /* 0x001fe400078e0011 */
[----:B------:R-:W-:Y:S02]  /*f620*/  IMAD.MOV.U32 R14, RZ, RZ, R10 ;  /* 0x000000ffff0e7224 */ /* 0x000fe400078e000a */
[----:B------:R-:W-:Y:S01]  /*f630*/  @!P6 IMAD.MOV R2, RZ, RZ, -R2 ;  /* 0x000000ffff02e224 */ /* 0x000fe200078e0a02 */
[----:B------:R-:W-:Y:S01]  /*f640*/  ISETP.GE.AND P6, PT, R9, RZ, PT ;  /* 0x000000ff0900720c */ /* 0x000fe20003fc6270 */
[----:B------:R-:W-:Y:S01]  /*f650*/  IMAD.MOV R9, RZ, RZ, -R12 ;  /* 0x000000ffff097224 */ /* 0x000fe200078e0a0c */
[----:B------:R-:W-:Y:S01]  /*f660*/  IADD3 R12, R3, 0xda, RZ ;  /* 0x000000da030c7810 */ /* 0x000fe20007ffe0ff */
[----:B------:R-:W-:Y:S01]  /*f670*/  @!P5 IMAD.MOV R13, RZ, RZ, -R13 ;  /* 0x000000ffff0dd224 */ /* 0x000fe200078e0a0d */
[C---:B------:R-:W-:Y:S01]  /*f680*/  ISETP.GT.U32.AND P5, PT, R4.reuse, R7, PT ;  /* 0x000000070400720c */ /* 0x040fe20003fa4070 */
[C---:B------:R-:W-:Y:S01]  /*f690*/  IMAD R9, R4.reuse, R9, R8 ;  /* 0x0000000904097224 */ /* 0x040fe200078e0208 */
[----:B------:R-:W-:Y:S01]  /*f6a0*/  IABS R23, R12 ;  /* 0x0000000c00177213 */ /* 0x000fe20000000000 */
[----:B------:R-:W-:Y:S01]  /*f6b0*/  @!P3 IMAD.MOV R14, RZ, RZ, -R14 ;  /* 0x000000ffff0eb224 */ /* 0x000fe200078e0a0e */
[----:B------:R0:W-:Y:S01]  /*f6c0*/  STL [R1+0x378], R13 ;  /* 0x0003780d01007387 */ /* 0x0001e20000100800 */
[--C-:B------:R-:W-:Y:S01]  /*f6d0*/  @!P1 IMAD.IADD R5, R5, 0x1, -R4.reuse ;  /* 0x0000000105059824 */ /* 0x100fe200078e0a04 */
[----:B------:R-:W-:Y:S01]  /*f6e0*/  ISETP.GT.U32.AND P3, PT, R4, R9, PT ;  /* 0x000000090400720c */ /* 0x000fe20003f64070 */
[----:B------:R-:W-:Y:S01]  /*f6f0*/  @!P4 IMAD.IADD R0, R0, 0x1, -R4 ;  /* 0x000000010000c824 */ /* 0x000fe200078e0a04 */
[----:B------:R1:W-:Y:S01]  /*f700*/  STL [R1+0x360], R2 ;  /* 0x0003600201007387 */ /* 0x0003e20000100800 */
[----:B------:R-:W-:Y:S01]  /*f710*/  IMAD.HI.U32 R10, R6, R23, RZ ;  /* 0x00000017060a7227 */ /* 0x000fe200078e00ff */
[----:B------:R-:W-:-:S02]  /*f720*/  ISETP.GT.U32.AND P1, PT, R4, R5, PT ;  /* 0x000000050400720c */ /* 0x000fc40003f24070 */
[----:B------:R-:W-:Y:S01]  /*f730*/  ISETP.GE.AND P4, PT, R11, RZ, PT ;  /* 0x000000ff0b00720c */ /* 0x000fe20003f86270 */
[----:B------:R-:W-:Y:S01]  /*f740*/  @!P5 IMAD.IADD R7, R7, 0x1, -R4 ;  /* 0x000000010707d824 */ /* 0x000fe200078e0a04 */
[C---:B0-----:R-:W-:Y:S01]  /*f750*/  IADD3 R13, R3.reuse, 0xdb, RZ ;  /* 0x000000db030d7810 */ /* 0x041fe20007ffe0ff */
[----:B------:R-:W-:Y:S01]  /*f760*/  IMAD.MOV R10, RZ, RZ, -R10 ;  /* 0x000000ffff0a7224 */ /* 0x000fe200078e0a0a */
[----:B------:R-:W-:Y:S01]  /*f770*/  IADD3 R11, R3, 0xd9, RZ ;  /* 0x000000d9030b7810 */ /* 0x000fe20007ffe0ff */
[----:B------:R0:W-:Y:S01]  /*f780*/  STL [R1+0x364], R14 ;  /* 0x0003640e01007387 */ /* 0x0001e20000100800 */
[C---:B------:R-:W-:Y:S01]  /*f790*/  ISETP.GT.U32.AND P5, PT, R4.reuse, R7, PT ;  /* 0x000000070400720c */ /* 0x040fe20003fa4070 */
[----:B------:R-:W-:Y:S01]  /*f7a0*/  @!P3 IMAD.IADD R9, R9, 0x1, -R4 ;  /* 0x000000010909b824 */ /* 0x000fe200078e0a04 */
[----:B------:R-:W-:Y:S01]  /*f7b0*/  IABS R22, R13 ;  /* 0x0000000d00167213 */ /* 0x000fe20000000000 */
[----:B-1----:R-:W-:Y:S01]  /*f7c0*/  IMAD.MOV.U32 R2, RZ, RZ, R0 ;  /* 0x000000ffff027224 */ /* 0x002fe200078e0000 */
[----:B------:R-:W-:Y:S01]  /*f7d0*/  IABS R8, R11 ;  /* 0x0000000b00087213 */ /* 0x000fe20000000000 */
[C---:B------:R-:W-:Y:S01]  /*f7e0*/  IMAD R23, R4.reuse, R10, R23 ;  /* 0x0000000a04177224 */ /* 0x040fe200078e0217 */
[----:B------:R-:W-:Y:S01]  /*f7f0*/  ISETP.GT.U32.AND P3, PT, R4, R9, PT ;  /* 0x000000090400720c */ /* 0x000fe20003f64070 */
[----:B------:R-:W-:Y:S01]  /*f800*/  @!P0 IMAD.MOV R2, RZ, RZ, -R2 ;  /* 0x000000ffff028224 */ /* 0x000fe200078e0a02 */
[----:B------:R-:W-:Y:S01]  /*f810*/  ISETP.GE.AND P0, PT, R13, RZ, PT ;  /* 0x000000ff0d00720c */ /* 0x000fe20003f06270 */
[----:B------:R-:W-:-:S03]  /*f820*/  IMAD.HI.U32 R13, R6, R22, RZ ;  /* 0x00000016060d7227 */ /* 0x000fc600078e00ff */
[----:B------:R1:W-:Y:S01]  /*f830*/  STL [R1+0x36c], R2 ;  /* 0x00036c0201007387 */ /* 0x0003e20000100800 */
[--C-:B------:R-:W-:Y:S01]  /*f840*/  @!P5 IMAD.IADD R7, R7, 0x1, -R4.reuse ;  /* 0x000000010707d824 */ /* 0x100fe200078e0a04 */
[----:B------:R-:W-:Y:S01]  /*f850*/  ISETP.GE.AND P5, PT, R12, RZ, PT ;  /* 0x000000ff0c00720c */ /* 0x000fe20003fa6270 */
[--C-:B------:R-:W-:Y:S01]  /*f860*/  @!P1 IMAD.IADD R5, R5, 0x1, -R4.reuse ;  /* 0x0000000105059824 */ /* 0x100fe200078e0a04 */
[----:B------:R-:W-:Y:S01]  /*f870*/  ISETP.GE.AND P1, PT, R11, RZ, PT ;  /* 0x000000ff0b00720c */ /* 0x000fe20003f26270 */
[----:B------:R-:W-:Y:S01]  /*f880*/  IMAD.MOV R12, RZ, RZ, -R13 ;  /* 0x000000ffff0c7224 */ /* 0x000fe200078e0a0d */
[----:B------:R-:W-:Y:S01]  /*f890*/  IADD3 R11, R3, 0xd7, RZ ;  /* 0x000000d7030b7810 */ /* 0x000fe20007ffe0ff */
[----:B------:R-:W-:Y:S01]  /*f8a0*/  @!P3 IMAD.IADD R9, R9, 0x1, -R4 ;  /* 0x000000010909b824 */ /* 0x000fe200078e0a04 */
[C---:B------:R-:W-:Y:S01]  /*f8b0*/  ISETP.GT.U32.AND P3, PT, R4.reuse, R23, PT ;  /* 0x000000170400720c */ /* 0x040fe20003f64070 */
[----:B0-----:R-:W-:Y:S01]  /*f8c0*/  IMAD.MOV.U32 R14, RZ, RZ, R7 ;  /* 0x000000ffff0e7224 */ /* 0x001fe200078e0007 */
[----:B------:R-:W-:Y:S01]  /*f8d0*/  IABS R13, R11 ;  /* 0x0000000b000d7213 */ /* 0x000fe20000000000 */
[----:B-1----:R-:W-:Y:S01]  /*f8e0*/  IMAD.MOV.U32 R2, RZ, RZ, R5 ;  /* 0x000000ffff027224 */ /* 0x002fe200078e0005 */
[C---:B------:R-:W-:Y:S01]  /*f8f0*/  IADD3 R5, R3.reuse, 0xd5, RZ ;  /* 0x000000d503057810 */ /* 0x040fe20007ffe0ff */
[----:B------:R-:W-:Y:S01]  /*f900*/  IMAD R22, R4, R12, R22 ;  /* 0x0000000c04167224 */ /* 0x000fe200078e0216 */
[----:B------:R-:W-:Y:S01]  /*f910*/  IADD3 R12, R3, 0xd8, RZ ;  /* 0x000000d8030c7810 */ /* 0x000fe20007ffe0ff */
[----:B------:R-:W-:Y:S01]  /*f920*/  IMAD.HI.U32 R0, R6, R8, RZ ;  /* 0x0000000806007227 */ /* 0x000fe200078e00ff */
[----:B------:R-:W-:-:S03]  /*f930*/  IABS R18, R5 ;  /* 0x0000000500127213 */ /* 0x000fc60000000000 */
[----:B------:R-:W-:Y:S01]  /*f940*/  @!P2 IMAD.MOV R14, RZ, RZ, -R14 ;  /* 0x000000ffff0ea224 */ /* 0x000fe200078e0a0e */
[----:B------:R-:W-:Y:S01]  /*f950*/  ISETP.GT.U32.AND P2, PT, R4, R22, PT ;  /* 0x000000160400720c */ /* 0x000fe20003f44070 */
[----:B------:R-:W-:Y:S01]  /*f960*/  @!P6 IMAD.MOV R2, RZ, RZ, -R2 ;  /* 0x000000ffff02e224 */ /* 0x000fe200078e0a02 */
[----:B------:R-:W-:Y:S01]  /*f970*/  ISETP.GE.AND P6, PT, R12, RZ, PT ;  /* 0x000000ff0c00720c */ /* 0x000fe20003fc6270 */
[----:B------:R-:W-:Y:S01]  /*f980*/  IMAD.MOV R0, RZ, RZ, -R0 ;  /* 0x000000ffff007224 */ /* 0x000fe200078e0a00 */
[----:B------:R-:W-:Y:S01]  /*f990*/  STL [R1+0x370], R14 ;  /* 0x0003700e01007387 */ /* 0x000fe20000100800 */
[----:B------:R-:W-:Y:S01]  /*f9a0*/  @!P3 IMAD.IADD R23, R23, 0x1, -R4 ;  /* 0x000000011717b824 */ /* 0x000fe200078e0a04 */
[----:B------:R-:W-:Y:S01]  /*f9b0*/  IABS R12, R12 ;  /* 0x0000000c000c7213 */ /* 0x000fe20000000000 */
[----:B------:R-:W-:Y:S01]  /*f9c0*/  IMAD R0, R4, R0, R8 ;  /* 0x0000000004007224 */ /* 0x000fe200078e0208 */
[----:B------:R0:W-:Y:S01]  /*f9d0*/  STL [R1+0x374], R2 ;  /* 0x0003740201007387 */ /* 0x0001e20000100800 */
[----:B------:R-:W-:Y:S01]  /*f9e0*/  IMAD.HI.U32 R10, R6, R13, RZ ;  /* 0x0000000d060a7227 */ /* 0x000fe200078e00ff */
[----:B------:R-:W-:-:S02]  /*f9f0*/  ISETP.GT.U32.AND P3, PT, R4, R23, PT ;  /* 0x000000170400720c */ /* 0x000fc40003f64070 */
[----:B------:R-:W-:Y:S01]  /*fa00*/  IABS R8, R19 ;  /* 0x0000001300087213 */ /* 0x000fe20000000000 */
[----:B------:R-:W-:-:S04]  /*fa10*/  IMAD.HI.U32 R16, R6, R12, RZ ;  /* 0x0000000c06107227 */ /* 0x000fc800078e00ff */
[----:B------:R-:W-:Y:S02]  /*fa20*/  @!P2 IMAD.IADD R22, R22, 0x1, -R4 ;  /* 0x000000011616a824 */ /* 0x000fe400078e0a04 */
[----:B0-----:R-:W-:Y:S02]  /*fa30*/  IMAD.MOV.U32 R2, RZ, RZ, R9 ;  /* 0x000000ffff027224 */ /* 0x001fe400078e0009 */
[----:B------:R-:W-:Y:S01]  /*fa40*/  IMAD.MOV R16, RZ, RZ, -R16 ;  /* 0x000000ffff107224 */ /* 0x000fe200078e0a10 */
[C---:B------:R-:W-:Y:S01]  /*fa50*/  ISETP.GT.U32.AND P2, PT, R4.reuse, R22, PT ;  /* 0x000000160400720c */ /* 0x040fe20003f44070 */
[----:B------:R-:W-:Y:S01]  /*fa60*/  @!P4 IMAD.MOV R2, RZ, RZ, -R2 ;  /* 0x000000ffff02c224 */ /* 0x000fe200078e0a02 */
[C---:B------:R-:W-:Y:S01]  /*fa70*/  ISETP.GT.U32.AND P4, PT, R4.reuse, R0, PT ;  /* 0x000000000400720c */ /* 0x040fe20003f84070 */
[----:B------:R-:W-:Y:S02]  /*fa80*/  IMAD.MOV R10, RZ, RZ, -R10 ;  /* 0x000000ffff0a7224 */ /* 0x000fe400078e0a0a */
[C---:B------:R-:W-:Y:S01]  /*fa90*/  IMAD R12, R4.reuse, R16, R12 ;  /* 0x00000010040c7224 */ /* 0x040fe200078e020c */
[----:B------:R0:W-:Y:S01]  /*faa0*/  STL [R1+0x368], R2 ;  /* 0x0003680201007387 */ /* 0x0001e20000100800 */
[C---:B------:R-:W-:Y:S01]  /*fab0*/  IMAD R13, R4.reuse, R10, R13 ;  /* 0x0000000a040d7224 */ /* 0x040fe200078e020d */
[----:B------:R-:W-:Y:S01]  /*fac0*/  IADD3 R16, R3, 0xd2, RZ ;  /* 0x000000d203107810 */ /* 0x000fe20007ffe0ff */
[----:B------:R-:W-:Y:S01]  /*fad0*/  @!P3 IMAD.IADD R23, R23, 0x1, -R4 ;  /* 0x000000011717b824 */ /* 0x000fe200078e0a04 */
[----:B------:R-:W-:Y:S01]  /*fae0*/  ISETP.GT.U32.AND P3, PT, R4, R12, PT ;  /* 0x0000000c0400720c */ /* 0x000fe20003f64070 */
[----:B------:R-:W-:Y:S01]  /*faf0*/  IMAD.HI.U32 R7, R6, R18, RZ ;  /* 0x0000001206077227 */ /* 0x000fe200078e00ff */
[----:B------:R-:W-:-:S03]  /*fb00*/  IABS R21, R16 ;  /* 0x0000001000157213 */ /* 0x000fc60000000000 */
[----:B------:R-:W-:Y:S01]  /*fb10*/  @!P4 IMAD.IADD R0, R0, 0x1, -R4 ;  /* 0x000000010000c824 */ /* 0x000fe200078e0a04 */
[----:B------:R-:W-:Y:S01]  /*fb20*/  ISETP.GT.U32.AND P4, PT, R4, R13, PT ;  /* 0x0000000d0400720c */ /* 0x000fe20003f84070 */
[----:B------:R-:W-:-:S04]  /*fb30*/  IMAD.HI.U32 R17, R6, R8, RZ ;  /* 0x0000000806117227 */ /* 0x000fc800078e00ff */
[----:B------:R-:W-:Y:S02]  /*fb40*/  IMAD.MOV R7, RZ, RZ, -R7 ;  /* 0x000000ffff077224 */ /* 0x000fe400078e0a07 */
[----:B------:R-:W-:Y:S01]  /*fb50*/  @!P2 IMAD.IADD R22, R22, 0x1, -R4 ;  /* 0x000000011616a824 */ /* 0x000fe200078e0a04 */
[----:B------:R-:W-:Y:S01]  /*fb60*/  ISETP.GE.AND P2, PT, R11, RZ, PT ;  /* 0x000000ff0b00720c */ /* 0x000fe20003f46270 */
[----:B------:R-:W-:Y:S01]  /*fb70*/  IMAD.MOV R9, RZ, RZ, -R17 ;  /* 0x000000ffff097224 */ /* 0x000fe200078e0a11 */
[C---:B------:R-:W-:Y:S01]  /*fb80*/  IADD3 R11, R3.reuse, 0xd3, RZ ;  /* 0x000000d3030b7810 */ /* 0x040fe20007ffe0ff */
[C---:B------:R-:W-:Y:S01]  /*fb90*/  IMAD R18, R4.reuse, R7, R18 ;  /* 0x0000000704127224 */ /* 0x040fe200078e0212 */
[----:B------:R-:W-:Y:S01]  /*fba0*/  IADD3 R7, R3, 0xd4, RZ ;  /* 0x000000d403077810 */ /* 0x000fe20007ffe0ff */
[----:B------:R-:W-:Y:S01]  /*fbb0*/  IMAD R8, R4, R9, R8 ;  /* 0x0000000904087224 */ /* 0x000fe200078e0208 */
[----:B------:R-:W-:Y:S01]  /*fbc0*/  IABS R20, R11 ;  /* 0x0000000b00147213 */ /* 0x000fe20000000000 */
[----:B------:R-:W-:Y:S01]  /*fbd0*/  @!P3 IMAD.IADD R12, R12, 0x1, -R4 ;  /* 0x000000010c0cb824 */ /* 0x000fe200078e0a04 */
[----:B------:R-:W-:Y:S01]  /*fbe0*/  IABS R9, R7 ;  /* 0x0000000700097213 */ /* 0x000fe20000000000 */
[----:B0-----:R-:W-:Y:S01]  /*fbf0*/  IMAD.MOV.U32 R2, RZ, RZ, R22 ;  /* 0x000000ffff027224 */ /* 0x001fe200078e0016 */
[C---:B------:R-:W-:Y:S01]  /*fc00*/  ISETP.GT.U32.AND P3, PT, R4.reuse, R0, PT ;  /* 0x000000000400720c */ /* 0x040fe20003f64070 */
[----:B------:R-:W-:Y:S01]  /*fc10*/  @!P4 IMAD.IADD R13, R13, 0x1, -R4 ;  /* 0x000000010d0dc824 */ /* 0x000fe200078e0a04 */
[----:B------:R-:W-:Y:S01]  /*fc20*/  ISETP.GT.U32.AND P4, PT, R4, R12, PT ;  /* 0x0000000c0400720c */ /* 0x000fe20003f84070 */
[----:B------:R-:W-:Y:S01]  /*fc30*/  @!P0 IMAD.MOV R2, RZ, RZ, -R2 ;  /* 0x000000ffff028224 */ /* 0x000fe200078e0a02 */
[----:B------:R-:W-:Y:S01]  /*fc40*/  IADD3 R17, R3, 0xd1, RZ ;  /* 0x000000d103117810 */ /* 0x000fe20007ffe0ff */
[----:B------:R-:W-:Y:S01]  /*fc50*/  IMAD.HI.U32 R24, R6, R9, RZ ;  /* 0x0000000906187227 */ /* 0x000fe200078e00ff */
[----:B------:R-:W-:-:S02]  /*fc60*/  ISETP.GT.U32.AND P0, PT, R4, R13, PT ;  /* 0x0000000d0400720c */ /* 0x000fc40003f04070 */
[----:B------:R0:W-:Y:S01]  /*fc70*/  STL [R1+0x35c], R2 ;  /* 0x00035c0201007387 */ /* 0x0001e20000100800 */
[----:B------:R-:W-:Y:S01]  /*fc80*/  IMAD.HI.U32 R22, R6, R20, RZ ;  /* 0x0000001406167227 */ /* 0x000fe200078e00ff */
[----:B------:R-:W-:-:S03]  /*fc90*/  IABS R10, R17 ;  /* 0x00000011000a7213 */ /* 0x000fc60000000000 */
[----:B------:R-:W-:Y:S02]  /*fca0*/  IMAD.MOV R24, RZ, RZ, -R24 ;  /* 0x000000ffff187224 */ /* 0x000fe400078e0a18 */
[----:B------:R-:W-:Y:S02]  /*fcb0*/  IMAD.MOV R22, RZ, RZ, -R22 ;  /* 0x000000ffff167224 */ /* 0x000fe400078e0a16 */
[----:B------:R-:W-:Y:S01]  /*fcc0*/  @!P3 IMAD.IADD R0, R0, 0x1, -R4 ;  /* 0x000000010000b824 */ /* 0x000fe200078e0a04 */
[C---:B------:R-:W-:Y:S01]  /*fcd0*/  ISETP.GT.U32.AND P3, PT, R4.reuse, R18, PT ;  /* 0x000000120400720c */ /* 0x040fe20003f64070 */
[----:B0-----:R-:W-:Y:S02]  /*fce0*/  IMAD.MOV.U32 R2, RZ, RZ, R23 ;  /* 0x000000ffff027224 */ /* 0x001fe400078e0017 */
[C---:B------:R-:W-:Y:S02]  /*fcf0*/  IMAD R9, R4.reuse, R24, R9 ;  /* 0x0000001804097224 */ /* 0x040fe400078e0209 */
[----:B------:R-:W-:Y:S01]  /*fd00*/  @!P5 IMAD.MOV R2, RZ, RZ, -R2 ;  /* 0x000000ffff02d224 */ /* 0x000fe200078e0a02 */
[C---:B------:R-:W-:Y:S01]  /*fd10*/  ISETP.GT.U32.AND P5, PT, R4.reuse, R8, PT ;  /* 0x000000080400720c */ /* 0x040fe20003fa4070 */
[----:B------:R-:W-:-:S02]  /*fd20*/  IMAD R20, R4, R22, R20 ;  /* 0x0000001604147224 */ /* 0x000fc400078e0214 */
[--C-:B------:R-:W-:Y:S01]  /*fd30*/  @!P4 IMAD.IADD R12, R12, 0x1, -R4.reuse ;  /* 0x000000010c0cc824 */ /* 0x100fe200078e0a04 */
[C---:B------:R-:W-:Y:S01]  /*fd40*/  ISETP.GT.U32.AND P4, PT, R4.reuse, R9, PT ;  /* 0x000000090400720c */ /* 0x040fe20003f84070 */
[----:B------:R-:W-:Y:S01]  /*fd50*/  @!P0 IMAD.IADD R13, R13, 0x1, -R4 ;  /* 0x000000010d0d8824 */ /* 0x000fe200078e0a04 */
[----:B------:R-:W-:Y:S01]  /*fd60*/  ISETP.GT.U32.AND P0, PT, R4, R20, PT ;  /* 0x000000140400720c */ /* 0x000fe20003f04070 */
[----:B------:R0:W-:Y:S01]  /*fd70*/  STL [R1+0x358], R2 ;  /* 0x0003580201007387 */ /* 0x0001e20000100800 */
[----:B------:R-:W-:Y:S02]  /*fd80*/  IMAD.MOV.U32 R14, RZ, RZ, R0 ;  /* 0x000000ffff0e7224 */ /* 0x000fe400078e0000 */
[----:B------:R-:W-:Y:S01]  /*fd90*/  @!P3 IMAD.IADD R18, R18, 0x1, -R4 ;  /* 0x000000011212b824 */ /* 0x000fe200078e0a04 */
[----:B------:R-:W-:Y:S01]  /*fda0*/  ISETP.GE.AND P3, PT, R5, RZ, PT ;  /* 0x000000ff0500720c */ /* 0x000fe20003f66270 */
[----:B------:R-:W-:Y:S01]  /*fdb0*/  IMAD.HI.U32 R23, R6, R21, RZ ;  /* 0x0000001506177227 */ /* 0x000fe200078e00ff */
[----:B------:R-:W-:-:S03]  /*fdc0*/  IADD3 R5, R3, 0xd0, RZ ;  /* 0x000000d003057810 */ /* 0x000fc60007ffe0ff */
[----:B------:R-:W-:Y:S01]  /*fdd0*/  @!P5 IMAD.IADD R8, R8, 0x1, -R4 ;  /* 0x000000010808d824 */ /* 0x000fe200078e0a04 */
[----:B------:R-:W-:Y:S01]  /*fde0*/  ISETP.GE.AND P5, PT, R19, RZ, PT ;  /* 0x000000ff1300720c */ /* 0x000fe20003fa6270 */
[----:B0-----:R-:W-:Y:S01]  /*fdf0*/  IMAD.MOV.U32 R2, RZ, RZ, R12 ;  /* 0x000000ffff027224 */ /* 0x001fe200078e000c */
[----:B------:R-:W-:Y:S01]  /*fe00*/  IABS R12, R5 ;  /* 0x00000005000c7213 */ /* 0x000fe20000000000 */
[----:B------:R-:W-:Y:S01]  /*fe10*/  @!P1 IMAD.MOV R14, RZ, RZ, -R14 ;  /* 0x000000ffff0e9224 */ /* 0x000fe200078e0a0e */
[----:B------:R-:W-:Y:S01]  /*fe20*/  IADD3 R19, R3, 0xcf, RZ ;  /* 0x000000cf03137810 */ /* 0x000fe20007ffe0ff */
[--C-:B------:R-:W-:Y:S01]  /*fe30*/  @!P4 IMAD.IADD R9, R9, 0x1, -R4.reuse ;  /* 0x000000010909c824 */ /* 0x100fe200078e0a04 */
[----:B------:R-:W-:Y:S01]  /*fe40*/  ISETP.GT.U32.AND P4, PT, R4, R8, PT ;  /* 0x000000080400720c */ /* 0x000fe20003f84070 */
[----:B------:R-:W-:Y:S01]  /*fe50*/  @!P0 IMAD.IADD R20, R20, 0x1, -R4 ;  /* 0x0000000114148824 */ /* 0x000fe200078e0a04 */
[----:B------:R-:W-:Y:S01]  /*fe60*/  ISETP.GT.U32.AND P0, PT, R4, R18, PT ;  /* 0x000000120400720c */ /* 0x000fe20003f04070 */
[----:B------:R-:W-:Y:S01]  /*fe70*/  @!P6 IMAD.MOV R2, RZ, RZ, -R2 ;  /* 0x000000ffff02e224 */ /* 0x000fe200078e0a02 */
[----:B------:R-:W-:Y:S01]  /*fe80*/  STL [R1+0x354], R14 ;  /* 0x0003540e01007387 */ /* 0x000fe20000100800 */
[----:B------:R-:W-:Y:S01]  /*fe90*/  IMAD.HI.U32 R24, R6, R10, RZ ;  /* 0x0000000a06187227 */ /* 0x000fe200078e00ff */
[----:B------:R-:W-:-:S02]  /*fea0*/  ISETP.GT.U32.AND P1, PT, R4, R9, PT ;  /* 0x000000090400720c */ /* 0x000fc40003f24070 */
[----:B------:R0:W-:Y:S01]  /*feb0*/  STL [R1+0x350], R2 ;  /* 0x0003500201007387 */ /* 0x0001e20000100800 */
[----:B------:R-:W-:Y:S01]  /*fec0*/  IMAD.MOV R23, RZ, RZ, -R23 ;  /* 0x000000ffff177224 */ /* 0x000fe200078e0a17 */
[C---:B------:R-:W-:Y:S01]  /*fed0*/  ISETP.GT.U32.AND P6, PT, R4.reuse, R20, PT ;  /* 0x000000140400720c */ /* 0x040fe20003fc4070 */
[----:B------:R-:W-:Y:S01]  /*fee0*/  IMAD.MOV R24, RZ, RZ, -R24 ;  /* 0x000000ffff187224 */ /* 0x000fe200078e0a18 */
[----:B------:R-:W-:Y:S01]  /*fef0*/  IABS R0, R19 ;  /* 0x0000001300007213 */ /* 0x000fe20000000000 */
[C---:B------:R-:W-:Y:S02]  /*ff00*/  IMAD R21, R4.reuse, R23, R21 ;  /* 0x0000001704157224 */ /* 0x040fe400078e0215 */
[----:B------:R-:W-:Y:S02]  /*ff10*/  IMAD R10, R4, R24, R10 ;  /* 0x00000018040a7224 */ /* 0x000fe400078e020a */
[----:B------:R-:W-:Y:S01]  /*ff20*/  @!P4 IMAD.IADD R8, R8, 0x1, -R4 ;  /* 0x000000010808c824 */ /* 0x000fe200078e0a04 */
[----:B------:R-:W-:Y:S01]  /*ff30*/  ISETP.GE.AND P4, PT, R7, RZ, PT ;  /* 0x000000ff0700720c */ /* 0x000fe20003f86270 */
[----:B0-----:R-:W-:-:S02]  /*ff40*/  IMAD.MOV.U32 R2, RZ, RZ, R13 ;  /* 0x000000ffff027224 */ /* 0x001fc400078e000d */
[----:B------:R-:W-:Y:S01]  /*ff50*/  @!P0 IMAD.IADD R18, R18, 0x1, -R4 ;  /* 0x0000000112128824 */ /* 0x000fe200078e0a04 */
[C---:B------:R-:W-:Y:S01]  /*ff60*/  ISETP.GT.U32.AND P0, PT, R4.reuse, R10, PT ;  /* 0x0000000a0400720c */ /* 0x040fe20003f04070 */
[----:B------:R-:W-:Y:S01]  /*ff70*/  @!P2 IMAD.MOV R2, RZ, RZ, -R2 ;  /* 0x000000ffff02a224 */ /* 0x000fe200078e0a02 */
[----:B------:R-:W-:Y:S01]  /*ff80*/  ISETP.GT.U32.AND P2, PT, R4, R21, PT ;  /* 0x000000150400720c */ /* 0x000fe20003f44070 */
[----:B------:R-:W-:Y:S02]  /*ff90*/  IMAD.MOV.U32 R7, RZ, RZ, R12 ;  /* 0x000000ffff077224 */ /* 0x000fe400078e000c */
[----:B------:R-:W-:Y:S01]  /*ffa0*/  IMAD.MOV.U32 R13, RZ, RZ, R8 ;  /* 0x000000ffff0d7224 */ /* 0x000fe200078e0008 */
[----:B------:R0:W-:Y:S01]  /*ffb0*/  STL [R1+0x34c], R2 ;  /* 0x00034c0201007387 */ /* 0x0001e20000100800 */
[----:B------:R-:W-:-:S04]  /*ffc0*/  IMAD.HI.U32 R12, R6, R7, RZ ;  /* 0x00000007060c7227 */ /* 0x000fc800078e00ff */
[----:B------:R-:W-:Y:S02]  /*ffd0*/  IMAD.MOV R12, RZ, RZ, -R12 ;  /* 0x000000ffff0c7224 */ /* 0x000fe400078e0a0c */
[--C-:B------:R-:W-:Y:S01]  /*ffe0*/  @!P1 IMAD.IADD R9, R9, 0x1, -R4.reuse ;  /* 0x0000000109099824 */ /* 0x100fe200078e0a04 */
[----:B------:R-:W-:Y:S01]  /*fff0*/  ISETP.GE.AND P1, PT, R11, RZ, PT ;  /* 0x000000ff0b00720c */ /* 0x000fe20003f26270 */
[----:B------:R-:W-:Y:S01]  /*10000*/  @!P2 IMAD.IADD R21, R21, 0x1, -R4 ;  /* 0x000000011515a824 */ /* 0x000fe200078e0a04 */
[----:B------:R-:W-:Y:S01]  /*10010*/  ISETP.GE.AND P2, PT, R17, RZ, PT ;  /* 0x000000ff1100720c */ /* 0x000fe20003f46270 */
[----:B0-----:R-:W-:Y:S01]  /*10020*/  IMAD.MOV.U32 R2, RZ, RZ, R18 ;  /* 0x000000ffff027224 */ /* 0x001fe200078e0012 */
[C---:B------:R-:W-:Y:S01]  /*10030*/  IADD3 R18, R3.reuse, 0xc7, RZ ;  /* 0x000000c703127810 */ /* 0x040fe20007ffe0ff */
[----:B------:R-:W-:Y:S01]  /*10040*/  @!P0 IMAD.IADD R10, R10, 0x1, -R4 ;  /* 0x000000010a0a8824 */ /* 0x000fe200078e0a04 */
[C---:B------:R-:W-:Y:S01]  /*10050*/  ISETP.GT.U32.AND P0, PT, R4.reuse, R21, PT ;  /* 0x000000150400720c */ /* 0x040fe20003f04070 */
[C---:B------:R-:W-:Y:S01]  /*10060*/  IMAD R8, R4.reuse, R12, R7 ;  /* 0x0000000c04087224 */ /* 0x040fe200078e0207 */
[----:B------:R-:W-:Y:S01]  /*10070*/  IADD3 R7, R3, 0xce, RZ ;  /* 0x000000ce03077810 */ /* 0x000fe20007ffe0ff */
[----:B------:R-:W-:Y:S01]  /*10080*/  @!P5 IMAD.MOV R13, RZ, RZ, -R13 ;  /* 0x000000ffff0dd224 */ /* 0x000fe200078e0a0d */
[----:B------:R-:W-:Y:S01]  /*10090*/  ISETP.GE.AND P5, PT, R5, RZ, PT ;  /* 0x000000ff0500720c */ /* 0x000fe20003fa6270 */
[----:B------:R-:W-:Y:S01]  /*100a0*/  @!P3 IMAD.MOV R2, RZ, RZ, -R2 ;  /* 0x000000ffff02b224 */ /* 0x000fe200078e0a02 */
[----:B------:R-:W-:Y:S01]  /*100b0*/  ISETP.GT.U32.AND P3, PT, R4, R10, PT ;  /* 0x0000000a0400720c */ /* 0x000fe20003f64070 */
[----:B------:R-:W-:Y:S01]  /*100c0*/  @!P6 IMAD.IADD R20, R20, 0x1, -R4 ;  /* 0x000000011414e824 */ /* 0x000fe200078e0a04 */
[----:B------:R-:W-:Y:S01]  /*100d0*/  STL [R1+0x348], R13 ;  /* 0x0003480d01007387 */ /* 0x000fe20000100800 */
[----:B------:R-:W-:Y:S01]  /*100e0*/  @!P4 IMAD.MOV R9, RZ, RZ, -R9 ;  /* 0x000000ffff09c224 */ /* 0x000fe200078e0a09 */
[----:B------:R-:W-:Y:S01]  /*100f0*/  ISETP.GT.U32.AND P4, PT, R4, R8, PT ;  /* 0x000000080400720c */ /* 0x000fe20003f84070 */
[----:B------:R-:W-:Y:S01]  /*10100*/  IMAD.HI.U32 R11, R6, R0, RZ ;  /* 0x00000000060b7227 */ /* 0x000fe200078e00ff */
[----:B------:R0:W-:Y:S01]  /*10110*/  STL [R1+0x344], R2 ;  /* 0x0003440201007387 */ /* 0x0001e20000100800 */
[----:B------:R-:W-:-:S02]  /*10120*/  ISETP.GE.AND P6, PT, R16, RZ, PT ;  /* 0x000000ff1000720c */ /* 0x000fc40003fc6270 */
[----:B------:R-:W-:Y:S01]  /*10130*/  IMAD.MOV R11, RZ, RZ, -R11 ;  /* 0x000000ffff0b7224 */ /* 0x000fe200078e0a0b */
[----:B------:R1:W-:Y:S01]  /*10140*/  STL [R1+0x340], R9 ;  /* 0x0003400901007387 */ /* 0x0003e20000100800 */
[----:B------:R-:W-:Y:S01]  /*10150*/  @!P0 IMAD.IADD R21, R21, 0x1, -R4 ;  /* 0x0000000115158824 */ /* 0x000fe200078e0a04 */
[----:B------:R-:W-:Y:S01]  /*10160*/  IABS R16, R7 ;  /* 0x0000000700107213 */ /* 0x000fe20000000000 */
[----:B------:R-:W-:Y:S01]  /*10170*/  IMAD R5, R4, R11, R0 ;  /* 0x0000000b04057224 */ /* 0x000fe200078e0200 */
[----:B------:R-:W-:Y:S01]  /*10180*/  IADD3 R0, R3, 0xcd, RZ ;  /* 0x000000cd03007810 */ /* 0x000fe20007ffe0ff */
[----:B------:R-:W-:Y:S01]  /*10190*/  @!P3 IMAD.IADD R10, R10, 0x1, -R4 ;  /* 0x000000010a0ab824 */ /* 0x000fe200078e0a04 */
[----:B------:R-:W-:Y:S01]  /*101a0*/  ISETP.GE.AND P3, PT, R7, RZ, PT ;  /* 0x000000ff0700720c */ /* 0x000fe20003f66270 */
[----:B0-----:R-:W-:Y:S01]  /*101b0*/  IMAD.MOV.U32 R2, RZ, RZ, R20 ;  /* 0x000000ffff027224 */ /* 0x001fe200078e0014 */
[----:B------:R-:W-:Y:S01]  /*101c0*/  ISETP.GE.AND P0, PT, R19, RZ, PT ;  /* 0x000000ff1300720c */ /* 0x000fe20003f06270 */
[----:B------:R-:W-:Y:S01]  /*101d0*/  @!P4 IMAD.IADD R8, R8, 0x1, -R4 ;  /* 0x000000010808c824 */ /* 0x000fe200078e0a04 */
[----:B-1----:R-:W-:Y:S01]  /*101e0*/  IABS R9, R0 ;  /* 0x0000000000097213 */ /* 0x002fe20000000000 */
[----:B------:R-:W-:Y:S01]  /*101f0*/  @!P1 IMAD.MOV R2, RZ, RZ, -R2 ;  /* 0x000000ffff029224 */ /* 0x000fe200078e0a02 */
[----:B------:R-:W-:-:S02]  /*10200*/  ISETP.GT.U32.AND P1, PT, R4, R5, PT ;  /* 0x000000050400720c */ /* 0x000fc40003f24070 */
[----:B------:R-:W-:Y:S01]  /*10210*/  ISETP.GE.AND P4, PT, R0, RZ, PT ;  /* 0x000000ff0000720c */ /* 0x000fe20003f86270 */
[----:B------:R-:W-:Y:S01]  /*10220*/  IMAD.MOV.U32 R7, RZ, RZ, R9 ;  /* 0x000000ffff077224 */ /* 0x000fe200078e0009 */
[----:B------:R0:W-:Y:S01]  /*10230*/  STL [R1+0x33c], R2 ;  /* 0x00033c0201007387 */ /* 0x0001e20000100800 */
[C---:B------:R-:W-:Y:S01]  /*10240*/  IMAD.HI.U32 R9, R6.reuse, R16, RZ ;  /* 0x0000001006097227 */ /* 0x040fe200078e00ff */
[C---:B------:R-:W-:Y:S02]  /*10250*/  IADD3 R13, R3.reuse, 0xcc, RZ ;  /* 0x000000cc030d7810 */ /* 0x040fe40007ffe0ff */
[----:B------:R-:W-:Y:S01]  /*10260*/  IADD3 R12, R3, 0xca, RZ ;  /* 0x000000ca030c7810 */ /* 0x000fe20007ffe0ff */
[----:B------:R-:W-:Y:S01]  /*10270*/  IMAD.MOV R9, RZ, RZ, -R9 ;  /* 0x000000ffff097224 */ /* 0x000fe200078e0a09 */
[----:B------:R-:W-:Y:S01]  /*10280*/  IABS R17, R18 ;  /* 0x0000001200117213 */ /* 0x000fe20000000000 */
[----:B------:R-:W-:-:S04]  /*10290*/  IMAD.HI.U32 R0, R6, R7, RZ ;  /* 0x0000000706007227 */ /* 0x000fc800078e00ff */
[----:B0-----:R-:W-:Y:S01]  /*102a0*/  IMAD.MOV.U32 R2, RZ, RZ, R21 ;  /* 0x000000ffff027224 */ /* 0x001fe200078e0015 */
[----:B------:R-:W-:Y:S01]  /*102b0*/  IADD3 R21, R3, 0xc8, RZ ;  /* 0x000000c803157810 */ /* 0x000fe20007ffe0ff */
[----:B------:R-:W-:Y:S02]  /*102c0*/  @!P1 IMAD.IADD R5, R5, 0x1, -R4 ;  /* 0x0000000105059824 */ /* 0x000fe400078e0a04 */
[----:B------:R-:W-:Y:S01]  /*102d0*/  @!P6 IMAD.MOV R2, RZ, RZ, -R2 ;  /* 0x000000ffff02e224 */ /* 0x000fe200078e0a02 */
[C---:B------:R-:W-:Y:S01]  /*102e0*/  ISETP.GT.U32.AND P6, PT, R4.reuse, R8, PT ;  /* 0x000000080400720c */ /* 0x040fe20003fc4070 */
[C---:B------:R-:W-:Y:S01]  /*102f0*/  IMAD R16, R4.reuse, R9, R16 ;  /* 0x0000000904107224 */ /* 0x040fe200078e0210 */
[C---:B------:R-:W-:Y:S01]  /*10300*/  ISETP.GT.U32.AND P1, PT, R4.reuse, R5, PT ;  /* 0x000000050400720c */ /* 0x040fe20003f24070 */
[----:B------:R-:W-:Y:S01]  /*10310*/  IMAD.MOV R0, RZ, RZ, -R0 ;  /* 0x000000ffff007224 */ /* 0x000fe200078e0a00 */
[----:B------:R0:W-:Y:S03]  /*10320*/  STL [R1+0x328], R2 ;  /* 0x0003280201007387 */ /* 0x0001e60000100800 */
[----:B------:R-:W-:Y:S01]  /*10330*/  IMAD R7, R4, R0, R7 ;  /* 0x0000000004077224 */ /* 0x000fe200078e0207 */
[----:B------:R-:W-:-:S05]  /*10340*/  IADD3 R0, R3, 0xc9, RZ ;  /* 0x000000c903007810 */ /* 0x000fca0007ffe0ff */
[----:B------:R-:W-:Y:S01]  /*10350*/  @!P6 IMAD.IADD R8, R8, 0x1, -R4 ;  /* 0x000000010808e824 */ /* 0x000fe200078e0a04 */
[C---:B------:R-:W-:Y:S01]  /*10360*/  ISETP.GT.U32.AND P6, PT, R4.reuse, R16, PT ;  /* 0x000000100400720c */ /* 0x040fe20003fc4070 */
[----:B0-----:R-:W-:Y:S01]  /*10370*/  IMAD.MOV.U32 R2, RZ, RZ, R10 ;  /* 0x000000ffff027224 */ /* 0x001fe200078e000a */
[----:B------:R-:W-:Y:S01]  /*10380*/  IADD3 R10, R3, 0xcb, RZ ;  /* 0x000000cb030a7810 */ /* 0x000fe20007ffe0ff */
[----:B------:R-:W-:Y:S02]  /*10390*/  IMAD.MOV.U32 R11, RZ, RZ, R8 ;  /* 0x000000ffff0b7224 */ /* 0x000fe400078e0008 */
[----:B------:R-:W-:Y:S01]  /*103a0*/  @!P2 IMAD.MOV R2, RZ, RZ, -R2 ;  /* 0x000000ffff02a224 */ /* 0x000fe200078e0a02 */
[----:B------:R-:W-:Y:S01]  /*103b0*/  ISETP.GE.AND P2, PT, R13, RZ, PT ;  /* 0x000000ff0d00720c */ /* 0x000fe20003f46270 */
[----:B------:R-:W-:Y:S01]  /*103c0*/  @!P5 IMAD.MOV R11, RZ, RZ, -R11 ;  /* 0x000000ffff0bd224 */ /* 0x000fe200078e0a0b */
[----:B------:R-:W-:Y:S01]  /*103d0*/  ISETP.GT.U32.AND P5, PT, R4, R7, PT ;  /* 0x000000070400720c */ /* 0x000fe20003fa4070 */
[--C-:B------:R-:W-:Y:S01]  /*103e0*/  @!P1 IMAD.IADD R5, R5, 0x1, -R4.reuse ;  /* 0x0000000105059824 */ /* 0x100fe200078e0a04 */
[----:B------:R-:W-:Y:S01]  /*103f0*/  IABS R13, R13 ;  /* 0x0000000d000d7213 */ /* 0x000fe20000000000 */
[----:B------:R0:W-:Y:S01]  /*10400*/  STL [R1+0x324], R2 ;  /* 0x0003240201007387 */ /* 0x0001e20000100800 */
[----:B------:R-:W-:Y:S01]  /*10410*/  ISETP.GE.AND P1, PT, R10, RZ, PT ;  /* 0x000000ff0a00720c */ /* 0x000fe20003f26270 */
[----:B------:R-:W-:Y:S01]  /*10420*/  @!P6 IMAD.IADD R16, R16, 0x1, -R4 ;  /* 0x000000011010e824 */ /* 0x000fe200078e0a04 */
[----:B------:R-:W-:Y:S01]  /*10430*/  IABS R10, R10 ;  /* 0x0000000a000a7213 */ /* 0x000fe20000000000 */
[----:B------:R-:W-:Y:S01]  /*10440*/  IMAD.HI.U32 R9, R6, R13, RZ ;  /* 0x0000000d06097227 */ /* 0x000fe200078e00ff */
[----:B------:R1:W-:Y:S02]  /*10450*/  STL [R1+0x32c], R11 ;  /* 0x00032c0b01007387 */ /* 0x0003e40000100800 */
[----:B------:R-:W-:Y:S01]  /*10460*/  ISETP.GT.U32.AND P6, PT, R4, R16, PT ;  /* 0x000000100400720c */ /* 0x000fe20003fc4070 */
[----:B------:R-:W-:-:S02]  /*10470*/  IMAD.MOV R8, RZ, RZ, -R9 ;  /* 0x000000ffff087224 */ /* 0x000fc400078e0a09 */
[----:B0-----:R-:W-:Y:S02]  /*10480*/  IMAD.MOV.U32 R2, RZ, RZ, R5 ;  /* 0x000000ffff027224 */ /* 0x001fe400078e0005 */
[----:B------:R-:W-:Y:S02]  /*10490*/  @!P5 IMAD.IADD R7, R7, 0x1, -R4 ;  /* 0x000000010707d824 */ /* 0x000fe400078e0a04 */
[----:B------:R-:W-:Y:S01]  /*104a0*/  @!P0 IMAD.MOV R2, RZ, RZ, -R2 ;  /* 0x000000ffff028224 */ /* 0x000fe200078e0a02 */
[----:B------:R-:W-:Y:S01]  /*104b0*/  ISETP.GE.AND P0, PT, R12, RZ, PT ;  /* 0x000000ff0c00720c */ /* 0x000fe20003f06270 */
[----:B------:R-:W-:Y:S01]  /*104c0*/  IMAD R13, R4, R8, R13 ;  /* 0x00000008040d7224 */ /* 0x000fe200078e020d */
[----:B------:R-:W-:Y:S01]  /*104d0*/  IABS R12, R12 ;  /* 0x0000000c000c7213 */ /* 0x000fe20000000000 */
[----:B------:R-:W-:Y:S01]  /*104e0*/  IMAD.HI.U32 R5, R6, R10, RZ ;  /* 0x0000000a06057227 */ /* 0x000fe200078e00ff */
[----:B------:R-:W-:Y:S01]  /*104f0*/  ISETP.GT.U32.AND P5, PT, R4, R7, PT ;  /* 0x000000070400720c */ /* 0x000fe20003fa4070 */
[----:B------:R0:W-:Y:S01]  /*10500*/  STL [R1+0x338], R2 ;  /* 0x0003380201007387 */ /* 0x0001e20000100800 */
[----:B-1----:R-:W-:Y:S01]  /*10510*/  IABS R11, R0 ;  /* 0x00000000000b7213 */ /* 0x002fe20000000000 */
[----:B------:R-:W-:-:S04]  /*10520*/  IMAD.HI.U32 R8, R6, R12, RZ ;  /* 0x0000000c06087227 */ /* 0x000fc800078e00ff */
[----:B------:R-:W-:Y:S02]  /*10530*/  IMAD.MOV R8, RZ, RZ, -R8 ;  /* 0x000000ffff087224 */ /* 0x000fe400078e0a08 */
[----:B------:R-:W-:Y:S01]  /*10540*/  @!P6 IMAD.IADD R16, R16, 0x1, -R4 ;  /* 0x000000011010e824 */ /* 0x000fe200078e0a04 */
[C---:B------:R-:W-:Y:S01]  /*10550*/  ISETP.GT.U32.AND P6, PT, R4.reuse, R13, PT ;  /* 0x0000000d0400720c */ /* 0x040fe20003fc4070 */
[----:B------:R-:W-:Y:S02]  /*10560*/  IMAD.MOV R5, RZ, RZ, -R5 ;  /* 0x000000ffff057224 */ /* 0x000fe400078e0a05 */
[----:B------:R-:W-:Y:S02]  /*10570*/  IMAD R12, R4, R8, R12 ;  /* 0x00000008040c7224 */ /* 0x000fe400078e020c */
[----:B------:R-:W-:-:S04]  /*10580*/  IMAD.HI.U32 R9, R6, R11, RZ ;  /* 0x0000000b06097227 */ /* 0x000fc800078e00ff */
[C---:B------:R-:W-:Y:S01]  /*10590*/  IMAD R10, R4.reuse, R5, R10 ;  /* 0x00000005040a7224 */ /* 0x040fe200078e020a */
[----:B------:R-:W-:Y:S01]  /*105a0*/  IABS R5, R21 ;  /* 0x0000001500057213 */ /* 0x000fe20000000000 */
[----:B0-----:R-:W-:Y:S02]  /*105b0*/  IMAD.MOV.U32 R2, RZ, RZ, R16 ;  /* 0x000000ffff027224 */ /* 0x001fe400078e0010 */
[----:B------:R-:W-:Y:S01]  /*105c0*/  @!P5 IMAD.IADD R7, R7, 0x1, -R4 ;  /* 0x000000010707d824 */ /* 0x000fe200078e0a04 */
[C---:B------:R-:W-:Y:S01]  /*105d0*/  ISETP.GT.U32.AND P5, PT, R4.reuse, R12, PT ;  /* 0x0000000c0400720c */ /* 0x040fe20003fa4070 */
[----:B------:R-:W-:Y:S02]  /*105e0*/  IMAD.MOV R9, RZ, RZ, -R9 ;  /* 0x000000ffff097224 */ /* 0x000fe400078e0a09 */
[----:B------:R-:W-:Y:S01]  /*105f0*/  @!P3 IMAD.MOV R2, RZ, RZ, -R2 ;  /* 0x000000ffff02b224 */ /* 0x000fe200078e0a02 */
[C---:B------:R-:W-:Y:S01]  /*10600*/  ISETP.GT.U32.AND P3, PT, R4.reuse, R10, PT ;  /* 0x0000000a0400720c */ /* 0x040fe20003f64070 */
[----:B------:R-:W-:Y:S01]  /*10610*/  IMAD R11, R4, R9, R11 ;  /* 0x00000009040b7224 */ /* 0x000fe200078e020b */
[----:B------:R-:W-:Y:S01]  /*10620*/  IADD3 R9, R3, 0xc6, RZ ;  /* 0x000000c603097810 */ /* 0x000fe20007ffe0ff */
[----:B------:R-:W-:Y:S01]  /*10630*/  @!P6 IMAD.IADD R13, R13, 0x1, -R4 ;  /* 0x000000010d0de824 */ /* 0x000fe200078e0a04 */
[----:B------:R0:W-:Y:S01]  /*10640*/  STL [R1+0x334], R2 ;  /* 0x0003340201007387 */ /* 0x0001e20000100800 */
[----:B------:R-:W-:Y:S01]  /*10650*/  IMAD.HI.U32 R8, R6, R5, RZ ;  /* 0x0000000506087227 */ /* 0x000fe200078e00ff */
[----:B------:R-:W-:-:S02]  /*10660*/  ISETP.GT.U32.AND P6, PT, R4, R11, PT ;  /* 0x0000000b0400720c */ /* 0x000fc40003fc4070 */
[----:B------:R-:W-:Y:S01]  /*10670*/  IABS R20, R9 ;  /* 0x0000000900147213 */ /* 0x000fe20000000000 */
[----:B------:R-:W-:Y:S02]  /*10680*/  @!P5 IMAD.IADD R12, R12, 0x1, -R4 ;  /* 0x000000010c0cd824 */ /* 0x000fe400078e0a04 */
[----:B------:R-:W-:Y:S02]  /*10690*/  IMAD.MOV R8, RZ, RZ, -R8 ;  /* 0x000000ffff087224 */ /* 0x000fe400078e0a08 */
[----:B------:R-:W-:Y:S01]  /*106a0*/  @!P3 IMAD.IADD R10, R10, 0x1, -R4 ;  /* 0x000000010a0ab824 */ /* 0x000fe200078e0a04 */
[----:B------:R-:W-:Y:S01]  /*106b0*/  ISETP.GT.U32.AND P3, PT, R4, R13, PT ;  /* 0x0000000d0400720c */ /* 0x000fe20003f64070 */
[----:B0-----:R-:W-:Y:S02]  /*106c0*/  IMAD.MOV.U32 R2, RZ, RZ, R7 ;  /* 0x000000ffff027224 */ /* 0x001fe400078e0007 */
[----:B------:R-:W-:Y:S01]  /*106d0*/  IMAD.HI.U32 R7, R6, R17, RZ ;  /* 0x0000001106077227 */ /* 0x000fe200078e00ff */
[----:B------:R-:W-:-:S03]  /*106e0*/  ISETP.GT.U32.AND P5, PT, R4, R10, PT ;  /* 0x0000000a0400720c */ /* 0x000fc60003fa4070 */
[----:B------:R-:W-:Y:S01]  /*106f0*/  @!P4 IMAD.MOV R2, RZ, RZ, -R2 ;  /* 0x000000ffff02c224 */ /* 0x000fe200078e0a02 */
[C---:B------:R-:W-:Y:S01]  /*10700*/  ISETP.GT.U32.AND P4, PT, R4.reuse, R12, PT ;  /* 0x0000000c0400720c */ /* 0x040fe20003f84070 */
[--C-:B------:R-:W-:Y:S02]  /*10710*/  @!P6 IMAD.IADD R11, R11, 0x1, -R4.reuse ;  /* 0x000000010b0be824 */ /* 0x100fe400078e0a04 */
[----:B------:R-:W-:Y:S01]  /*10720*/  IMAD.MOV R7, RZ, RZ, -R7 ;  /* 0x000000ffff077224 */ /* 0x000fe200078e0a07 */
[----:B------:R0:W-:Y:S01]  /*10730*/  STL [R1+0x330], R2 ;  /* 0x0003300201007387 */ /* 0x0001e20000100800 */
[C---:B------:R-:W-:Y:S01]  /*10740*/  IMAD R5, R4.reuse, R8, R5 ;  /* 0x0000000804057224 */ /* 0x040fe200078e0205 */
[C---:B------:R-:W-:Y:S01]  /*10750*/  ISETP.GT.U32.AND P6, PT, R4.reuse, R11, PT ;  /* 0x0000000b0400720c */ /* 0x040fe20003fc4070 */
[C---:B------:R-:W-:Y:S01]  /*10760*/  IMAD R17, R4.reuse, R7, R17 ;  /* 0x0000000704117224 */ /* 0x040fe200078e0211 */
[----:B------:R-:W-:Y:S01]  /*10770*/  IADD3 R7, R3, 0xc4, RZ ;  /* 0x000000c403077810 */ /* 0x000fe20007ffe0ff */
[--C-:B------:R-:W-:Y:S01]  /*10780*/  @!P3 IMAD.IADD R13, R13, 0x1, -R4.reuse ;  /* 0x000000010d0db824 */ /* 0x100fe200078e0a04 */
[----:B------:R-:W-:Y:S01]  /*10790*/  ISETP.GT.U32.AND P3, PT, R4, R5, PT ;  /* 0x000000050400720c */ /* 0x000fe20003f64070 */
[--C-:B------:R-:W-:Y:S01]  /*107a0*/  @!P5 IMAD.IADD R10, R10, 0x1, -R4.reuse ;  /* 0x000000010a0ad824 */ /* 0x100fe200078e0a04 */
[----:B------:R-:W-:Y:S01]  /*107b0*/  IADD3 R8, R3, 0xc5, RZ ;  /* 0x000000c503087810 */ /* 0x000fe20007ffe0ff */
[----:B------:R-:W-:Y:S01]  /*107c0*/  @!P4 IMAD.IADD R12, R12, 0x1, -R4 ;  /* 0x000000010c0cc824 */ /* 0x000fe200078e0a04 */
[----:B------:R-:W-:Y:S01]  /*107d0*/  ISETP.GT.U32.AND P4, PT, R4, R17, PT ;  /* 0x000000110400720c */ /* 0x000fe20003f84070 */
[----:B------:R-:W-:Y:S01]  /*107e0*/  IMAD.HI.U32 R16, R6, R20, RZ ;  /* 0x0000001406107227 */ /* 0x000fe200078e00ff */
[----:B------:R-:W-:-:S02]  /*107f0*/  ISETP.GE.AND P5, PT, R0, RZ, PT ;  /* 0x000000ff0000720c */ /* 0x000fc40003fa6270 */
[----:B------:R-:W-:Y:S01]  /*10800*/  IABS R19, R8 ;  /* 0x0000000800137213 */ /* 0x000fe20000000000 */
[--C-:B------:R-:W-:Y:S01]  /*10810*/  @!P6 IMAD.IADD R11, R11, 0x1, -R4.reuse ;  /* 0x000000010b0be824 */ /* 0x100fe200078e0a04 */
[----:B------:R-:W-:Y:S01]  /*10820*/  ISETP.GE.AND P6, PT, R21, RZ, PT ;  /* 0x000000ff1500720c */ /* 0x000fe20003fc6270 */
[----:B------:R-:W-:Y:S01]  /*10830*/  IMAD.MOV.U32 R14, RZ, RZ, R13 ;  /* 0x000000ffff0e7224 */ /* 0x000fe200078e000d */
[----:B------:R-:W-:Y:S01]  /*10840*/  IABS R21, R7 ;  /* 0x0000000700157213 */ /* 0x000fe20000000000 */
[----:B------:R-:W-:Y:S01]  /*10850*/  @!P3 IMAD.IADD R5, R5, 0x1, -R4 ;  /* 0x000000010505b824 */ /* 0x000fe200078e0a04 */
[----:B------:R-:W-:Y:S01]  /*10860*/  ISETP.GE.AND P3, PT, R18, RZ, PT ;  /* 0x000000ff1200720c */ /* 0x000fe20003f66270 */
[----:B------:R-:W-:Y:S02]  /*10870*/  IMAD.MOV R16, RZ, RZ, -R16 ;  /* 0x000000ffff107224 */ /* 0x000fe400078e0a10 */
[----:B------:R-:W-:Y:S02]  /*10880*/  @!P4 IMAD.IADD R17, R17, 0x1, -R4 ;  /* 0x000000011111c824 */ /* 0x000fe400078e0a04 */
[----:B------:R-:W-:-:S02]  /*10890*/  IMAD.MOV.U32 R18, RZ, RZ, R21 ;  /* 0x000000ffff127224 */ /* 0x000fc400078e0015 */
[----:B0-----:R-:W-:Y:S01]  /*108a0*/  IMAD.MOV.U32 R2, RZ, RZ, R10 ;  /* 0x000000ffff027224 */ /* 0x001fe200078e000a */
[----:B------:R-:W-:Y:S01]  /*108b0*/  ISETP.GT.U32.AND P4, PT, R4, R17, PT ;  /* 0x000000110400720c */ /* 0x000fe20003f84070 */
[----:B------:R-:W-:-:S04]  /*108c0*/  IMAD.HI.U32 R13, R6, R18, RZ ;  /* 0x00000012060d7227 */ /* 0x000fc800078e00ff */
[----:B------:R-:W-:Y:S02]  /*108d0*/  IMAD.MOV R10, RZ, RZ, -R13 ;  /* 0x000000ffff0a7224 */ /* 0x000fe400078e0a0d */
[C---:B------:R-:W-:Y:S02]  /*108e0*/  IMAD R20, R4.reuse, R16, R20 ;  /* 0x0000001004147224 */ /* 0x040fe400078e0214 */
[----:B------:R-:W-:Y:S01]  /*108f0*/  @!P2 IMAD.MOV R14, RZ, RZ, -R14 ;  /* 0x000000ffff0ea224 */ /* 0x000fe200078e0a0e */
[C---:B------:R-:W-:Y:S01]  /*10900*/  ISETP.GT.U32.AND P2, PT, R4.reuse, R5, PT ;  /* 0x000000050400720c */ /* 0x040fe20003f44070 */
[C---:B------:R-:W-:Y:S02]  /*10910*/  IMAD R18, R4.reuse, R10, R18 ;  /* 0x0000000a04127224 */ /* 0x040fe400078e0212 */
[----:B------:R-:W-:Y:S01]  /*10920*/  @!P1 IMAD.MOV R2, RZ, RZ, -R2 ;  /* 0x000000ffff029224 */ /* 0x000fe200078e0a02 */
[C---:B------:R-:W-:Y:S01]  /*10930*/  ISETP.GT.U32.AND P1, PT, R4.reuse, R20, PT ;  /* 0x000000140400720c */ /* 0x040fe20003f24070 */
[----:B------:R-:W-:Y:S01]  /*10940*/  @!P4 IMAD.IADD R17, R17, 0x1, -R4 ;  /* 0x000000011111c824 */ /* 0x000fe200078e0a04 */
[----:B------:R-:W-:Y:S01]  /*10950*/  ISETP.GT.U32.AND P4, PT, R4, R18, PT ;  /* 0x000000120400720c */ /* 0x000fe20003f84070 */
[----:B------:R-:W-:Y:S01]  /*10960*/  IMAD.HI.U32 R0, R6, R19, RZ ;  /* 0x0000001306007227 */ /* 0x000fe200078e00ff */
[----:B------:R-:W-:Y:S03]  /*10970*/  STL [R1+0x30c], R14 ;  /* 0x00030c0e01007387 */ /* 0x000fe60000100800 */
[----:B------:R-:W-:Y:S01]  /*10980*/  IMAD.MOV R0, RZ, RZ, -R0 ;  /* 0x000000ffff007224 */ /* 0x000fe200078e0a00 */
[----:B------:R0:W-:Y:S01]  /*10990*/  STL [R1+0x310], R2 ;  /* 0x0003100201007387 */ /* 0x0001e20000100800 */
[----:B------:R-:W-:Y:S01]  /*109a0*/  @!P2 IMAD.IADD R5, R5, 0x1, -R4 ;  /* 0x000000010505a824 */ /* 0x000fe200078e0a04 */
[----:B------:R-:W-:Y:S01]  /*109b0*/  ISETP.GE.AND P2, PT, R8, RZ, PT ;  /* 0x000000ff0800720c */ /* 0x000fe20003f46270 */
[----:B------:R-:W-:Y:S01]  /*109c0*/  @!P0 IMAD.MOV R12, RZ, RZ, -R12 ;  /* 0x000000ffff0c8224 */ /* 0x000fe200078e0a0c */
[----:B------:R-:W-:Y:S01]  /*109d0*/  IADD3 R8, R3, 0xc2, RZ ;  /* 0x000000c203087810 */ /* 0x000fe20007ffe0ff */
[--C-:B------:R-:W-:Y:S01]  /*109e0*/  @!P1 IMAD.IADD R20, R20, 0x1, -R4.reuse ;  /* 0x0000000114149824 */ /* 0x100fe200078e0a04 */
[----:B------:R-:W-:Y:S01]  /*109f0*/  ISETP.GE.AND P1, PT, R7, RZ, PT ;  /* 0x000000ff0700720c */ /* 0x000fe20003f26270 */
[----:B------:R-:W-:Y:S01]  /*10a00*/  IMAD R19, R4, R0, R19 ;  /* 0x0000000004137224 */ /* 0x000fe200078e0213 */
[----:B------:R-:W-:Y:S01]  /*10a10*/  IABS R7, R8 ;  /* 0x0000000800077213 */ /* 0x000fe20000000000 */
[----:B------:R-:W-:Y:S01]  /*10a20*/  @!P4 IMAD.IADD R18, R18, 0x1, -R4 ;  /* 0x000000011212c824 */ /* 0x000fe200078e0a04 */
[----:B------:R-:W-:Y:S01]  /*10a30*/  IADD3 R0, R3, 0xc3, RZ ;  /* 0x000000c303007810 */ /* 0x000fe20007ffe0ff */
[----:B0-----:R-:W-:Y:S01]  /*10a40*/  IMAD.MOV.U32 R2, RZ, RZ, R11 ;  /* 0x000000ffff027224 */ /* 0x001fe200078e000b */
[----:B------:R0:W-:Y:S01]  /*10a50*/  STL [R1+0x314], R12 ;  /* 0x0003140c01007387 */ /* 0x0001e20000100800 */
[----:B------:R-:W-:Y:S01]  /*10a60*/  ISETP.GE.AND P0, PT, R9, RZ, PT ;  /* 0x000000ff0900720c */ /* 0x000fe20003f06270 */
[----:B------:R-:W-:Y:S01]  /*10a70*/  IMAD.HI.U32 R9, R6, R7, RZ ;  /* 0x0000000706097227 */ /* 0x000fe200078e00ff */
[----:B------:R-:W-:-:S02]  /*10a80*/  ISETP.GT.U32.AND P4, PT, R4, R18, PT ;  /* 0x000000120400720c */ /* 0x000fc40003f84070 */
[----:B------:R-:W-:Y:S01]  /*10a90*/  IABS R13, R0 ;  /* 0x00000000000d7213 */ /* 0x000fe20000000000 */
[----:B------:R-:W-:Y:S01]  /*10aa0*/  @!P5 IMAD.MOV R2, RZ, RZ, -R2 ;  /* 0x000000ffff02d224 */ /* 0x000fe200078e0a02 */
[----:B------:R-:W-:Y:S01]  /*10ab0*/  ISETP.GT.U32.AND P5, PT, R4, R19, PT ;  /* 0x000000130400720c */ /* 0x000fe20003fa4070 */
[----:B------:R-:W-:Y:S01]  /*10ac0*/  IMAD.MOV R9, RZ, RZ, -R9 ;  /* 0x000000ffff097224 */ /* 0x000fe200078e0a09 */
[C---:B------:R-:W-:Y:S01]  /*10ad0*/  IADD3 R11, R3.reuse, 0xc1, RZ ;  /* 0x000000c1030b7810 */ /* 0x040fe20007ffe0ff */
[----:B------:R-:W-:Y:S01]  /*10ae0*/  IMAD.HI.U32 R10, R6, R13, RZ ;  /* 0x0000000d060a7227 */ /* 0x000fe200078e00ff */
[----:B------:R1:W-:Y:S02]  /*10af0*/  STL [R1+0x318], R2 ;  /* 0x0003180201007387 */ /* 0x0003e40000100800 */
[----:B------:R-:W-:Y:S01]  /*10b00*/  IABS R16, R11 ;  /* 0x0000000b00107213 */ /* 0x000fe20000000000 */
[----:B------:R-:W-:Y:S01]  /*10b10*/  IMAD R7, R4, R9, R7 ;  /* 0x0000000904077224 */ /* 0x000fe200078e0207 */
[----:B------:R-:W-:Y:S01]  /*10b20*/  IADD3 R9, R3, 0xbf, RZ ;  /* 0x000000bf03097810 */ /* 0x000fe20007ffe0ff */
[----:B------:R-:W-:-:S02]  /*10b30*/  IMAD.MOV R10, RZ, RZ, -R10 ;  /* 0x000000ffff0a7224 */ /* 0x000fc400078e0a0a */
[--C-:B------:R-:W-:Y:S01]  /*10b40*/  @!P4 IMAD.IADD R18, R18, 0x1, -R4.reuse ;  /* 0x000000011212c824 */ /* 0x100fe200078e0a04 */
[C---:B------:R-:W-:Y:S01]  /*10b50*/  ISETP.GT.U32.AND P4, PT, R4.reuse, R7, PT ;  /* 0x000000070400720c */ /* 0x040fe20003f84070 */
[----:B------:R-:W-:Y:S01]  /*10b60*/  @!P5 IMAD.IADD R19, R19, 0x1, -R4 ;  /* 0x000000011313d824 */ /* 0x000fe200078e0a04 */
[----:B0-----:R-:W-:Y:S01]  /*10b70*/  IABS R12, R9 ;  /* 0x00000009000c7213 */ /* 0x001fe20000000000 */
[----:B-1----:R-:W-:Y:S01]  /*10b80*/  IMAD.MOV.U32 R2, RZ, RZ, R5 ;  /* 0x000000ffff027224 */ /* 0x002fe200078e0005 */
[----:B------:R-:W-:Y:S01]  /*10b90*/  IADD3 R5, R3, 0xc0, RZ ;  /* 0x000000c003057810 */ /* 0x000fe20007ffe0ff */
[C---:B------:R-:W-:Y:S01]  /*10ba0*/  IMAD R13, R4.reuse, R10, R13 ;  /* 0x0000000a040d7224 */ /* 0x040fe200078e020d */
[C---:B------:R-:W-:Y:S01]  /*10bb0*/  ISETP.GT.U32.AND P5, PT, R4.reuse, R19, PT ;  /* 0x000000130400720c */ /* 0x040fe20003fa4070 */
[----:B------:R-:W-:Y:S01]  /*10bc0*/  @!P6 IMAD.MOV R2, RZ, RZ, -R2 ;  /* 0x000000ffff02e224 */ /* 0x000fe200078e0a02 */
[----:B------:R-:W-:Y:S01]  /*10bd0*/  ISETP.GT.U32.AND P6, PT, R4, R20, PT ;  /* 0x000000140400720c */ /* 0x000fe20003fc4070 */
[----:B------:R-:W-:Y:S01]  /*10be0*/  IMAD.MOV.U32 R14, RZ, RZ, R17 ;  /* 0x000000ffff0e7224 */ /* 0x000fe200078e0011 */
[----:B------:R-:W-:Y:S01]  /*10bf0*/  IABS R10, R5 ;  /* 0x00000005000a7213 */ /* 0x000fe20000000000 */
[----:B------:R-:W-:Y:S01]  /*10c00*/  IMAD.HI.U32 R17, R6, R12, RZ ;  /* 0x0000000c06117227 */ /* 0x000fe200078e00ff */
[----:B------:R0:W-:Y:S03]  /*10c10*/  STL [R1+0x31c], R2 ;  /* 0x00031c0201007387 */ /* 0x0001e60000100800 */
[----:B------:R-:W-:-:S02]  /*10c20*/  @!P4 IMAD.IADD R7, R7, 0x1, -R4 ;  /* 0x000000010707c824 */ /* 0x000fc400078e0a04 */
[----:B------:R-:W-:Y:S02]  /*10c30*/  @!P3 IMAD.MOV R14, RZ, RZ, -R14 ;  /* 0x000000ffff0eb224 */ /* 0x000fe400078e0a0e */
[--C-:B------:R-:W-:Y:S01]  /*10c40*/  @!P5 IMAD.IADD R19, R19, 0x1, -R4.reuse ;  /* 0x000000011313d824 */ /* 0x100fe200078e0a04 */
[----:B------:R-:W-:Y:S01]  /*10c50*/  ISETP.GT.U32.AND P4, PT, R4, R7, PT ;  /* 0x000000070400720c */ /* 0x000fe20003f84070 */
[----:B------:R-:W-:Y:S01]  /*10c60*/  @!P6 IMAD.IADD R20, R20, 0x1, -R4 ;  /* 0x000000011414e824 */ /* 0x000fe200078e0a04 */
[----:B------:R-:W-:Y:S01]  /*10c70*/  ISETP.GT.U32.AND P6, PT, R4, R13, PT ;  /* 0x0000000d0400720c */ /* 0x000fe20003fc4070 */
[----:B------:R1:W-:Y:S01]  /*10c80*/  STL [R1+0x2a4], R14 ;  /* 0x0002a40e01007387 */ /* 0x0003e20000100800 */
[----:B------:R-:W-:Y:S01]  /*10c90*/  IMAD.HI.U32 R21, R6, R16, RZ ;  /* 0x0000001006157227 */ /* 0x000fe200078e00ff */
[----:B------:R-:W-:-:S03]  /*10ca0*/  ISETP.GE.AND P5, PT, R0, RZ, PT ;  /* 0x000000ff0000720c */ /* 0x000fc60003fa6270 */
[----:B0-----:R-:W-:Y:S02]  /*10cb0*/  IMAD.MOV.U32 R2, RZ, RZ, R20 ;  /* 0x000000ffff027224 */ /* 0x001fe400078e0014 */
[----:B------:R-:W-:Y:S02]  /*10cc0*/  IMAD.MOV R17, RZ, RZ, -R17 ;  /* 0x000000ffff117224 */ /* 0x000fe400078e0a11 */
[----:B------:R-:W-:Y:S02]  /*10cd0*/  @!P0 IMAD.MOV R2, RZ, RZ, -R2 ;  /* 0x000000ffff028224 */ /* 0x000fe400078e0a02 */
[----:B-1----:R-:W-:Y:S02]  /*10ce0*/  IMAD.MOV.U32 R14, RZ, RZ, R19 ;  /* 0x000000ffff0e7224 */ /* 0x002fe400078e0013 */
[----:B------:R-:W-:Y:S01]  /*10cf0*/  @!P6 IMAD.IADD R13, R13, 0x1, -R4 ;  /* 0x000000010d0de824 */ /* 0x000fe200078e0a04 */
[----:B------:R0:W-:Y:S01]  /*10d00*/  STL [R1+0x2a8], R2 ;  /* 0x0002a80201007387 */ /* 0x0001e20000100800 */
[----:B------:R-:W-:Y:S01]  /*10d10*/  IMAD.MOV R21, RZ, RZ, -R21 ;  /* 0x000000ffff157224 */ /* 0x000fe200078e0a15 */
[----:B------:R-:W-:Y:S01]  /*10d20*/  ISETP.GE.AND P6, PT, R8, RZ, PT ;  /* 0x000000ff0800720c */ /* 0x000fe20003fc6270 */
[----:B------:R-:W-:Y:S01]  /*10d30*/  @!P2 IMAD.MOV R14, RZ, RZ, -R14 ;  /* 0x000000ffff0ea224 */ /* 0x000fe200078e0a0e */
[----:B------:R-:W-:Y:S01]  /*10d40*/  ISETP.GT.U32.AND P3, PT, R4, R13, PT ;  /* 0x0000000d0400720c */ /* 0x000fe20003f64070 */
[----:B------:R-:W-:Y:S01]  /*10d50*/  IMAD.HI.U32 R0, R6, R10, RZ ;  /* 0x0000000a06007227 */ /* 0x000fe200078e00ff */
[----:B------:R-:W-:-:S02]  /*10d60*/  ISETP.GE.AND P2, PT, R11, RZ, PT ;  /* 0x000000ff0b00720c */ /* 0x000fc40003f46270 */
[----:B------:R-:W-:Y:S01]  /*10d70*/  STL [R1+0x2b8], R14 ;  /* 0x0002b80e01007387 */ /* 0x000fe20000100800 */
[C---:B------:R-:W-:Y:S01]  /*10d80*/  IMAD R11, R4.reuse, R17, R12 ;  /* 0x00000011040b7224 */ /* 0x040fe200078e020c */
[C---:B------:R-:W-:Y:S01]  /*10d90*/  IADD3 R8, R3.reuse, 0xbe, RZ ;  /* 0x000000be03087810 */ /* 0x040fe20007ffe0ff */
[C---:B------:R-:W-:Y:S01]  /*10da0*/  IMAD R16, R4.reuse, R21, R16 ;  /* 0x0000001504107224 */ /* 0x040fe200078e0210 */
[----:B------:R-:W-:Y:S01]  /*10db0*/  IADD3 R21, R3, 0xa9, RZ ;  /* 0x000000a903157810 */ /* 0x000fe20007ffe0ff */
[----:B0-----:R-:W-:Y:S02]  /*10dc0*/  IMAD.MOV.U32 R2, RZ, RZ, R18 ;  /* 0x000000ffff027224 */ /* 0x001fe400078e0012 */
[----:B------:R-:W-:Y:S01]  /*10dd0*/  @!P4 IMAD.IADD R7, R7, 0x1, -R4 ;  /* 0x000000010707c824 */ /* 0x000fe200078e0a04 */
[C---:B------:R-:W-:Y:S01]  /*10de0*/  ISETP.GT.U32.AND P4, PT, R4.reuse, R11, PT ;  /* 0x0000000b0400720c */ /* 0x040fe20003f84070 */
[----:B------:R-:W-:Y:S01]  /*10df0*/  IMAD.MOV R0, RZ, RZ, -R0 ;  /* 0x000000ffff007224 */ /* 0x000fe200078e0a00 */
[C---:B------:R-:W-:Y:S01]  /*10e00*/  ISETP.GT.U32.AND P0, PT, R4.reuse, R16, PT ;  /* 0x000000100400720c */ /* 0x040fe20003f04070 */
[----:B------:R-:W-:Y:S01]  /*10e10*/  @!P1 IMAD.MOV R2, RZ, RZ, -R2 ;  /* 0x000000ffff029224 */ /* 0x000fe200078e0a02 */
[----:B------:R-:W-:Y:S01]  /*10e20*/  IABS R22, R21 ;  /* 0x0000001500167213 */ /* 0x000fe20000000000 */
[----:B------:R-:W-:Y:S01]  /*10e30*/  IMAD R10, R4, R0, R10 ;  /* 0x00000000040a7224 */ /* 0x000fe200078e020a */
[----:B------:R-:W-:Y:S01]  /*10e40*/  IABS R0, R8 ;  /* 0x0000000800007213 */ /* 0x000fe20000000000 */
[----:B------:R-:W-:Y:S01]  /*10e50*/  @!P3 IMAD.IADD R13, R13, 0x1, -R4 ;  /* 0x000000010d0db824 */ /* 0x000fe200078e0a04 */
[----:B------:R0:W-:Y:S01]  /*10e60*/  STL [R1+0x2fc], R2 ;  /* 0x0002fc0201007387 */ /* 0x0001e20000100800 */
[----:B------:R-:W-:Y:S01]  /*10e70*/  ISETP.GE.AND P3, PT, R5, RZ, PT ;  /* 0x000000ff0500720c */ /* 0x000fe20003f66270 */
[----:B------:R-:W-:Y:S01]  /*10e80*/  IMAD.HI.U32 R25, R6, R22, RZ ;  /* 0x0000001606197227 */ /* 0x000fe200078e00ff */
[----:B------:R-:W-:-:S02]  /*10e90*/  ISETP.GT.U32.AND P1, PT, R4, R10, PT ;  /* 0x0000000a0400720c */ /* 0x000fc40003f24070 */
[----:B------:R-:W-:Y:S01]  /*10ea0*/  IADD3 R5, R3, 0xbd, RZ ;  /* 0x000000bd03057810 */ /* 0x000fe20007ffe0ff */
[--C-:B------:R-:W-:Y:S02]  /*10eb0*/  @!P4 IMAD.IADD R11, R11, 0x1, -R4.reuse ;  /* 0x000000010b0bc824 */ /* 0x100fe400078e0a04 */
[----:B------:R-:W-:Y:S01]  /*10ec0*/  @!P0 IMAD.IADD R16, R16, 0x1, -R4 ;  /* 0x0000000110108824 */ /* 0x000fe200078e0a04 */
[----:B------:R-:W-:Y:S01]  /*10ed0*/  ISETP.GE.AND P0, PT, R9, RZ, PT ;  /* 0x000000ff0900720c */ /* 0x000fe20003f06270 */
[----:B0-----:R-:W-:Y:S01]  /*10ee0*/  IMAD.MOV.U32 R2, RZ, RZ, R13 ;  /* 0x000000ffff027224 */ /* 0x001fe200078e000d */
[----:B------:R-:W-:Y:S01]  /*10ef0*/  IABS R13, R5 ;  /* 0x00000005000d7213 */ /* 0x000fe20000000000 */
[----:B------:R-:W-:Y:S01]  /*10f00*/  IMAD.HI.U32 R12, R6, R0, RZ ;  /* 0x00000000060c7227 */ /* 0x000fe200078e00ff */
[C---:B------:R-:W-:Y:S02]  /*10f10*/  ISETP.GT.U32.AND P4, PT, R4.reuse, R11, PT ;  /* 0x0000000b0400720c */ /* 0x040fe40003f84070 */
[----:B------:R-:W-:Y:S01]  /*10f20*/  IADD3 R9, R3, 0xbc, RZ ;  /* 0x000000bc03097810 */ /* 0x000fe20007ffe0ff */
[----:B------:R-:W-:Y:S01]  /*10f30*/  @!P5 IMAD.MOV R2, RZ, RZ, -R2 ;  /* 0x000000ffff02d224 */ /* 0x000fe200078e0a02 */
[----:B------:R-:W-:Y:S01]  /*10f40*/  ISETP.GT.U32.AND P5, PT, R4, R16, PT ;  /* 0x000000100400720c */ /* 0x000fe20003fa4070 */
[----:B------:R-:W-:-:S02]  /*10f50*/  @!P1 IMAD.IADD R10, R10, 0x1, -R4 ;  /* 0x000000010a0a9824 */ /* 0x000fc400078e0a04 */
[----:B------:R-:W-:Y:S01]  /*10f60*/  IMAD.MOV R12, RZ, RZ, -R12 ;  /* 0x000000ffff0c7224 */ /* 0x000fe200078e0a0c */
[----:B------:R0:W-:Y:S01]  /*10f70*/  STL [R1+0x300], R2 ;  /* 0x0003000201007387 */ /* 0x0001e20000100800 */
[----:B------:R-:W-:Y:S01]  /*10f80*/  IMAD.MOV R25, RZ, RZ, -R25 ;  /* 0x000000ffff197224 */ /* 0x000fe200078e0a19 */
[C---:B------:R-:W-:Y:S01]  /*10f90*/  ISETP.GT.U32.AND P1, PT, R4.reuse, R10, PT ;  /* 0x0000000a0400720c */ /* 0x040fe20003f24070 */
[C---:B------:R-:W-:Y:S01]  /*10fa0*/  IMAD R0, R4.reuse, R12, R0 ;  /* 0x0000000c04007224 */ /* 0x040fe200078e0200 */
[----:B------:R-:W-:Y:S01]  /*10fb0*/  IABS R12, R9 ;  /* 0x00000009000c7213 */ /* 0x000fe20000000000 */
[----:B------:R-:W-:Y:S02]  /*10fc0*/  @!P4 IMAD.IADD R11, R11, 0x1, -R4 ;  /* 0x000000010b0bc824 */ /* 0x000fe400078e0a04 */
[----:B------:R-:W-:Y:S02]  /*10fd0*/  IMAD R22, R4, R25, R22 ;  /* 0x0000001904167224 */ /* 0x000fe400078e0216 */
[----:B------:R-:W-:Y:S01]  /*10fe0*/  @!P5 IMAD.IADD R16, R16, 0x1, -R4 ;  /* 0x000000011010d824 */ /* 0x000fe200078e0a04 */
[----:B------:R-:W-:Y:S01]  /*10ff0*/  ISETP.GT.U32.AND P5, PT, R4, R0, PT ;  /* 0x000000000400720c */ /* 0x000fe20003fa4070 */
[----:B0-----:R-:W-:-:S02]  /*11000*/  IMAD.MOV.U32 R2, RZ, RZ, R7 ;  /* 0x000000ffff027224 */ /* 0x001fc400078e0007 */
[----:B------:R-:W-:-:S04]  /*11010*/  IMAD.HI.U32 R7, R6, R13, RZ ;  /* 0x0000000d06077227 */ /* 0x000fc800078e00ff */
[----:B------:R-:W-:Y:S02]  /*11020*/  IMAD.MOV R7, RZ, RZ, -R7 ;  /* 0x000000ffff077224 */ /* 0x000fe400078e0a07 */
[----:B------:R-:W-:Y:S01]  /*11030*/  @!P6 IMAD.MOV R2, RZ, RZ, -R2 ;  /* 0x000000ffff02e224 */ /* 0x000fe200078e0a02 */
[----:B------:R-:W-:Y:S01]  /*11040*/  ISETP.GE.AND P6, PT, R8, RZ, PT ;  /* 0x000000ff0800720c */ /* 0x000fe20003fc6270 */
[----:B------:R-:W-:Y:S01]  /*11050*/  IMAD R13, R4, R7, R13 ;  /* 0x00000007040d7224 */ /* 0x000fe200078e020d */
[----:B------:R-:W-:Y:S01]  /*11060*/  IADD3 R7, R3, 0xba, RZ ;  /* 0x000000ba03077810 */ /* 0x000fe20007ffe0ff */
[----:B------:R-:W-:Y:S01]  /*11070*/  @!P1 IMAD.IADD R10, R10, 0x1, -R4 ;  /* 0x000000010a0a9824 */ /* 0x000fe200078e0a04 */
[----:B------:R-:W-:Y:S01]  /*11080*/  ISETP.GE.AND P1, PT, R5, RZ, PT ;  /* 0x000000ff0500720c */ /* 0x000fe20003f26270 */
[----:B------:R-:W-:Y:S01]  /*11090*/  IMAD.HI.U32 R18, R6, R12, RZ ;  /* 0x0000000c06127227 */ /* 0x000fe200078e00ff */
[----:B------:R-:W-:Y:S01]  /*110a0*/  ISETP.GT.U32.AND P4, PT, R4, R13, PT ;  /* 0x0000000d0400720c */ /* 0x000fe20003f84070 */
[----:B------:R0:W-:Y:S01]  /*110b0*/  STL [R1+0x308], R2 ;  /* 0x0003080201007387 */ /* 0x0001e20000100800 */
[----:B------:R-:W-:Y:S01]  /*110c0*/  IADD3 R5, R3, 0xbb, RZ ;  /* 0x000000bb03057810 */ /* 0x000fe20007ffe0ff */
[----:B------:R-:W-:Y:S01]  /*110d0*/  IMAD.MOV R18, RZ, RZ, -R18 ;  /* 0x000000ffff127224 */ /* 0x000fe200078e0a12 */
[----:B------:R-:W-:Y:S01]  /*110e0*/  IABS R17, R7 ;  /* 0x0000000700117213 */ /* 0x000fe20000000000 */
[----:B------:R-:W-:Y:S01]  /*110f0*/  @!P5 IMAD.IADD R0, R0, 0x1, -R4 ;  /* 0x000000010000d824 */ /* 0x000fe200078e0a04 */
[----:B------:R-:W-:Y:S01]  /*11100*/  IABS R8, R5 ;  /* 0x0000000500087213 */ /* 0x000fe20000000000 */
[----:B------:R-:W-:-:S02]  /*11110*/  IMAD R12, R4, R18, R12 ;  /* 0x00000012040c7224 */ /* 0x000fc400078e020c */
[----:B------:R-:W-:Y:S01]  /*11120*/  IMAD.MOV.U32 R14, RZ, RZ, R10 ;  /* 0x000000ffff0e7224 */ /* 0x000fe200078e000a */
[----:B------:R-:W-:Y:S01]  /*11130*/  ISETP.GT.U32.AND P5, PT, R4, R0, PT ;  /* 0x000000000400720c */ /* 0x000fe20003fa4070 */
[----:B0-----:R-:W-:Y:S02]  /*11140*/  IMAD.MOV.U32 R2, RZ, RZ, R16 ;  /* 0x000000ffff027224 */ /* 0x001fe400078e0010 */
[----:B------:R-:W-:Y:S02]  /*11150*/  @!P4 IMAD.IADD R13, R13, 0x1, -R4 ;  /* 0x000000010d0dc824 */ /* 0x000fe400078e0a04 */
[----:B------:R-:W-:Y:S01]  /*11160*/  @!P2 IMAD.MOV R2, RZ, RZ, -R2 ;  /* 0x000000ffff02a224 */ /* 0x000fe200078e0a02 */
[----:B------:R-:W-:Y:S01]  /*11170*/  ISETP.GE.AND P2, PT, R9, RZ, PT ;  /* 0x000000ff0900720c */ /* 0x000fe20003f46270 */
[----:B------:R-:W-:Y:S01]  /*11180*/  IMAD.HI.U32 R9, R6, R8, RZ ;  /* 0x0000000806097227 */ /* 0x000fe200078e00ff */
[C---:B------:R-:W-:Y:S02]  /*11190*/  ISETP.GT.U32.AND P4, PT, R4.reuse, R13, PT ;  /* 0x0000000d0400720c */ /* 0x040fe40003f84070 */
[----:B------:R0:W-:Y:S01]  /*111a0*/  STL [R1+0x304], R2 ;  /* 0x0003040201007387 */ /* 0x0001e20000100800 */
[----:B------:R-:W-:Y:S01]  /*111b0*/  @!P3 IMAD.MOV R14, RZ, RZ, -R14 ;  /* 0x000000ffff0eb224 */ /* 0x000fe200078e0a0e */
[----:B------:R-:W-:Y:S01]  /*111c0*/  ISETP.GT.U32.AND P3, PT, R4, R12, PT ;  /* 0x0000000c0400720c */ /* 0x000fe20003f64070 */
[----:B------:R-:W-:-:S02]  /*111d0*/  IMAD.MOV R9, RZ, RZ, -R9 ;  /* 0x000000ffff097224 */ /* 0x000fc400078e0a09 */
[----:B------:R-:W-:Y:S01]  /*111e0*/  IMAD.HI.U32 R10, R6, R17, RZ ;  /* 0x00000011060a7227 */ /* 0x000fe200078e00ff */
[----:B------:R1:W-:Y:S03]  /*111f0*/  STL [R1+0x2e0], R14 ;  /* 0x0002e00e01007387 */ /* 0x0003e60000100800 */
[C---:B------:R-:W-:Y:S02]  /*11200*/  IMAD R8, R4.reuse, R9, R8 ;  /* 0x0000000904087224 */ /* 0x040fe400078e0208 */
[----:B------:R-:W-:Y:S02]  /*11210*/  @!P4 IMAD.IADD R13, R13, 0x1, -R4 ;  /* 0x000000010d0dc824 */ /* 0x000fe400078e0a04 */
[----:B------:R-:W-:Y:S01]  /*11220*/  IMAD.MOV R10, RZ, RZ, -R10 ;  /* 0x000000ffff0a7224 */ /* 0x000fe200078e0a0a */
[----:B------:R-:W-:Y:S01]  /*11230*/  ISETP.GT.U32.AND P4, PT, R4, R8, PT ;  /* 0x000000080400720c */ /* 0x000fe20003f84070 */
[--C-:B------:R-:W-:Y:S01]  /*11240*/  @!P5 IMAD.IADD R0, R0, 0x1, -R4.reuse ;  /* 0x000000010000d824 */ /* 0x100fe200078e0a04 */
[----:B------:R-:W-:Y:S01]  /*11250*/  ISETP.GE.AND P5, PT, R7, RZ, PT ;  /* 0x000000ff0700720c */ /* 0x000fe20003fa6270 */
[----:B------:R-:W-:-:S02]  /*11260*/  @!P3 IMAD.IADD R12, R12, 0x1, -R4 ;  /* 0x000000010c0cb824 */ /* 0x000fc400078e0a04 */
[----:B0-----:R-:W-:Y:S01]  /*11270*/  IMAD.MOV.U32 R2, RZ, RZ, R11 ;  /* 0x000000ffff027224 */ /* 0x001fe200078e000b */
[C---:B------:R-:W-:Y:S01]  /*11280*/  IADD3 R11, R3.reuse, 0xb9, RZ ;  /* 0x000000b9030b7810 */ /* 0x040fe20007ffe0ff */
[C---:B------:R-:W-:Y:S01]  /*11290*/  IMAD R17, R4.reuse, R10, R17 ;  /* 0x0000000a04117224 */ /* 0x040fe200078e0211 */
[C---:B------:R-:W-:Y:S01]  /*112a0*/  ISETP.GT.U32.AND P3, PT, R4.reuse, R12, PT ;  /* 0x0000000c0400720c */ /* 0x040fe20003f64070 */
[----:B-1----:R-:W-:Y:S01]  /*112b0*/  IMAD.MOV.U32 R14, RZ, RZ, R0 ;  /* 0x000000ffff0e7224 */ /* 0x002fe200078e0000 */
[----:B------:R-:W-:Y:S01]  /*112c0*/  IADD3 R10, R3, 0xb8, RZ ;  /* 0x000000b8030a7810 */ /* 0x000fe20007ffe0ff */
[----:B------:R-:W-:Y:S01]  /*112d0*/  @!P0 IMAD.MOV R2, RZ, RZ, -R2 ;  /* 0x000000ffff028224 */ /* 0x000fe200078e0a02 */
[----:B------:R-:W-:Y:S01]  /*112e0*/  IABS R7, R11 ;  /* 0x0000000b00077213 */ /* 0x000fe20000000000 */
[----:B------:R-:W-:Y:S01]  /*112f0*/  @!P6 IMAD.MOV R14, RZ, RZ, -R14 ;  /* 0x000000ffff0ee224 */ /* 0x000fe200078e0a0e */
[----:B------:R-:W-:Y:S01]  /*11300*/  ISETP.GT.U32.AND P6, PT, R4, R17, PT ;  /* 0x000000110400720c */ /* 0x000fe20003fc4070 */
[----:B------:R-:W-:Y:S01]  /*11310*/  @!P4 IMAD.IADD R8, R8, 0x1, -R4 ;  /* 0x000000010808c824 */ /* 0x000fe200078e0a04 */
[----:B------:R0:W-:Y:S01]  /*11320*/  STL [R1+0x2e4], R2 ;  /* 0x0002e40201007387 */ /* 0x0001e20000100800 */
[----:B------:R-:W-:-:S02]  /*11330*/  IABS R9, R10 ;  /* 0x0000000a00097213 */ /* 0x000fc40000000000 */
[----:B------:R-:W-:Y:S01]  /*11340*/  ISETP.GE.AND P0, PT, R5, RZ, PT ;  /* 0x000000ff0500720c */ /* 0x000fe20003f06270 */
[----:B------:R-:W-:Y:S01]  /*11350*/  STL [R1+0x2f8], R14 ;  /* 0x0002f80e01007387 */ /* 0x000fe20000100800 */
[----:B------:R-:W-:Y:S01]  /*11360*/  ISETP.GT.U32.AND P4, PT, R4, R8, PT ;  /* 0x000000080400720c */ /* 0x000fe20003f84070 */
[----:B------:R-:W-:Y:S01]  /*11370*/  @!P3 IMAD.IADD R12, R12, 0x1, -R4 ;  /* 0x000000010c0cb824 */ /* 0x000fe200078e0a04 */
[----:B------:R-:W-:Y:S01]  /*11380*/  ISETP.GE.AND P3, PT, R10, RZ, PT ;  /* 0x000000ff0a00720c */ /* 0x000fe20003f66270 */
[----:B------:R-:W-:Y:S01]  /*11390*/  IMAD.HI.U32 R10, R6, R9, RZ ;  /* 0x00000009060a7227 */ /* 0x000fe200078e00ff */
[----:B------:R-:W-:-:S03]  /*113a0*/  IADD3 R5, R3, 0xb7, RZ ;  /* 0x000000b703057810 */ /* 0x000fc60007ffe0ff */
[----:B0-----:R-:W-:Y:S01]  /*113b0*/  IMAD.MOV.U32 R2, RZ, RZ, R13 ;  /* 0x000000ffff027224 */ /* 0x001fe200078e000d */
[----:B------:R-:W-:Y:S01]  /*113c0*/  IABS R0, R5 ;  /* 0x0000000500007213 */ /* 0x000fe20000000000 */
[----:B------:R-:W-:Y:S02]  /*113d0*/  @!P6 IMAD.IADD R17, R17, 0x1, -R4 ;  /* 0x000000011111e824 */ /* 0x000fe400078e0a04 */
[----:B------:R-:W-:Y:S01]  /*113e0*/  @!P1 IMAD.MOV R2, RZ, RZ, -R2 ;  /* 0x000000ffff029224 */ /* 0x000fe200078e0a02 */
[----:B------:R-:W-:Y:S01]  /*113f0*/  ISETP.GE.AND P1, PT, R11, RZ, PT ;  /* 0x000000ff0b00720c */ /* 0x000fe20003f26270 */
[----:B------:R-:W-:Y:S01]  /*11400*/  IMAD.HI.U32 R13, R6, R7, RZ ;  /* 0x00000007060d7227 */ /* 0x000fe200078e00ff */
[----:B------:R-:W-:Y:S02]  /*11410*/  ISETP.GT.U32.AND P6, PT, R4, R17, PT ;  /* 0x000000110400720c */ /* 0x000fe40003fc4070 */
[----:B------:R0:W-:Y:S01]  /*11420*/  STL [R1+0x2f4], R2 ;  /* 0x0002f40201007387 */ /* 0x0001e20000100800 */
[----:B------:R-:W-:-:S02]  /*11430*/  IMAD.MOV R13, RZ, RZ, -R13 ;  /* 0x000000ffff0d7224 */ /* 0x000fc400078e0a0d */
[----:B------:R-:W-:Y:S02]  /*11440*/  IMAD.MOV R10, RZ, RZ, -R10 ;  /* 0x000000ffff0a7224 */ /* 0x000fe400078e0a0a */
[----:B------:R-:W-:Y:S02]  /*11450*/  @!P4 IMAD.IADD R8, R8, 0x1, -R4 ;  /* 0x000000010808c824 */ /* 0x000fe400078e0a04 */
[----:B------:R-:W-:Y:S02]  /*11460*/  IMAD R7, R4, R13, R7 ;  /* 0x0000000d04077224 */ /* 0x000fe400078e0207 */
[----:B------:R-:W-:-:S03]  /*11470*/  IMAD.HI.U32 R11, R6, R0, RZ ;  /* 0x00000000060b7227 */ /* 0x000fc600078e00ff */
[C---:B------:R-:W-:Y:S01]  /*11480*/  ISETP.GT.U32.AND P4, PT, R4.reuse, R7, PT ;  /* 0x000000070400720c */ /* 0x040fe20003f84070 */
[----:B0-----:R-:W-:Y:S02]  /*11490*/  IMAD.MOV.U32 R2, RZ, RZ, R12 ;  /* 0x000000ffff027224 */ /* 0x001fe400078e000c */
[----:B------:R-:W-:Y:S02]  /*114a0*/  IMAD.MOV R11, RZ, RZ, -R11 ;  /* 0x000000ffff0b7224 */ /* 0x000fe400078e0a0b */
[----:B------:R-:W-:Y:S01]  /*114b0*/  @!P2 IMAD.MOV R2, RZ, RZ, -R2 ;  /* 0x000000ffff02a224 */ /* 0x000fe200078e0a02 */
[----:B------:R-:W-:Y:S01]  /*114c0*/  ISETP.GE.AND P2, PT, R5, RZ, PT ;  /* 0x000000ff0500720c */ /* 0x000fe20003f46270 */
[C---:B------:R-:W-:Y:S01]  /*114d0*/  IMAD R5, R4.reuse, R10, R9 ;  /* 0x0000000a04057224 */ /* 0x040fe200078e0209 */
[----:B------:R-:W-:Y:S01]  /*114e0*/  IADD3 R10, R3, 0xb3, RZ ;  /* 0x000000b3030a7810 */ /* 0x000fe20007ffe0ff */
[----:B------:R-:W-:Y:S01]  /*114f0*/  @!P6 IMAD.IADD R17, R17, 0x1, -R4 ;  /* 0x000000011111e824 */ /* 0x000fe200078e0a04 */
[----:B------:R0:W-:Y:S01]  /*11500*/  STL [R1+0x2ec], R2 ;  /* 0x0002ec0201007387 */ /* 0x0001e20000100800 */
[----:B------:R-:W-:Y:S01]  /*11510*/  IMAD R0, R4, R11, R0 ;  /* 0x0000000b04007224 */ /* 0x000fe200078e0200 */
[----:B------:R-:W-:Y:S01]  /*11520*/  IADD3 R11, R3, 0xb6, RZ ;  /* 0x000000b6030b7810 */ /* 0x000fe20007ffe0ff */
[----:B------:R-:W-:Y:S01]  /*11530*/  @!P4 IMAD.IADD R7, R7, 0x1, -R4 ;  /* 0x000000010707c824 */ /* 0x000fe200078e0a04 */
[----:B------:R-:W-:-:S02]  /*11540*/  IADD3 R9, R3, 0xb4, RZ ;  /* 0x000000b403097810 */ /* 0x000fc40007ffe0ff */
[----:B------:R-:W-:Y:S02]  /*11550*/  ISETP.GE.AND P6, PT, R11, RZ, PT ;  /* 0x000000ff0b00720c */ /* 0x000fe40003fc6270 */
[C---:B------:R-:W-:Y:S01]  /*11560*/  ISETP.GT.U32.AND P4, PT, R4.reuse, R7, PT ;  /* 0x000000070400720c */ /* 0x040fe20003f84070 */
[----:B0-----:R-:W-:Y:S01]  /*11570*/  IMAD.MOV.U32 R2, RZ, RZ, R8 ;  /* 0x000000ffff027224 */ /* 0x001fe200078e0008 */
[----:B------:R-:W-:Y:S02]  /*11580*/  IADD3 R8, R3, 0xb5, RZ ;  /* 0x000000b503087810 */ /* 0x000fe40007ffe0ff */
[----:B------:R-:W-:Y:S01]  /*11590*/  IABS R11, R11 ;  /* 0x0000000b000b7213 */ /* 0x000fe20000000000 */
[----:B------:R-:W-:Y:S01]  /*115a0*/  @!P0 IMAD.MOV R2, RZ, RZ, -R2 ;  /* 0x000000ffff028224 */ /* 0x000fe200078e0a02 */
[----:B------:R-:W-:Y:S02]  /*115b0*/  ISETP.GT.U32.AND P0, PT, R4, R5, PT ;  /* 0x000000050400720c */ /* 0x000fe40003f04070 */
[----:B------:R-:W-:-:S02]  /*115c0*/  IABS R12, R8 ;  /* 0x00000008000c7213 */ /* 0x000fc40000000000 */
[----:B------:R0:W-:Y:S01]  /*115d0*/  STL [R1+0x2f0], R2 ;  /* 0x0002f00201007387 */ /* 0x0001e20000100800 */
[----:B------:R-:W-:Y:S02]  /*115e0*/  IABS R16, R10 ;  /* 0x0000000a00107213 */ /* 0x000fe40000000000 */
[----:B------:R-:W-:Y:S01]  /*115f0*/  @!P4 IMAD.IADD R7, R7, 0x1, -R4 ;  /* 0x000000010707c824 */ /* 0x000fe200078e0a04 */
[----:B------:R-:W-:Y:S01]  /*11600*/  IABS R13, R9 ;  /* 0x00000009000d7213 */ /* 0x000fe20000000000 */
[----:B------:R-:W-:Y:S01]  /*11610*/  IMAD.HI.U32 R18, R6, R12, RZ ;  /* 0x0000000c06127227 */ /* 0x000fe200078e00ff */
[----:B------:R-:W-:-:S03]  /*11620*/  ISETP.GE.AND P4, PT, R8, RZ, PT ;  /* 0x000000ff0800720c */ /* 0x000fc60003f86270 */
[----:B------:R-:W-:Y:S02]  /*11630*/  IMAD.MOV R18, RZ, RZ, -R18 ;  /* 0x000000ffff127224 */ /* 0x000fe400078e0a12 */
        /* <DEDUP_REMOVED lines=8> */
[----:B------:R-:W-:Y:S01]  /*116c0*/  IMAD.MOV.U32 R14, RZ, RZ, R7 ;  /* 0x000000ffff0e7224 */ /* 0x000fe200078e0007 */
[----:B------:R-:W-:Y:S01]  /*116d0*/  IADD3 R7, R3, 0xb2, RZ ;  /* 0x000000b203077810 */ /* 0x000fe20007ffe0ff */
[C---:B------:R-:W-:Y:S02]  /*116e0*/  IMAD R11, R4.reuse, R17, R11 ;  /* 0x00000011040b7224 */ /* 0x040fe400078e020b */
[----:B------:R-:W-:Y:S02]  /*116f0*/  IMAD R12, R4, R18, R12 ;  /* 0x00000012040c7224 */ /* 0x000fe400078e020c */
[--C-:B------:R-:W-:Y:S02]  /*11700*/  @!P5 IMAD.IADD R0, R0, 0x1, -R4.reuse ;  /* 0x000000010000d824 */ /* 0x100fe400078e0a04 */
[----:B------:R-:W-:Y:S01]  /*11710*/  @!P0 IMAD.IADD R5, R5, 0x1, -R4 ;  /* 0x0000000105058824 */ /* 0x000fe200078e0a04 */
[----:B------:R-:W-:Y:S01]  /*11720*/  ISETP.GT.U32.AND P0, PT, R4, R11, PT ;  /* 0x0000000b0400720c */ /* 0x000fe20003f04070 */
[----:B------:R-:W-:Y:S01]  /*11730*/  IMAD.HI.U32 R8, R6, R16, RZ ;  /* 0x0000001006087227 */ /* 0x000fe200078e00ff */
[----:B------:R-:W-:-:S03]  /*11740*/  ISETP.GT.U32.AND P5, PT, R4, R0, PT ;  /* 0x000000000400720c */ /* 0x000fc60003fa4070 */
[----:B0-----:R-:W-:Y:S02]  /*11750*/  IMAD.MOV.U32 R2, RZ, RZ, R5 ;  /* 0x000000ffff027224 */ /* 0x001fe400078e0005 */
[----:B------:R-:W-:-:S04]  /*11760*/  IMAD.HI.U32 R19, R6, R13, RZ ;  /* 0x0000000d06137227 */ /* 0x000fc800078e00ff */
[----:B------:R-:W-:Y:S01]  /*11770*/  @!P1 IMAD.MOV R14, RZ, RZ, -R14 ;  /* 0x000000ffff0e9224 */ /* 0x000fe200078e0a0e */
[----:B------:R-:W-:Y:S01]  /*11780*/  ISETP.GT.U32.AND P1, PT, R4, R12, PT ;  /* 0x0000000c0400720c */ /* 0x000fe20003f24070 */
[----:B------:R-:W-:Y:S01]  /*11790*/  @!P3 IMAD.MOV R2, RZ, RZ, -R2 ;  /* 0x000000ffff02b224 */ /* 0x000fe200078e0a02 */
[----:B------:R-:W-:Y:S01]  /*117a0*/  ISETP.GE.AND P3, PT, R9, RZ, PT ;  /* 0x000000ff0900720c */ /* 0x000fe20003f66270 */
[----:B------:R-:W-:Y:S01]  /*117b0*/  IMAD.MOV R8, RZ, RZ, -R8 ;  /* 0x000000ffff087224 */ /* 0x000fe200078e0a08 */
[----:B------:R-:W-:Y:S01]  /*117c0*/  STL [R1+0x2dc], R14 ;  /* 0x0002dc0e01007387 */ /* 0x000fe20000100800 */
[----:B------:R-:W-:Y:S01]  /*117d0*/  @!P5 IMAD.IADD R0, R0, 0x1, -R4 ;  /* 0x000000010000d824 */ /* 0x000fe200078e0a04 */
[C---:B------:R-:W-:Y:S01]  /*117e0*/  IADD3 R9, R3.reuse, 0xb0, RZ ;  /* 0x000000b003097810 */ /* 0x040fe20007ffe0ff */
[----:B------:R-:W-:Y:S01]  /*117f0*/  IMAD.MOV R19, RZ, RZ, -R19 ;  /* 0x000000ffff137224 */ /* 0x000fe200078e0a13 */
[----:B------:R0:W-:Y:S01]  /*11800*/  STL [R1+0x2d8], R2 ;  /* 0x0002d80201007387 */ /* 0x0001e20000100800 */
[C---:B------:R-:W-:Y:S01]  /*11810*/  IMAD R16, R4.reuse, R8, R16 ;  /* 0x0000000804107224 */ /* 0x040fe200078e0210 */
[----:B------:R-:W-:Y:S01]  /*11820*/  IADD3 R8, R3, 0xb1, RZ ;  /* 0x000000b103087810 */ /* 0x000fe20007ffe0ff */
[----:B------:R-:W-:Y:S01]  /*11830*/  IMAD R5, R4, R19, R13 ;  /* 0x0000001304057224 */ /* 0x000fe200078e020d */
[----:B------:R-:W-:Y:S01]  /*11840*/  IABS R13, R7 ;  /* 0x00000007000d7213 */ /* 0x000fe20000000000 */
[--C-:B------:R-:W-:Y:S01]  /*11850*/  @!P0 IMAD.IADD R11, R11, 0x1, -R4.reuse ;  /* 0x000000010b0b8824 */ /* 0x100fe200078e0a04 */
[----:B------:R-:W-:Y:S01]  /*11860*/  IABS R17, R8 ;  /* 0x0000000800117213 */ /* 0x000fe20000000000 */
[----:B------:R-:W-:Y:S01]  /*11870*/  @!P1 IMAD.IADD R12, R12, 0x1, -R4 ;  /* 0x000000010c0c9824 */ /* 0x000fe200078e0a04 */
[----:B------:R-:W-:Y:S01]  /*11880*/  ISETP.GT.U32.AND P5, PT, R4, R5, PT ;  /* 0x000000050400720c */ /* 0x000fe20003fa4070 */
[----:B------:R-:W-:Y:S01]  /*11890*/  IMAD.HI.U32 R18, R6, R13, RZ ;  /* 0x0000000d06127227 */ /* 0x000fe200078e00ff */
[----:B------:R-:W-:-:S02]  /*118a0*/  ISETP.GT.U32.AND P0, PT, R4, R11, PT ;  /* 0x0000000b0400720c */ /* 0x000fc40003f04070 */
[C---:B------:R-:W-:Y:S01]  /*118b0*/  ISETP.GT.U32.AND P1, PT, R4.reuse, R12, PT ;  /* 0x0000000c0400720c */ /* 0x040fe20003f24070 */
[----:B0-----:R-:W-:Y:S01]  /*118c0*/  IMAD.MOV.U32 R2, RZ, RZ, R0 ;  /* 0x000000ffff027224 */ /* 0x001fe200078e0000 */
[----:B------:R-:W-:Y:S01]  /*118d0*/  IABS R0, R9 ;  /* 0x0000000900007213 */ /* 0x000fe20000000000 */
[----:B------:R-:W-:Y:S02]  /*118e0*/  IMAD.MOV R18, RZ, RZ, -R18 ;  /* 0x000000ffff127224 */ /* 0x000fe400078e0a12 */
[----:B------:R-:W-:Y:S01]  /*118f0*/  @!P2 IMAD.MOV R2, RZ, RZ, -R2 ;  /* 0x000000ffff02a224 */ /* 0x000fe200078e0a02 */
[C---:B------:R-:W-:Y:S01]  /*11900*/  ISETP.GT.U32.AND P2, PT, R4.reuse, R16, PT ;  /* 0x000000100400720c */ /* 0x040fe20003f44070 */
[----:B------:R-:W-:Y:S02]  /*11910*/  IMAD R13, R4, R18, R13 ;  /* 0x00000012040d7224 */ /* 0x000fe400078e020d */
[--C-:B------:R-:W-:Y:S01]  /*11920*/  @!P5 IMAD.IADD R5, R5, 0x1, -R4.reuse ;  /* 0x000000010505d824 */ /* 0x100fe200078e0a04 */
[----:B------:R0:W-:Y:S01]  /*11930*/  STL [R1+0x2d4], R2 ;  /* 0x0002d40201007387 */ /* 0x0001e20000100800 */
[----:B------:R-:W-:Y:S01]  /*11940*/  @!P0 IMAD.IADD R11, R11, 0x1, -R4 ;  /* 0x000000010b0b8824 */ /* 0x000fe200078e0a04 */
[----:B------:R-:W-:Y:S01]  /*11950*/  ISETP.GE.AND P0, PT, R10, RZ, PT ;  /* 0x000000ff0a00720c */ /* 0x000fe20003f06270 */
[----:B------:R-:W-:Y:S01]  /*11960*/  IMAD.HI.U32 R10, R6, R17, RZ ;  /* 0x00000011060a7227 */ /* 0x000fe200078e00ff */
[----:B------:R-:W-:-:S03]  /*11970*/  ISETP.GT.U32.AND P5, PT, R4, R5, PT ;  /* 0x000000050400720c */ /* 0x000fc60003fa4070 */
[--C-:B------:R-:W-:Y:S01]  /*11980*/  @!P1 IMAD.IADD R12, R12, 0x1, -R4.reuse ;  /* 0x000000010c0c9824 */ /* 0x100fe200078e0a04 */
[----:B------:R-:W-:Y:S01]  /*11990*/  ISETP.GT.U32.AND P1, PT, R4, R13, PT ;  /* 0x0000000d0400720c */ /* 0x000fe20003f24070 */
[----:B------:R-:W-:Y:S02]  /*119a0*/  @!P2 IMAD.IADD R16, R16, 0x1, -R4 ;  /* 0x000000011010a824 */ /* 0x000fe400078e0a04 */
[----:B------:R-:W-:Y:S02]  /*119b0*/  IMAD.MOV.U32 R14, RZ, RZ, R11 ;  /* 0x000000ffff0e7224 */ /* 0x000fe400078e000b */
[----:B------:R-:W-:Y:S01]  /*119c0*/  IMAD.HI.U32 R11, R6, R0, RZ ;  /* 0x00000000060b7227 */ /* 0x000fe200078e00ff */
[----:B------:R-:W-:-:S03]  /*119d0*/  ISETP.GT.U32.AND P2, PT, R4, R16, PT ;  /* 0x000000100400720c */ /* 0x000fc60003f44070 */
[----:B------:R-:W-:Y:S02]  /*119e0*/  IMAD.MOV R10, RZ, RZ, -R10 ;  /* 0x000000ffff0a7224 */ /* 0x000fe400078e0a0a */
[----:B0-----:R-:W-:Y:S02]  /*119f0*/  IMAD.MOV.U32 R2, RZ, RZ, R12 ;  /* 0x000000ffff027224 */ /* 0x001fe400078e000c */
[----:B------:R-:W-:Y:S02]  /*11a00*/  IMAD.MOV R12, RZ, RZ, -R11 ;  /* 0x000000ffff0c7224 */ /* 0x000fe400078e0a0b */
[----:B------:R-:W-:Y:S02]  /*11a10*/  IMAD R11, R4, R10, R17 ;  /* 0x0000000a040b7224 */ /* 0x000fe400078e0211 */
[--C-:B------:R-:W-:Y:S01]  /*11a20*/  @!P5 IMAD.IADD R5, R5, 0x1, -R4.reuse ;  /* 0x000000010505d824 */ /* 0x100fe200078e0a04 */
[----:B------:R-:W-:Y:S01]  /*11a30*/  ISETP.GE.AND P5, PT, R9, RZ, PT ;  /* 0x000000ff0900720c */ /* 0x000fe20003fa6270 */
[----:B------:R-:W-:Y:S01]  /*11a40*/  @!P2 IMAD.IADD R16, R16, 0x1, -R4 ;  /* 0x000000011010a824 */ /* 0x000fe200078e0a04 */
[C---:B------:R-:W-:Y:S01]  /*11a50*/  ISETP.GT.U32.AND P2, PT, R4.reuse, R11, PT ;  /* 0x0000000b0400720c */ /* 0x040fe20003f44070 */
[----:B------:R-:W-:Y:S01]  /*11a60*/  @!P6 IMAD.MOV R14, RZ, RZ, -R14 ;  /* 0x000000ffff0ee224 */ /* 0x000fe200078e0a0e */
[----:B------:R-:W-:Y:S01]  /*11a70*/  ISETP.GE.AND P6, PT, R7, RZ, PT ;  /* 0x000000ff0700720c */ /* 0x000fe20003fc6270 */
[----:B------:R-:W-:Y:S01]  /*11a80*/  @!P1 IMAD.IADD R13, R13, 0x1, -R4 ;  /* 0x000000010d0d9824 */ /* 0x000fe200078e0a04 */
[C---:B------:R-:W-:Y:S01]  /*11a90*/  IADD3 R9, R3.reuse, 0xac, RZ ;  /* 0x000000ac03097810 */ /* 0x040fe20007ffe0ff */
[----:B------:R-:W-:Y:S01]  /*11aa0*/  IMAD.MOV.U32 R7, RZ, RZ, R5 ;  /* 0x000000ffff077224 */ /* 0x000fe200078e0005 */
[----:B------:R-:W-:Y:S01]  /*11ab0*/  STL [R1+0x2d0], R14 ;  /* 0x0002d00e01007387 */ /* 0x000fe20000100800 */
[----:B------:R-:W-:Y:S01]  /*11ac0*/  @!P4 IMAD.MOV R2, RZ, RZ, -R2 ;  /* 0x000000ffff02c224 */ /* 0x000fe200078e0a02 */
[C---:B------:R-:W-:Y:S01]  /*11ad0*/  ISETP.GT.U32.AND P1, PT, R4.reuse, R13, PT ;  /* 0x0000000d0400720c */ /* 0x040fe20003f24070 */
[----:B------:R-:W-:Y:S01]  /*11ae0*/  @!P3 IMAD.MOV R7, RZ, RZ, -R7 ;  /* 0x000000ffff07b224 */ /* 0x000fe200078e0a07 */
[C---:B------:R-:W-:Y:S01]  /*11af0*/  IADD3 R5, R3.reuse, 0xae, RZ ;  /* 0x000000ae03057810 */ /* 0x040fe20007ffe0ff */
[----:B------:R-:W-:Y:S01]  /*11b00*/  IMAD R12, R4, R12, R0 ;  /* 0x0000000c040c7224 */ /* 0x000fe200078e0200 */
[----:B------:R-:W-:Y:S01]  /*11b10*/  IADD3 R0, R3, 0xaf, RZ ;  /* 0x000000af03007810 */ /* 0x000fe20007ffe0ff */
[----:B------:R0:W-:Y:S01]  /*11b20*/  STL [R1+0x2bc], R2 ;  /* 0x0002bc0201007387 */ /* 0x0001e20000100800 */
[----:B------:R-:W-:Y:S01]  /*11b30*/  @!P2 IMAD.IADD R11, R11, 0x1, -R4 ;  /* 0x000000010b0ba824 */ /* 0x000fe200078e0a04 */
[----:B------:R-:W-:-:S02]  /*11b40*/  ISETP.GE.AND P4, PT, R8, RZ, PT ;  /* 0x000000ff0800720c */ /* 0x000fc40003f86270 */
[----:B------:R1:W-:Y:S01]  /*11b50*/  STL [R1+0x2c8], R7 ;  /* 0x0002c80701007387 */ /* 0x0003e20000100800 */
[----:B------:R-:W-:Y:S02]  /*11b60*/  ISETP.GE.AND P3, PT, R0, RZ, PT ;  /* 0x000000ff0000720c */ /* 0x000fe40003f66270 */
[C---:B------:R-:W-:Y:S01]  /*11b70*/  ISETP.GT.U32.AND P2, PT, R4.reuse, R11, PT ;  /* 0x0000000b0400720c */ /* 0x040fe20003f44070 */
[----:B------:R-:W-:Y:S01]  /*11b80*/  @!P1 IMAD.IADD R13, R13, 0x1, -R4 ;  /* 0x000000010d0d9824 */ /* 0x000fe200078e0a04 */
[----:B------:R-:W-:Y:S01]  /*11b90*/  ISETP.GT.U32.AND P1, PT, R4, R12, PT ;  /* 0x0000000c0400720c */ /* 0x000fe20003f24070 */
[----:B0-----:R-:W-:Y:S01]  /*11ba0*/  IMAD.MOV.U32 R2, RZ, RZ, R16 ;  /* 0x000000ffff027224 */ /* 0x001fe200078e0010 */
[----:B------:R-:W-:Y:S01]  /*11bb0*/  IABS R16, R5 ;  /* 0x0000000500107213 */ /* 0x000fe20000000000 */
[----:B------:R-:W-:Y:S01]  /*11bc0*/  IMAD.MOV.U32 R14, RZ, RZ, R13 ;  /* 0x000000ffff0e7224 */ /* 0x000fe200078e000d */
[----:B------:R-:W-:Y:S01]  /*11bd0*/  IABS R19, R9 ;  /* 0x0000000900137213 */ /* 0x000fe20000000000 */
[----:B------:R-:W-:Y:S01]  /*11be0*/  @!P0 IMAD.MOV R2, RZ, RZ, -R2 ;  /* 0x000000ffff028224 */ /* 0x000fe200078e0a02 */
[----:B-1----:R-:W-:Y:S01]  /*11bf0*/  IABS R7, R0 ;  /* 0x0000000000077213 */ /* 0x002fe20000000000 */
[----:B------:R-:W-:Y:S01]  /*11c00*/  @!P6 IMAD.MOV R14, RZ, RZ, -R14 ;  /* 0x000000ffff0ee224 */ /* 0x000fe200078e0a0e */
[----:B------:R-:W-:Y:S01]  /*11c10*/  ISETP.GE.AND P0, PT, R5, RZ, PT ;  /* 0x000000ff0500720c */ /* 0x000fe20003f06270 */
[C---:B------:R-:W-:Y:S01]  /*11c20*/  IMAD.HI.U32 R5, R6.reuse, R16, RZ ;  /* 0x0000001006057227 */ /* 0x040fe200078e00ff */
[C---:B------:R-:W-:Y:S01]  /*11c30*/  IADD3 R0, R3.reuse, 0xad, RZ ;  /* 0x000000ad03007810 */ /* 0x040fe20007ffe0ff */
[----:B------:R0:W-:Y:S01]  /*11c40*/  STL [R1+0x2cc], R2 ;  /* 0x0002cc0201007387 */ /* 0x0001e20000100800 */
[----:B------:R-:W-:Y:S01]  /*11c50*/  IADD3 R13, R3, 0xaa, RZ ;  /* 0x000000aa030d7810 */ /* 0x000fe20007ffe0ff */
[----:B------:R-:W-:Y:S01]  /*11c60*/  IMAD.HI.U32 R10, R6, R7, RZ ;  /* 0x00000007060a7227 */ /* 0x000fe200078e00ff */
[----:B------:R-:W-:Y:S01]  /*11c70*/  IABS R8, R0 ;  /* 0x0000000000087213 */ /* 0x000fe20000000000 */
[----:B------:R-:W-:Y:S01]  /*11c80*/  STL [R1+0x2c0], R14 ;  /* 0x0002c00e01007387 */ /* 0x000fe20000100800 */
[----:B------:R-:W-:Y:S01]  /*11c90*/  IABS R24, R13 ;  /* 0x0000000d00187213 */ /* 0x000fe20000000000 */
[----:B------:R-:W-:-:S02]  /*11ca0*/  IMAD.MOV R10, RZ, RZ, -R10 ;  /* 0x000000ffff0a7224 */ /* 0x000fc400078e0a0a */
[--C-:B------:R-:W-:Y:S02]  /*11cb0*/  @!P2 IMAD.IADD R11, R11, 0x1, -R4.reuse ;  /* 0x000000010b0ba824 */ /* 0x100fe400078e0a04 */
[----:B------:R-:W-:Y:S02]  /*11cc0*/  IMAD R7, R4, R10, R7 ;  /* 0x0000000a04077224 */ /* 0x000fe400078e0207 */
[----:B------:R-:W-:Y:S02]  /*11cd0*/  IMAD.MOV R5, RZ, RZ, -R5 ;  /* 0x000000ffff057224 */ /* 0x000fe400078e0a05 */
[----:B------:R-:W-:Y:S01]  /*11ce0*/  @!P1 IMAD.IADD R12, R12, 0x1, -R4 ;  /* 0x000000010c0c9824 */ /* 0x000fe200078e0a04 */
[C---:B------:R-:W-:Y:S01]  /*11cf0*/  ISETP.GT.U32.AND P2, PT, R4.reuse, R7, PT ;  /* 0x000000070400720c */ /* 0x040fe20003f44070 */
[----:B------:R-:W-:Y:S02]  /*11d00*/  IMAD R16, R4, R5, R16 ;  /* 0x0000000504107224 */ /* 0x000fe400078e0210 */
[----:B------:R-:W-:Y:S01]  /*11d10*/  IMAD.HI.U32 R10, R6, R8, RZ ;  /* 0x00000008060a7227 */ /* 0x000fe200078e00ff */
[----:B------:R-:W-:-:S02]  /*11d20*/  ISETP.GT.U32.AND P1, PT, R4, R12, PT ;  /* 0x0000000c0400720c */ /* 0x000fc40003f24070 */
[----:B------:R-:W-:Y:S01]  /*11d30*/  ISETP.GT.U32.AND P6, PT, R4, R16, PT ;  /* 0x000000100400720c */ /* 0x000fe20003fc4070 */
[----:B0-----:R-:W-:Y:S01]  /*11d40*/  IMAD.MOV.U32 R2, RZ, RZ, R11 ;  /* 0x000000ffff027224 */ /* 0x001fe200078e000b */
[----:B------:R-:W-:Y:S01]  /*11d50*/  IADD3 R11, R3, 0xa7, RZ ;  /* 0x000000a7030b7810 */ /* 0x000fe20007ffe0ff */
[----:B------:R-:W-:Y:S02]  /*11d60*/  IMAD.MOV R10, RZ, RZ, -R10 ;  /* 0x000000ffff0a7224 */ /* 0x000fe400078e0a0a */
[----:B------:R-:W-:Y:S01]  /*11d70*/  @!P4 IMAD.MOV R2, RZ, RZ, -R2 ;  /* 0x000000ffff02c224 */ /* 0x000fe200078e0a02 */
[----:B------:R-:W-:Y:S01]  /*11d80*/  ISETP.GE.AND P4, PT, R0, RZ, PT ;  /* 0x000000ff0000720c */ /* 0x000fe20003f86270 */
[----:B------:R-:W-:Y:S02]  /*11d90*/  @!P2 IMAD.IADD R7, R7, 0x1, -R4 ;  /* 0x000000010707a824 */ /* 0x000fe400078e0a04 */
[----:B------:R-:W-:Y:S01]  /*11da0*/  IMAD R0, R4, R10, R8 ;  /* 0x0000000a04007224 */ /* 0x000fe200078e0208 */
[----:B------:R0:W-:Y:S01]  /*11db0*/  STL [R1+0x2c4], R2 ;  /* 0x0002c40201007387 */ /* 0x0001e20000100800 */
[--C-:B------:R-:W-:Y:S01]  /*11dc0*/  @!P1 IMAD.IADD R12, R12, 0x1, -R4.reuse ;  /* 0x000000010c0c9824 */ /* 0x100fe200078e0a04 */
[----:B------:R-:W-:Y:S01]  /*11dd0*/  ISETP.GT.U32.AND P2, PT, R4, R7, PT ;  /* 0x000000070400720c */ /* 0x000fe20003f44070 */
[----:B------:R-:W-:Y:S01]  /*11de0*/  @!P6 IMAD.IADD R16, R16, 0x1, -R4 ;  /* 0x000000011010e824 */ /* 0x000fe200078e0a04 */
[----:B------:R-:W-:Y:S01]  /*11df0*/  ISETP.GE.AND P1, PT, R9, RZ, PT ;  /* 0x000000ff0900720c */ /* 0x000fe20003f26270 */
[----:B------:R-:W-:Y:S01]  /*11e00*/  IMAD.HI.U32 R5, R6, R19, RZ ;  /* 0x0000001306057227 */ /* 0x000fe200078e00ff */
[----:B------:R-:W-:-:S02]  /*11e10*/  IADD3 R9, R3, 0xab, RZ ;  /* 0x000000ab03097810 */ /* 0x000fc40007ffe0ff */
[----:B------:R-:W-:Y:S01]  /*11e20*/  ISETP.GT.U32.AND P6, PT, R4, R16, PT ;  /* 0x000000100400720c */ /* 0x000fe20003fc4070 */
[----:B------:R-:W-:Y:S01]  /*11e30*/  IMAD.MOV R5, RZ, RZ, -R5 ;  /* 0x000000ffff057224 */ /* 0x000fe200078e0a05 */
[----:B------:R-:W-:Y:S01]  /*11e40*/  IABS R10, R9 ;  /* 0x00000009000a7213 */ /* 0x000fe20000000000 */
[----:B------:R-:W-:Y:S01]  /*11e50*/  IMAD.HI.U32 R23, R6, R24, RZ ;  /* 0x0000001806177227 */ /* 0x000fe200078e00ff */
[----:B------:R-:W-:-:S03]  /*11e60*/  IADD3 R8, R3, 0xa8, RZ ;  /* 0x000000a803087810 */ /* 0x000fc60007ffe0ff */
[----:B------:R-:W-:Y:S01]  /*11e70*/  @!P2 IMAD.IADD R7, R7, 0x1, -R4 ;  /* 0x000000010707a824 */ /* 0x000fe200078e0a04 */
[----:B------:R-:W-:Y:S01]  /*11e80*/  ISETP.GT.U32.AND P2, PT, R4, R0, PT ;  /* 0x000000000400720c */ /* 0x000fe20003f44070 */
[----:B------:R-:W-:Y:S01]  /*11e90*/  IMAD.HI.U32 R18, R6, R10, RZ ;  /* 0x0000000a06127227 */ /* 0x000fe200078e00ff */
[----:B------:R-:W-:-:S03]  /*11ea0*/  IABS R17, R8 ;  /* 0x0000000800117213 */ /* 0x000fc60000000000 */
[----:B------:R-:W-:Y:S02]  /*11eb0*/  IMAD.MOV R18, RZ, RZ, -R18 ;  /* 0x000000ffff127224 */ /* 0x000fe400078e0a12 */
[C---:B------:R-:W-:Y:S01]  /*11ec0*/  IMAD R19, R4.reuse, R5, R19 ;  /* 0x0000000504137224 */ /* 0x040fe200078e0213 */
[----:B------:R-:W-:Y:S01]  /*11ed0*/  IABS R5, R11 ;  /* 0x0000000b00057213 */ /* 0x000fe20000000000 */
[----:B------:R-:W-:Y:S02]  /*11ee0*/  IMAD R10, R4, R18, R10 ;  /* 0x00000012040a7224 */ /* 0x000fe400078e020a */
[--C-:B------:R-:W-:Y:S01]  /*11ef0*/  @!P6 IMAD.IADD R16, R16, 0x1, -R4.reuse ;  /* 0x000000011010e824 */ /* 0x100fe200078e0a04 */
[----:B------:R-:W-:Y:S01]  /*11f00*/  ISETP.GT.U32.AND P6, PT, R4, R19, PT ;  /* 0x000000130400720c */ /* 0x000fe20003fc4070 */
[----:B------:R-:W-:Y:S01]  /*11f10*/  @!P2 IMAD.IADD R0, R0, 0x1, -R4 ;  /* 0x000000010000a824 */ /* 0x000fe200078e0a04 */
[----:B------:R-:W-:Y:S01]  /*11f20*/  ISETP.GT.U32.AND P2, PT, R4, R10, PT ;  /* 0x0000000a0400720c */ /* 0x000fe20003f44070 */
[----:B0-----:R-:W-:-:S02]  /*11f30*/  IMAD.MOV.U32 R2, RZ, RZ, R12 ;  /* 0x000000ffff027224 */ /* 0x001fc400078e000c */
[----:B------:R-:W-:Y:S02]  /*11f40*/  IMAD.MOV R23, RZ, RZ, -R23 ;  /* 0x000000ffff177224 */ /* 0x000fe400078e0a17 */
[----:B------:R-:W-:Y:S02]  /*11f50*/  @!P5 IMAD.MOV R2, RZ, RZ, -R2 ;  /* 0x000000ffff02d224 */ /* 0x000fe400078e0a02 */
[----:B------:R-:W-:Y:S02]  /*11f60*/  IMAD R23, R4, R23, R24 ;  /* 0x0000001704177224 */ /* 0x000fe400078e0218 */
[----:B------:R-:W-:Y:S01]  /*11f70*/  IMAD.HI.U32 R20, R6, R17, RZ ;  /* 0x0000001106147227 */ /* 0x000fe200078e00ff */
[----:B------:R0:W-:Y:S03]  /*11f80*/  STL [R1+0x2b4], R2 ;  /* 0x0002b40201007387 */ /* 0x0001e60000100800 */
[--C-:B------:R-:W-:Y:S01]  /*11f90*/  @!P6 IMAD.IADD R19, R19, 0x1, -R4.reuse ;  /* 0x000000011313e824 */ /* 0x100fe200078e0a04 */
[----:B------:R-:W-:Y:S01]  /*11fa0*/  ISETP.GT.U32.AND P6, PT, R4, R23, PT ;  /* 0x000000170400720c */ /* 0x000fe20003fc4070 */
[----:B------:R-:W-:Y:S01]  /*11fb0*/  @!P2 IMAD.IADD R10, R10, 0x1, -R4 ;  /* 0x000000010a0aa824 */ /* 0x000fe200078e0a04 */
[----:B------:R-:W-:Y:S01]  /*11fc0*/  ISETP.GT.U32.AND P2, PT, R4, R0, PT ;  /* 0x000000000400720c */ /* 0x000fe20003f44070 */
[----:B------:R-:W-:Y:S01]  /*11fd0*/  IMAD.HI.U32 R18, R6, R5, RZ ;  /* 0x0000000506127227 */ /* 0x000fe200078e00ff */
[----:B------:R-:W-:-:S03]  /*11fe0*/  ISETP.GT.U32.AND P5, PT, R4, R19, PT ;  /* 0x000000130400720c */ /* 0x000fc60003fa4070 */
[----:B0-----:R-:W-:Y:S02]  /*11ff0*/  IMAD.MOV.U32 R2, RZ, RZ, R7 ;  /* 0x000000ffff027224 */ /* 0x001fe400078e0007 */
[----:B------:R-:W-:Y:S02]  /*12000*/  IMAD.MOV R20, RZ, RZ, -R20 ;  /* 0x000000ffff147224 */ /* 0x000fe400078e0a14 */
[----:B------:R-:W-:Y:S01]  /*12010*/  @!P3 IMAD.MOV R2, RZ, RZ, -R2 ;  /* 0x000000ffff02b224 */ /* 0x000fe200078e0a02 */
[C---:B------:R-:W-:Y:S01]  /*12020*/  ISETP.GT.U32.AND P3, PT, R4.reuse, R10, PT ;  /* 0x0000000a0400720c */ /* 0x040fe20003f64070 */
[----:B------:R-:W-:Y:S02]  /*12030*/  IMAD.MOV R18, RZ, RZ, -R18 ;  /* 0x000000ffff127224 */ /* 0x000fe400078e0a12 */
[C---:B------:R-:W-:Y:S01]  /*12040*/  IMAD R17, R4.reuse, R20, R17 ;  /* 0x0000001404117224 */ /* 0x040fe200078e0211 */
[----:B------:R0:W-:Y:S01]  /*12050*/  STL [R1+0x2b0], R2 ;  /* 0x0002b00201007387 */ /* 0x0001e20000100800 */
[--C-:B------:R-:W-:Y:S01]  /*12060*/  @!P6 IMAD.IADD R23, R23, 0x1, -R4.reuse ;  /* 0x000000011717e824 */ /* 0x100fe200078e0a04 */
[C---:B------:R-:W-:Y:S01]  /*12070*/  IADD3 R20, R3.reuse, 0xa6, RZ ;  /* 0x000000a603147810 */ /* 0x040fe20007ffe0ff */
[----:B------:R-:W-:Y:S01]  /*12080*/  IMAD R5, R4, R18, R5 ;  /* 0x0000001204057224 */ /* 0x000fe200078e0205 */
[----:B------:R-:W-:Y:S01]  /*12090*/  IADD3 R18, R3, 0xa5, RZ ;  /* 0x000000a503127810 */ /* 0x000fe20007ffe0ff */
[--C-:B------:R-:W-:Y:S01]  /*120a0*/  @!P2 IMAD.IADD R0, R0, 0x1, -R4.reuse ;  /* 0x000000010000a824 */ /* 0x100fe200078e0a04 */
[C---:B------:R-:W-:Y:S01]  /*120b0*/  ISETP.GT.U32.AND P2, PT, R4.reuse, R17, PT ;  /* 0x000000110400720c */ /* 0x040fe20003f44070 */
[--C-:B------:R-:W-:Y:S01]  /*120c0*/  @!P5 IMAD.IADD R19, R19, 0x1, -R4.reuse ;  /* 0x000000011313d824 */ /* 0x100fe200078e0a04 */
[----:B------:R-:W-:Y:S01]  /*120d0*/  ISETP.GT.U32.AND P6, PT, R4, R23, PT ;  /* 0x000000170400720c */ /* 0x000fe20003fc4070 */
[----:B------:R-:W-:Y:S01]  /*120e0*/  @!P3 IMAD.IADD R10, R10, 0x1, -R4 ;  /* 0x000000010a0ab824 */ /* 0x000fe200078e0a04 */
[C---:B------:R-:W-:Y:S01]  /*120f0*/  ISETP.GT.U32.AND P3, PT, R4.reuse, R5, PT ;  /* 0x000000050400720c */ /* 0x040fe20003f64070 */
[----:B0-----:R-:W-:Y:S01]  /*12100*/  IMAD.MOV.U32 R2, RZ, RZ, R16 ;  /* 0x000000ffff027224 */ /* 0x001fe200078e0010 */
[----:B------:R-:W-:Y:S01]  /*12110*/  IABS R12, R20 ;  /* 0x00000014000c7213 */ /* 0x000fe20000000000 */
[----:B------:R-:W-:Y:S01]  /*12120*/  IMAD.MOV.U32 R14, RZ, RZ, R0 ;  /* 0x000000ffff0e7224 */ /* 0x000fe200078e0000 */
[----:B------:R-:W-:Y:S01]  /*12130*/  ISETP.GE.AND P5, PT, R9, RZ, PT ;  /* 0x000000ff0900720c */ /* 0x000fe20003fa6270 */
[----:B------:R-:W-:Y:S01]  /*12140*/  @!P0 IMAD.MOV R2, RZ, RZ, -R2 ;  /* 0x000000ffff028224 */ /* 0x000fe200078e0a02 */
[----:B------:R-:W-:Y:S01]  /*12150*/  ISETP.GT.U32.AND P0, PT, R4, R22, PT ;  /* 0x000000160400720c */ /* 0x000fe20003f04070 */
[----:B------:R-:W-:Y:S01]  /*12160*/  IMAD.HI.U32 R9, R6, R12, RZ ;  /* 0x0000000c06097227 */ /* 0x000fe200078e00ff */
[----:B------:R-:W-:-:S02]  /*12170*/  IABS R7, R18 ;  /* 0x0000001200077213 */ /* 0x000fc40000000000 */
[----:B------:R0:W-:Y:S01]  /*12180*/  STL [R1+0x2ac], R2 ;  /* 0x0002ac0201007387 */ /* 0x0001e20000100800 */
[--C-:B------:R-:W-:Y:S01]  /*12190*/  @!P2 IMAD.IADD R17, R17, 0x1, -R4.reuse ;  /* 0x000000011111a824 */ /* 0x100fe200078e0a04 */
[----:B------:R-:W-:Y:S01]  /*121a0*/  ISETP.GE.AND P2, PT, R8, RZ, PT ;  /* 0x000000ff0800720c */ /* 0x000fe20003f46270 */
[--C-:B------:R-:W-:Y:S01]  /*121b0*/  @!P6 IMAD.IADD R23, R23, 0x1, -R4.reuse ;  /* 0x000000011717e824 */ /* 0x100fe200078e0a04 */
[----:B------:R-:W-:Y:S01]  /*121c0*/  ISETP.GE.AND P6, PT, R13, RZ, PT ;  /* 0x000000ff0d00720c */ /* 0x000fe20003fc6270 */
[----:B------:R-:W-:Y:S01]  /*121d0*/  @!P3 IMAD.IADD R5, R5, 0x1, -R4 ;  /* 0x000000010505b824 */ /* 0x000fe200078e0a04 */
[----:B------:R-:W-:Y:S01]  /*121e0*/  IADD3 R0, R3, 0xa4, RZ ;  /* 0x000000a403007810 */ /* 0x000fe20007ffe0ff */
[----:B------:R-:W-:Y:S01]  /*121f0*/  @!P4 IMAD.MOV R14, RZ, RZ, -R14 ;  /* 0x000000ffff0ec224 */ /* 0x000fe200078e0a0e */
[----:B------:R-:W-:Y:S01]  /*12200*/  ISETP.GT.U32.AND P4, PT, R4, R17, PT ;  /* 0x000000110400720c */ /* 0x000fe20003f84070 */
[----:B------:R-:W-:Y:S01]  /*12210*/  @!P0 IMAD.IADD R22, R22, 0x1, -R4 ;  /* 0x0000000116168824 */ /* 0x000fe200078e0a04 */
[----:B------:R-:W-:Y:S01]  /*12220*/  ISETP.GE.AND P0, PT, R21, RZ, PT ;  /* 0x000000ff1500720c */ /* 0x000fe20003f06270 */
[----:B0-----:R-:W-:Y:S01]  /*12230*/  IMAD.MOV.U32 R2, RZ, RZ, R19 ;  /* 0x000000ffff027224 */ /* 0x001fe200078e0013 */
[----:B------:R-:W-:Y:S01]  /*12240*/  STL [R1+0x2a0], R14 ;  /* 0x0002a00e01007387 */ /* 0x000fe20000100800 */
[----:B------:R-:W-:Y:S01]  /*12250*/  IMAD.MOV R9, RZ, RZ, -R9 ;  /* 0x000000ffff097224 */ /* 0x000fe200078e0a09 */
[C---:B------:R-:W-:Y:S01]  /*12260*/  ISETP.GT.U32.AND P3, PT, R4.reuse, R22, PT ;  /* 0x000000160400720c */ /* 0x040fe20003f64070 */
[----:B------:R-:W-:Y:S01]  /*12270*/  @!P1 IMAD.MOV R2, RZ, RZ, -R2 ;  /* 0x000000ffff029224 */ /* 0x000fe200078e0a02 */
[----:B------:R-:W-:Y:S01]  /*12280*/  ISETP.GT.U32.AND P1, PT, R4, R5, PT ;  /* 0x000000050400720c */ /* 0x000fe20003f24070 */
[----:B------:R-:W-:Y:S01]  /*12290*/  IMAD.HI.U32 R16, R6, R7, RZ ;  /* 0x0000000706107227 */ /* 0x000fe200078e00ff */
[----:B------:R-:W-:-:S02]  /*122a0*/  IADD3 R8, R3, 0xa3, RZ ;  /* 0x000000a303087810 */ /* 0x000fc40007ffe0ff */
[----:B------:R0:W-:Y:S01]  /*122b0*/  STL [R1+0x29c], R2 ;  /* 0x00029c0201007387 */ /* 0x0001e20000100800 */
[C---:B------:R-:W-:Y:S01]  /*122c0*/  IMAD R9, R4.reuse, R9, R12 ;  /* 0x0000000904097224 */ /* 0x040fe200078e020c */
[----:B------:R-:W-:Y:S01]  /*122d0*/  IABS R12, R0 ;  /* 0x00000000000c7213 */ /* 0x000fe20000000000 */
[----:B------:R-:W-:Y:S01]  /*122e0*/  IMAD.MOV R16, RZ, RZ, -R16 ;  /* 0x000000ffff107224 */ /* 0x000fe200078e0a10 */
[----:B------:R-:W-:Y:S01]  /*122f0*/  IABS R19, R8 ;  /* 0x0000000800137213 */ /* 0x000fe20000000000 */
[----:B------:R-:W-:Y:S01]  /*12300*/  @!P5 IMAD.MOV R10, RZ, RZ, -R10 ;  /* 0x000000ffff0ad224 */ /* 0x000fe200078e0a0a */
[----:B------:R-:W-:Y:S01]  /*12310*/  ISETP.GT.U32.AND P5, PT, R4, R9, PT ;  /* 0x000000090400720c */ /* 0x000fe20003fa4070 */
[--C-:B------:R-:W-:Y:S02]  /*12320*/  @!P3 IMAD.IADD R22, R22, 0x1, -R4.reuse ;  /* 0x000000011616b824 */ /* 0x100fe400078e0a04 */
[C---:B------:R-:W-:Y:S01]  /*12330*/  IMAD R7, R4.reuse, R16, R7 ;  /* 0x0000001004077224 */ /* 0x040fe200078e0207 */
[----:B------:R1:W-:Y:S01]  /*12340*/  STL [R1+0x298], R10 ;  /* 0x0002980a01007387 */ /* 0x0003e20000100800 */
[----:B0-----:R-:W-:Y:S01]  /*12350*/  IMAD.MOV.U32 R2, RZ, RZ, R23 ;  /* 0x000000ffff027224 */ /* 0x001fe200078e0017 */
[----:B------:R-:W-:Y:S01]  /*12360*/  IADD3 R16, R3, 0xa2, RZ ;  /* 0x000000a203107810 */ /* 0x000fe20007ffe0ff */
[----:B------:R-:W-:Y:S01]  /*12370*/  @!P4 IMAD.IADD R17, R17, 0x1, -R4 ;  /* 0x000000011111c824 */ /* 0x000fe200078e0a04 */
[----:B------:R-:W-:Y:S01]  /*12380*/  ISETP.GT.U32.AND P3, PT, R4, R7, PT ;  /* 0x000000070400720c */ /* 0x000fe20003f64070 */
[----:B------:R-:W-:Y:S01]  /*12390*/  @!P6 IMAD.MOV R2, RZ, RZ, -R2 ;  /* 0x000000ffff02e224 */ /* 0x000fe200078e0a02 */
[----:B------:R-:W-:Y:S01]  /*123a0*/  ISETP.GE.AND P6, PT, R11, RZ, PT ;  /* 0x000000ff0b00720c */ /* 0x000fe20003fc6270 */
[----:B------:R-:W-:Y:S01]  /*123b0*/  IMAD.MOV.U32 R13, RZ, RZ, R22 ;  /* 0x000000ffff0d7224 */ /* 0x000fe200078e0016 */
[----:B------:R-:W-:Y:S01]  /*123c0*/  ISETP.GE.AND P4, PT, R20, RZ, PT ;  /* 0x000000ff1400720c */ /* 0x000fe20003f86270 */
[----:B------:R-:W-:Y:S01]  /*123d0*/  @!P1 IMAD.IADD R5, R5, 0x1, -R4 ;  /* 0x0000000105059824 */ /* 0x000fe200078e0a04 */
[----:B------:R0:W-:Y:S01]  /*123e0*/  STL [R1+0x294], R2 ;  /* 0x0002940201007387 */ /* 0x0001e20000100800 */
[----:B-1----:R-:W-:Y:S01]  /*123f0*/  IMAD.HI.U32 R10, R6, R12, RZ ;  /* 0x0000000c060a7227 */ /* 0x002fe200078e00ff */
[----:B------:R-:W-:-:S02]  /*12400*/  ISETP.GE.AND P1, PT, R18, RZ, PT ;  /* 0x000000ff1200720c */ /* 0x000fc40003f26270 */
[----:B------:R-:W-:Y:S01]  /*12410*/  IADD3 R22, R3, 0x85, RZ ;  /* 0x0000008503167810 */ /* 0x000fe20007ffe0ff */
[----:B------:R-:W-:Y:S02]  /*12420*/  @!P0 IMAD.MOV R13, RZ, RZ, -R13 ;  /* 0x000000ffff0d8224 */ /* 0x000fe400078e0a0d */
[----:B------:R-:W-:Y:S01]  /*12430*/  @!P5 IMAD.IADD R9, R9, 0x1, -R4 ;  /* 0x000000010909d824 */ /* 0x000fe200078e0a04 */
[----:B------:R-:W-:Y:S01]  /*12440*/  ISETP.GE.AND P5, PT, R0, RZ, PT ;  /* 0x000000ff0000720c */ /* 0x000fe20003fa6270 */
[----:B------:R-:W-:Y:S01]  /*12450*/  IMAD.MOV R10, RZ, RZ, -R10 ;  /* 0x000000ffff0a7224 */ /* 0x000fe200078e0a0a */
[----:B------:R1:W-:Y:S01]  /*12460*/  STL [R1+0x290], R13 ;  /* 0x0002900d01007387 */ /* 0x0003e20000100800 */
[----:B0-----:R-:W-:Y:S01]  /*12470*/  IMAD.MOV.U32 R2, RZ, RZ, R17 ;  /* 0x000000ffff027224 */ /* 0x001fe200078e0011 */
[C---:B------:R-:W-:Y:S01]  /*12480*/  ISETP.GT.U32.AND P0, PT, R4.reuse, R9, PT ;  /* 0x000000090400720c */ /* 0x040fe20003f04070 */
[----:B------:R-:W-:Y:S02]  /*12490*/  IMAD R12, R4, R10, R12 ;  /* 0x0000000a040c7224 */ /* 0x000fe400078e020c */
[----:B------:R-:W-:Y:S01]  /*124a0*/  @!P2 IMAD.MOV R2, RZ, RZ, -R2 ;  /* 0x000000ffff02a224 */ /* 0x000fe200078e0a02 */
[----:B------:R-:W-:Y:S01]  /*124b0*/  ISETP.GE.AND P2, PT, R8, RZ, PT ;  /* 0x000000ff0800720c */ /* 0x000fe20003f46270 */
[----:B------:R-:W-:-:S02]  /*124c0*/  @!P3 IMAD.IADD R7, R7, 0x1, -R4 ;  /* 0x000000010707b824 */ /* 0x000fc400078e0a04 */
[----:B------:R-:W-:Y:S01]  /*124d0*/  IMAD.HI.U32 R0, R6, R19, RZ ;  /* 0x0000001306007227 */ /* 0x000fe200078e00ff */
[----:B------:R0:W-:Y:S01]  /*124e0*/  STL [R1+0x28c], R2 ;  /* 0x00028c0201007387 */ /* 0x0001e20000100800 */
[----:B-1----:R-:W-:Y:S02]  /*124f0*/  IADD3 R13, R3, 0x9e, RZ ;  /* 0x0000009e030d7810 */ /* 0x002fe40007ffe0ff */
[----:B------:R-:W-:Y:S01]  /*12500*/  ISETP.GT.U32.AND P3, PT, R4, R7, PT ;  /* 0x000000070400720c */ /* 0x000fe20003f64070 */
[----:B------:R-:W-:Y:S01]  /*12510*/  IMAD.MOV R0, RZ, RZ, -R0 ;  /* 0x000000ffff007224 */ /* 0x000fe200078e0a00 */
[----:B------:R-:W-:Y:S01]  /*12520*/  IABS R18, R13 ;  /* 0x0000000d00127213 */ /* 0x000fe20000000000 */
[----:B------:R-:W-:Y:S01]  /*12530*/  @!P0 IMAD.IADD R9, R9, 0x1, -R4 ;  /* 0x0000000109098824 */ /* 0x000fe200078e0a04 */
[----:B------:R-:W-:Y:S01]  /*12540*/  ISETP.GE.AND P0, PT, R16, RZ, PT ;  /* 0x000000ff1000720c */ /* 0x000fe20003f06270 */
[----:B------:R-:W-:Y:S01]  /*12550*/  IMAD R19, R4, R0, R19 ;  /* 0x0000000004137224 */ /* 0x000fe200078e0213 */
[----:B------:R-:W-:Y:S01]  /*12560*/  IABS R16, R16 ;  /* 0x0000001000107213 */ /* 0x000fe20000000000 */
[----:B0-----:R-:W-:Y:S01]  /*12570*/  IMAD.MOV.U32 R2, RZ, RZ, R5 ;  /* 0x000000ffff027224 */ /* 0x001fe200078e0005 */
[----:B------:R-:W-:-:S02]  /*12580*/  IADD3 R0, R3, 0xa0, RZ ;  /* 0x000000a003007810 */ /* 0x000fc40007ffe0ff */
[----:B------:R-:W-:Y:S01]  /*12590*/  IADD3 R5, R3, 0xa1, RZ ;  /* 0x000000a103057810 */ /* 0x000fe20007ffe0ff */
[----:B------:R-:W-:Y:S01]  /*125a0*/  @!P6 IMAD.MOV R2, RZ, RZ, -R2 ;  /* 0x000000ffff02e224 */ /* 0x000fe200078e0a02 */
[C---:B------:R-:W-:Y:S01]  /*125b0*/  ISETP.GT.U32.AND P6, PT, R4.reuse, R12, PT ;  /* 0x0000000c0400720c */ /* 0x040fe20003fc4070 */
[----:B------:R-:W-:Y:S01]  /*125c0*/  @!P3 IMAD.IADD R7, R7, 0x1, -R4 ;  /* 0x000000010707b824 */ /* 0x000fe200078e0a04 */
[----:B------:R-:W-:Y:S01]  /*125d0*/  ISETP.GT.U32.AND P3, PT, R4, R19, PT ;  /* 0x000000130400720c */ /* 0x000fe20003f64070 */
[----:B------:R-:W-:Y:S01]  /*125e0*/  IMAD.HI.U32 R11, R6, R16, RZ ;  /* 0x00000010060b7227 */ /* 0x000fe200078e00ff */
[----:B------:R0:W-:Y:S01]  /*125f0*/  STL [R1+0x288], R2 ;  /* 0x0002880201007387 */ /* 0x0001e20000100800 */
[----:B------:R-:W-:Y:S02]  /*12600*/  IABS R8, R0 ;  /* 0x0000000000087213 */ /* 0x000fe40000000000 */
[----:B------:R-:W-:Y:S01]  /*12610*/  IMAD.MOV R11, RZ, RZ, -R11 ;  /* 0x000000ffff0b7224 */ /* 0x000fe200078e0a0b */
[----:B------:R-:W-:-:S03]  /*12620*/  IABS R10, R5 ;  /* 0x00000005000a7213 */ /* 0x000fc60000000000 */
[----:B------:R-:W-:Y:S02]  /*12630*/  IMAD R16, R4, R11, R16 ;  /* 0x0000000b04107224 */ /* 0x000fe400078e0210 */
[--C-:B------:R-:W-:Y:S01]  /*12640*/  @!P6 IMAD.IADD R12, R12, 0x1, -R4.reuse ;  /* 0x000000010c0ce824 */ /* 0x100fe200078e0a04 */
[----:B------:R-:W-:Y:S01]  /*12650*/  ISETP.GE.AND P6, PT, R5, RZ, PT ;  /* 0x000000ff0500720c */ /* 0x000fe20003fc6270 */
[----:B0-----:R-:W-:Y:S02]  /*12660*/  IMAD.MOV.U32 R2, RZ, RZ, R9 ;  /* 0x000000ffff027224 */ /* 0x001fe400078e0009 */
[----:B------:R-:W-:Y:S02]  /*12670*/  @!P3 IMAD.IADD R19, R19, 0x1, -R4 ;  /* 0x000000011313b824 */ /* 0x000fe400078e0a04 */
[----:B------:R-:W-:Y:S01]  /*12680*/  @!P4 IMAD.MOV R2, RZ, RZ, -R2 ;  /* 0x000000ffff02c224 */ /* 0x000fe200078e0a02 */
[C---:B------:R-:W-:Y:S01]  /*12690*/  ISETP.GT.U32.AND P4, PT, R4.reuse, R12, PT ;  /* 0x0000000c0400720c */ /* 0x040fe20003f84070 */
[----:B------:R-:W-:Y:S01]  /*126a0*/  IMAD.MOV.U32 R9, RZ, RZ, R8 ;  /* 0x000000ffff097224 */ /* 0x000fe200078e0008 */
[----:B------:R-:W-:Y:S01]  /*126b0*/  ISETP.GT.U32.AND P3, PT, R4, R19, PT ;  /* 0x000000130400720c */ /* 0x000fe20003f64070 */
[C---:B------:R-:W-:Y:S01]  /*126c0*/  IMAD.HI.U32 R8, R6.reuse, R10, RZ ;  /* 0x0000000a06087227 */ /* 0x040fe200078e00ff */
[----:B------:R0:W-:Y:S03]  /*126d0*/  STL [R1+0x204], R2 ;  /* 0x0002040201007387 */ /* 0x0001e60000100800 */
[----:B------:R-:W-:-:S04]  /*126e0*/  IMAD.HI.U32 R5, R6, R9, RZ ;  /* 0x0000000906057227 */ /* 0x000fc800078e00ff */
[----:B------:R-:W-:Y:S02]  /*126f0*/  IMAD.MOV R8, RZ, RZ, -R8 ;  /* 0x000000ffff087224 */ /* 0x000fe400078e0a08 */
[----:B------:R-:W-:Y:S01]  /*12700*/  @!P4 IMAD.IADD R12, R12, 0x1, -R4 ;  /* 0x000000010c0cc824 */ /* 0x000fe200078e0a04 */
[----:B------:R-:W-:Y:S01]  /*12710*/  ISETP.GT.U32.AND P4, PT, R4, R16, PT ;  /* 0x000000100400720c */ /* 0x000fe20003f84070 */
[----:B0-----:R-:W-:Y:S01]  /*12720*/  IMAD.MOV.U32 R2, RZ, RZ, R7 ;  /* 0x000000ffff027224 */ /* 0x001fe200078e0007 */
[C---:B------:R-:W-:Y:S01]  /*12730*/  IADD3 R7, R3.reuse, 0x9d, RZ ;  /* 0x0000009d03077810 */ /* 0x040fe20007ffe0ff */
[----:B------:R-:W-:Y:S02]  /*12740*/  IMAD.MOV R5, RZ, RZ, -R5 ;  /* 0x000000ffff057224 */ /* 0x000fe400078e0a05 */
[----:B------:R-:W-:Y:S01]  /*12750*/  @!P1 IMAD.MOV R2, RZ, RZ, -R2 ;  /* 0x000000ffff029224 */ /* 0x000fe200078e0a02 */
[----:B------:R-:W-:Y:S01]  /*12760*/  ISETP.GE.AND P1, PT, R0, RZ, PT ;  /* 0x000000ff0000720c */ /* 0x000fe20003f26270 */
[C---:B------:R-:W-:Y:S01]  /*12770*/  IMAD R10, R4.reuse, R8, R10 ;  /* 0x00000008040a7224 */ /* 0x040fe200078e020a */
[----:B------:R-:W-:Y:S01]  /*12780*/  IADD3 R0, R3, 0x9f, RZ ;  /* 0x0000009f03007810 */ /* 0x000fe20007ffe0ff */
[----:B------:R-:W-:Y:S01]  /*12790*/  IMAD R9, R4, R5, R9 ;  /* 0x0000000504097224 */ /* 0x000fe200078e0209 */
[----:B------:R0:W-:Y:S01]  /*127a0*/  STL [R1+0x280], R2 ;  /* 0x0002800201007387 */ /* 0x0001e20000100800 */
[--C-:B------:R-:W-:Y:S01]  /*127b0*/  @!P3 IMAD.IADD R19, R19, 0x1, -R4.reuse ;  /* 0x000000011313b824 */ /* 0x100fe200078e0a04 */
[----:B------:R-:W-:Y:S01]  /*127c0*/  IABS R8, R0 ;  /* 0x0000000000087213 */ /* 0x000fe20000000000 */
[----:B------:R-:W-:Y:S01]  /*127d0*/  @!P4 IMAD.IADD R16, R16, 0x1, -R4 ;  /* 0x000000011010c824 */ /* 0x000fe200078e0a04 */
[----:B------:R-:W-:-:S02]  /*127e0*/  ISETP.GT.U32.AND P3, PT, R4, R10, PT ;  /* 0x0000000a0400720c */ /* 0x000fc40003f64070 */
[----:B------:R-:W-:Y:S02]  /*127f0*/  ISETP.GT.U32.AND P4, PT, R4, R9, PT ;  /* 0x000000090400720c */ /* 0x000fe40003f84070 */
[----:B------:R-:W-:Y:S01]  /*12800*/  IABS R17, R7 ;  /* 0x0000000700117213 */ /* 0x000fe20000000000 */
[----:B0-----:R-:W-:Y:S01]  /*12810*/  IMAD.MOV.U32 R2, RZ, RZ, R12 ;  /* 0x000000ffff027224 */ /* 0x001fe200078e000c */
[----:B------:R-:W-:Y:S01]  /*12820*/  IADD3 R5, R3, 0x9c, RZ ;  /* 0x0000009c03057810 */ /* 0x000fe20007ffe0ff */
[----:B------:R-:W-:-:S03]  /*12830*/  IMAD.HI.U32 R12, R6, R8, RZ ;  /* 0x00000008060c7227 */ /* 0x000fc600078e00ff */
[----:B------:R-:W-:Y:S01]  /*12840*/  IABS R11, R5 ;  /* 0x00000005000b7213 */ /* 0x000fe20000000000 */
[----:B------:R-:W-:Y:S01]  /*12850*/  @!P5 IMAD.MOV R2, RZ, RZ, -R2 ;  /* 0x000000ffff02d224 */ /* 0x000fe200078e0a02 */
[----:B------:R-:W-:Y:S01]  /*12860*/  ISETP.GT.U32.AND P5, PT, R4, R16, PT ;  /* 0x000000100400720c */ /* 0x000fe20003fa4070 */
[----:B------:R-:W-:Y:S02]  /*12870*/  IMAD.MOV R12, RZ, RZ, -R12 ;  /* 0x000000ffff0c7224 */ /* 0x000fe400078e0a0c */
[--C-:B------:R-:W-:Y:S01]  /*12880*/  @!P3 IMAD.IADD R10, R10, 0x1, -R4.reuse ;  /* 0x000000010a0ab824 */ /* 0x100fe200078e0a04 */
[----:B------:R0:W-:Y:S01]  /*12890*/  STL [R1+0x244], R2 ;  /* 0x0002440201007387 */ /* 0x0001e20000100800 */
[----:B------:R-:W-:-:S03]  /*128a0*/  @!P4 IMAD.IADD R9, R9, 0x1, -R4 ;  /* 0x000000010909c824 */ /* 0x000fc600078e0a04 */
[C---:B------:R-:W-:Y:S02]  /*128b0*/  ISETP.GT.U32.AND P3, PT, R4.reuse, R10, PT ;  /* 0x0000000a0400720c */ /* 0x040fe40003f64070 */
[----:B------:R-:W-:-:S03]  /*128c0*/  ISETP.GT.U32.AND P4, PT, R4, R9, PT ;  /* 0x000000090400720c */ /* 0x000fc60003f84070 */
[----:B------:R-:W-:Y:S02]  /*128d0*/  @!P5 IMAD.IADD R16, R16, 0x1, -R4 ;  /* 0x000000011010d824 */ /* 0x000fe400078e0a04 */
[----:B0-----:R-:W-:Y:S02]  /*128e0*/  IMAD.MOV.U32 R2, RZ, RZ, R19 ;  /* 0x000000ffff027224 */ /* 0x001fe400078e0013 */
[----:B------:R-:W-:-:S04]  /*128f0*/  IMAD.HI.U32 R19, R6, R18, RZ ;  /* 0x0000001206137227 */ /* 0x000fc800078e00ff */
[----:B------:R-:W-:Y:S01]  /*12900*/  @!P2 IMAD.MOV R2, RZ, RZ, -R2 ;  /* 0x000000ffff02a224 */ /* 0x000fe200078e0a02 */
[----:B------:R-:W-:Y:S01]  /*12910*/  ISETP.GE.AND P2, PT, R0, RZ, PT ;  /* 0x000000ff0000720c */ /* 0x000fe20003f46270 */
[----:B------:R-:W-:Y:S02]  /*12920*/  IMAD R0, R4, R12, R8 ;  /* 0x0000000c04007224 */ /* 0x000fe400078e0208 */
[----:B------:R-:W-:Y:S01]  /*12930*/  IMAD.HI.U32 R8, R6, R17, RZ ;  /* 0x0000001106087227 */ /* 0x000fe200078e00ff */
[----:B------:R0:W-:Y:S02]  /*12940*/  STL [R1+0x27c], R2 ;  /* 0x00027c0201007387 */ /* 0x0001e40000100800 */
[----:B------:R-:W-:Y:S01]  /*12950*/  ISETP.GT.U32.AND P5, PT, R4, R0, PT ;  /* 0x000000000400720c */ /* 0x000fe20003fa4070 */
[----:B------:R-:W-:Y:S02]  /*12960*/  IMAD.MOV R8, RZ, RZ, -R8 ;  /* 0x000000ffff087224 */ /* 0x000fe400078e0a08 */
[----:B------:R-:W-:-:S02]  /*12970*/  IMAD.MOV R19, RZ, RZ, -R19 ;  /* 0x000000ffff137224 */ /* 0x000fc400078e0a13 */
[----:B------:R-:W-:Y:S01]  /*12980*/  IMAD R17, R4, R8, R17 ;  /* 0x0000000804117224 */ /* 0x000fe200078e0211 */
[----:B------:R-:W-:Y:S01]  /*12990*/  IADD3 R8, R3, 0x9b, RZ ;  /* 0x0000009b03087810 */ /* 0x000fe20007ffe0ff */
[----:B------:R-:W-:Y:S01]  /*129a0*/  @!P3 IMAD.IADD R10, R10, 0x1, -R4 ;  /* 0x000000010a0ab824 */ /* 0x000fe200078e0a04 */
[----:B------:R-:W-:Y:S01]  /*129b0*/  ISETP.GE.AND P3, PT, R13, RZ, PT ;  /* 0x000000ff0d00720c */ /* 0x000fe20003f66270 */
[----:B0-----:R-:W-:Y:S01]  /*129c0*/  IMAD.MOV.U32 R2, RZ, RZ, R16 ;  /* 0x000000ffff027224 */ /* 0x001fe200078e0010 */
[----:B------:R-:W-:Y:S01]  /*129d0*/  IABS R16, R8 ;  /* 0x0000000800107213 */ /* 0x000fe20000000000 */
[----:B------:R-:W-:Y:S02]  /*129e0*/  IMAD R13, R4, R19, R18 ;  /* 0x00000013040d7224 */ /* 0x000fe400078e0212 */
[----:B------:R-:W-:Y:S02]  /*129f0*/  @!P5 IMAD.IADD R0, R0, 0x1, -R4 ;  /* 0x000000010000d824 */ /* 0x000fe400078e0a04 */
[----:B------:R-:W-:Y:S01]  /*12a00*/  @!P0 IMAD.MOV R2, RZ, RZ, -R2 ;  /* 0x000000ffff028224 */ /* 0x000fe200078e0a02 */
[C---:B------:R-:W-:Y:S01]  /*12a10*/  ISETP.GT.U32.AND P0, PT, R4.reuse, R13, PT ;  /* 0x0000000d0400720c */ /* 0x040fe20003f04070 */
[----:B------:R-:W-:Y:S01]  /*12a20*/  @!P4 IMAD.IADD R9, R9, 0x1, -R4 ;  /* 0x000000010909c824 */ /* 0x000fe200078e0a04 */
[----:B------:R-:W-:Y:S01]  /*12a30*/  ISETP.GT.U32.AND P5, PT, R4, R0, PT ;  /* 0x000000000400720c */ /* 0x000fe20003fa4070 */
[----:B------:R-:W-:Y:S01]  /*12a40*/  IMAD.HI.U32 R12, R6, R11, RZ ;  /* 0x0000000b060c7227 */ /* 0x000fe200078e00ff */
[----:B------:R-:W-:Y:S01]  /*12a50*/  ISETP.GT.U32.AND P4, PT, R4, R17, PT ;  /* 0x000000110400720c */ /* 0x000fe20003f84070 */
[----:B------:R0:W-:Y:S02]  /*12a60*/  STL [R1+0x264], R2 ;  /* 0x0002640201007387 */ /* 0x0001e40000100800 */
[----:B------:R-:W-:-:S02]  /*12a70*/  IMAD.MOV R12, RZ, RZ, -R12 ;  /* 0x000000ffff0c7224 */ /* 0x000fc400078e0a0c */
[----:B------:R-:W-:Y:S01]  /*12a80*/  @!P6 IMAD.MOV R10, RZ, RZ, -R10 ;  /* 0x000000ffff0ae224 */ /* 0x000fe200078e0a0a */
[----:B------:R-:W-:Y:S01]  /*12a90*/  ISETP.GE.AND P6, PT, R7, RZ, PT ;  /* 0x000000ff0700720c */ /* 0x000fe20003fc6270 */
[----:B------:R-:W-:Y:S01]  /*12aa0*/  IMAD R11, R4, R12, R11 ;  /* 0x0000000c040b7224 */ /* 0x000fe200078e020b */
[----:B------:R-:W-:Y:S01]  /*12ab0*/  IADD3 R7, R3, 0x9a, RZ ;  /* 0x0000009a03077810 */ /* 0x000fe20007ffe0ff */
[--C-:B------:R-:W-:Y:S01]  /*12ac0*/  @!P0 IMAD.IADD R13, R13, 0x1, -R4.reuse ;  /* 0x000000010d0d8824 */ /* 0x100fe200078e0a04 */
[----:B------:R1:W-:Y:S01]  /*12ad0*/  STL [R1+0x26c], R10 ;  /* 0x00026c0a01007387 */ /* 0x0003e20000100800 */
[----:B0-----:R-:W-:Y:S01]  /*12ae0*/  IMAD.MOV.U32 R2, RZ, RZ, R9 ;  /* 0x000000ffff027224 */ /* 0x001fe200078e0009 */
[----:B------:R-:W-:Y:S01]  /*12af0*/  ISETP.GE.AND P0, PT, R8, RZ, PT ;  /* 0x000000ff0800720c */ /* 0x000fe20003f06270 */
[----:B------:R-:W-:Y:S01]  /*12b00*/  @!P5 IMAD.IADD R0, R0, 0x1, -R4 ;  /* 0x000000010000d824 */ /* 0x000fe200078e0a04 */
[----:B------:R-:W-:Y:S01]  /*12b10*/  IADD3 R12, R3, 0x97, RZ ;  /* 0x00000097030c7810 */ /* 0x000fe20007ffe0ff */
[----:B------:R-:W-:Y:S01]  /*12b20*/  @!P1 IMAD.MOV R2, RZ, RZ, -R2 ;  /* 0x000000ffff029224 */ /* 0x000fe200078e0a02 */
[C---:B------:R-:W-:Y:S01]  /*12b30*/  ISETP.GT.U32.AND P1, PT, R4.reuse, R11, PT ;  /* 0x0000000b0400720c */ /* 0x040fe20003f24070 */
[----:B------:R-:W-:Y:S01]  /*12b40*/  @!P4 IMAD.IADD R17, R17, 0x1, -R4 ;  /* 0x000000011111c824 */ /* 0x000fe200078e0a04 */
[----:B------:R-:W-:Y:S01]  /*12b50*/  ISETP.GT.U32.AND P4, PT, R4, R13, PT ;  /* 0x0000000d0400720c */ /* 0x000fe20003f84070 */
[----:B------:R-:W-:Y:S01]  /*12b60*/  IMAD.HI.U32 R9, R6, R16, RZ ;  /* 0x0000001006097227 */ /* 0x000fe200078e00ff */
[----:B------:R0:W-:Y:S01]  /*12b70*/  STL [R1+0x270], R2 ;  /* 0x0002700201007387 */ /* 0x0001e20000100800 */
[----:B-1----:R-:W-:-:S02]  /*12b80*/  IABS R10, R7 ;  /* 0x00000007000a7213 */ /* 0x002fc40000000000 */
[----:B------:R-:W-:Y:S01]  /*12b90*/  IMAD.MOV R9, RZ, RZ, -R9 ;  /* 0x000000ffff097224 */ /* 0x000fe200078e0a09 */
[----:B------:R-:W-:Y:S02]  /*12ba0*/  IABS R18, R12 ;  /* 0x0000000c00127213 */ /* 0x000fe40000000000 */
[----:B------:R-:W-:Y:S01]  /*12bb0*/  IMAD.HI.U32 R8, R6, R10, RZ ;  /* 0x0000000a06087227 */ /* 0x000fe200078e00ff */
[----:B------:R-:W-:Y:S02]  /*12bc0*/  ISETP.GE.AND P5, PT, R5, RZ, PT ;  /* 0x000000ff0500720c */ /* 0x000fe40003fa6270 */
[C---:B------:R-:W-:Y:S01]  /*12bd0*/  IADD3 R5, R3.reuse, 0x99, RZ ;  /* 0x0000009903057810 */ /* 0x040fe20007ffe0ff */
[----:B0-----:R-:W-:Y:S01]  /*12be0*/  IMAD.MOV.U32 R2, RZ, RZ, R0 ;  /* 0x000000ffff027224 */ /* 0x001fe200078e0000 */
[----:B------:R-:W-:Y:S01]  /*12bf0*/  IADD3 R0, R3, 0x98, RZ ;  /* 0x0000009803007810 */ /* 0x000fe20007ffe0ff */
[----:B------:R-:W-:Y:S02]  /*12c00*/  IMAD.MOV R8, RZ, RZ, -R8 ;  /* 0x000000ffff087224 */ /* 0x000fe400078e0a08 */
[----:B------:R-:W-:Y:S01]  /*12c10*/  @!P2 IMAD.MOV R2, RZ, RZ, -R2 ;  /* 0x000000ffff02a224 */ /* 0x000fe200078e0a02 */
[----:B------:R-:W-:Y:S01]  /*12c20*/  ISETP.GT.U32.AND P2, PT, R4, R17, PT ;  /* 0x000000110400720c */ /* 0x000fe20003f44070 */
[----:B------:R-:W-:-:S02]  /*12c30*/  @!P1 IMAD.IADD R11, R11, 0x1, -R4 ;  /* 0x000000010b0b9824 */ /* 0x000fc400078e0a04 */
[C---:B------:R-:W-:Y:S01]  /*12c40*/  IMAD R10, R4.reuse, R8, R10 ;  /* 0x00000008040a7224 */ /* 0x040fe200078e020a */
[----:B------:R-:W-:Y:S01]  /*12c50*/  IABS R8, R0 ;  /* 0x0000000000087213 */ /* 0x000fe20000000000 */
[C---:B------:R-:W-:Y:S01]  /*12c60*/  IMAD R16, R4.reuse, R9, R16 ;  /* 0x0000000904107224 */ /* 0x040fe200078e0210 */
[----:B------:R-:W-:Y:S01]  /*12c70*/  ISETP.GT.U32.AND P1, PT, R4, R11, PT ;  /* 0x0000000b0400720c */ /* 0x000fe20003f24070 */
[--C-:B------:R-:W-:Y:S01]  /*12c80*/  @!P4 IMAD.IADD R13, R13, 0x1, -R4.reuse ;  /* 0x000000010d0dc824 */ /* 0x100fe200078e0a04 */
[----:B------:R0:W-:Y:S01]  /*12c90*/  STL [R1+0x274], R2 ;  /* 0x0002740201007387 */ /* 0x0001e20000100800 */
[----:B------:R-:W-:Y:S01]  /*12ca0*/  IMAD.HI.U32 R19, R6, R8, RZ ;  /* 0x0000000806137227 */ /* 0x000fe200078e00ff */
[C---:B------:R-:W-:Y:S02]  /*12cb0*/  ISETP.GT.U32.AND P4, PT, R4.reuse, R16, PT ;  /* 0x000000100400720c */ /* 0x040fe40003f84070 */
[----:B------:R-:W-:Y:S01]  /*12cc0*/  IABS R9, R5 ;  /* 0x0000000500097213 */ /* 0x000fe20000000000 */
[----:B------:R-:W-:Y:S01]  /*12cd0*/  @!P2 IMAD.IADD R17, R17, 0x1, -R4 ;  /* 0x000000011111a824 */ /* 0x000fe200078e0a04 */
[----:B------:R-:W-:-:S03]  /*12ce0*/  ISETP.GT.U32.AND P2, PT, R4, R10, PT ;  /* 0x0000000a0400720c */ /* 0x000fc60003f44070 */
[----:B------:R-:W-:Y:S02]  /*12cf0*/  IMAD.MOV.U32 R14, RZ, RZ, R17 ;  /* 0x000000ffff0e7224 */ /* 0x000fe400078e0011 */
[----:B------:R-:W-:Y:S01]  /*12d00*/  @!P1 IMAD.IADD R11, R11, 0x1, -R4 ;  /* 0x000000010b0b9824 */ /* 0x000fe200078e0a04 */
[----:B------:R-:W-:Y:S01]  /*12d10*/  ISETP.GE.AND P1, PT, R7, RZ, PT ;  /* 0x000000ff0700720c */ /* 0x000fe20003f26270 */
[----:B0-----:R-:W-:Y:S02]  /*12d20*/  IMAD.MOV.U32 R2, RZ, RZ, R13 ;  /* 0x000000ffff027224 */ /* 0x001fe400078e000d */
[----:B------:R-:W-:Y:S02]  /*12d30*/  IMAD.MOV.U32 R7, RZ, RZ, R18 ;  /* 0x000000ffff077224 */ /* 0x000fe400078e0012 */
[--C-:B------:R-:W-:Y:S01]  /*12d40*/  @!P4 IMAD.IADD R16, R16, 0x1, -R4.reuse ;  /* 0x000000011010c824 */ /* 0x100fe200078e0a04 */
[----:B------:R-:W-:Y:S01]  /*12d50*/  ISETP.GE.AND P4, PT, R5, RZ, PT ;  /* 0x000000ff0500720c */ /* 0x000fe20003f86270 */
[----:B------:R-:W-:-:S02]  /*12d60*/  @!P2 IMAD.IADD R10, R10, 0x1, -R4 ;  /* 0x000000010a0aa824 */ /* 0x000fc400078e0a04 */
[----:B------:R-:W-:Y:S01]  /*12d70*/  @!P3 IMAD.MOV R2, RZ, RZ, -R2 ;  /* 0x000000ffff02b224 */ /* 0x000fe200078e0a02 */
[----:B------:R-:W-:Y:S01]  /*12d80*/  ISETP.GT.U32.AND P3, PT, R4, R16, PT ;  /* 0x000000100400720c */ /* 0x000fe20003f64070 */
[----:B------:R-:W-:Y:S01]  /*12d90*/  IMAD.HI.U32 R5, R6, R7, RZ ;  /* 0x0000000706057227 */ /* 0x000fe200078e00ff */
[C---:B------:R-:W-:Y:S02]  /*12da0*/  ISETP.GT.U32.AND P2, PT, R4.reuse, R10, PT ;  /* 0x0000000a0400720c */ /* 0x040fe40003f44070 */
[----:B------:R0:W-:Y:S01]  /*12db0*/  STL [R1+0x268], R2 ;  /* 0x0002680201007387 */ /* 0x0001e20000100800 */
[----:B------:R-:W-:Y:S01]  /*12dc0*/  IMAD.MOV R13, RZ, RZ, -R19 ;  /* 0x000000ffff0d7224 */ /* 0x000fe200078e0a13 */
[----:B------:R-:W-:Y:S01]  /*12dd0*/  IADD3 R19, R3, 0x96, RZ ;  /* 0x0000009603137810 */ /* 0x000fe20007ffe0ff */
[----:B------:R-:W-:Y:S02]  /*12de0*/  IMAD.MOV R5, RZ, RZ, -R5 ;  /* 0x000000ffff057224 */ /* 0x000fe400078e0a05 */
[----:B------:R-:W-:-:S02]  /*12df0*/  IMAD R8, R4, R13, R8 ;  /* 0x0000000d04087224 */ /* 0x000fc400078e0208 */
[----:B------:R-:W-:Y:S01]  /*12e00*/  IMAD R7, R4, R5, R7 ;  /* 0x0000000504077224 */ /* 0x000fe200078e0207 */
[----:B------:R-:W-:Y:S01]  /*12e10*/  IABS R5, R19 ;  /* 0x0000001300057213 */ /* 0x000fe20000000000 */
[----:B------:R-:W-:-:S04]  /*12e20*/  IMAD.HI.U32 R18, R6, R9, RZ ;  /* 0x0000000906127227 */ /* 0x000fc800078e00ff */
[----:B0-----:R-:W-:Y:S01]  /*12e30*/  IMAD.MOV.U32 R2, RZ, RZ, R11 ;  /* 0x000000ffff027224 */ /* 0x001fe200078e000b */
[----:B------:R-:W-:Y:S01]  /*12e40*/  IADD3 R11, R3, 0x95, RZ ;  /* 0x00000095030b7810 */ /* 0x000fe20007ffe0ff */
[----:B------:R-:W-:Y:S01]  /*12e50*/  @!P2 IMAD.IADD R10, R10, 0x1, -R4 ;  /* 0x000000010a0aa824 */ /* 0x000fe200078e0a04 */
[C---:B------:R-:W-:Y:S01]  /*12e60*/  ISETP.GT.U32.AND P2, PT, R4.reuse, R7, PT ;  /* 0x000000070400720c */ /* 0x040fe20003f44070 */
[----:B------:R-:W-:Y:S01]  /*12e70*/  @!P5 IMAD.MOV R2, RZ, RZ, -R2 ;  /* 0x000000ffff02d224 */ /* 0x000fe200078e0a02 */
[----:B------:R-:W-:Y:S01]  /*12e80*/  ISETP.GT.U32.AND P5, PT, R4, R8, PT ;  /* 0x000000080400720c */ /* 0x000fe20003fa4070 */
[----:B------:R-:W-:Y:S02]  /*12e90*/  IMAD.MOV R18, RZ, RZ, -R18 ;  /* 0x000000ffff127224 */ /* 0x000fe400078e0a12 */
[----:B------:R-:W-:Y:S01]  /*12ea0*/  @!P3 IMAD.IADD R16, R16, 0x1, -R4 ;  /* 0x000000011010b824 */ /* 0x000fe200078e0a04 */
[----:B------:R-:W-:Y:S01]  /*12eb0*/  ISETP.GE.AND P3, PT, R0, RZ, PT ;  /* 0x000000ff0000720c */ /* 0x000fe20003f66270 */
[----:B------:R-:W-:Y:S01]  /*12ec0*/  IMAD R9, R4, R18, R9 ;  /* 0x0000001204097224 */ /* 0x000fe200078e0209 */
[----:B------:R-:W-:Y:S01]  /*12ed0*/  IABS R0, R11 ;  /* 0x0000000b00007213 */ /* 0x000fe20000000000 */
[----:B------:R-:W-:-:S02]  /*12ee0*/  @!P6 IMAD.MOV R14, RZ, RZ, -R14 ;  /* 0x000000ffff0ee224 */ /* 0x000fc400078e0a0e */
[----:B------:R-:W-:Y:S01]  /*12ef0*/  IMAD.HI.U32 R13, R6, R5, RZ ;  /* 0x00000005060d7227 */ /* 0x000fe200078e00ff */
[----:B------:R-:W-:Y:S02]  /*12f00*/  ISETP.GT.U32.AND P6, PT, R4, R9, PT ;  /* 0x000000090400720c */ /* 0x000fe40003fc4070 */
[----:B------:R-:W-:Y:S01]  /*12f10*/  STL [R1+0x258], R14 ;  /* 0x0002580e01007387 */ /* 0x000fe20000100800 */
[--C-:B------:R-:W-:Y:S02]  /*12f20*/  @!P5 IMAD.IADD R8, R8, 0x1, -R4.reuse ;  /* 0x000000010808d824 */ /* 0x100fe400078e0a04 */
[----:B------:R-:W-:Y:S01]  /*12f30*/  @!P2 IMAD.IADD R7, R7, 0x1, -R4 ;  /* 0x000000010707a824 */ /* 0x000fe200078e0a04 */
[----:B------:R0:W-:Y:S01]  /*12f40*/  STL [R1+0x25c], R2 ;  /* 0x00025c0201007387 */ /* 0x0001e20000100800 */
[----:B------:R-:W-:Y:S01]  /*12f50*/  IMAD.HI.U32 R17, R6, R0, RZ ;  /* 0x0000000006117227 */ /* 0x000fe200078e00ff */
[----:B------:R-:W-:-:S03]  /*12f60*/  ISETP.GT.U32.AND P2, PT, R4, R8, PT ;  /* 0x000000080400720c */ /* 0x000fc60003f44070 */
[----:B------:R-:W-:Y:S02]  /*12f70*/  IMAD.MOV R17, RZ, RZ, -R17 ;  /* 0x000000ffff117224 */ /* 0x000fe400078e0a11 */
[----:B------:R-:W-:Y:S01]  /*12f80*/  @!P6 IMAD.IADD R9, R9, 0x1, -R4 ;  /* 0x000000010909e824 */ /* 0x000fe200078e0a04 */
[----:B------:R-:W-:Y:S01]  /*12f90*/  ISETP.GE.AND P6, PT, R12, RZ, PT ;  /* 0x000000ff0c00720c */ /* 0x000fe20003fc6270 */
[C---:B------:R-:W-:Y:S01]  /*12fa0*/  IMAD R0, R4.reuse, R17, R0 ;  /* 0x0000001104007224 */ /* 0x040fe200078e0200 */
[C---:B------:R-:W-:Y:S01]  /*12fb0*/  IADD3 R12, R3.reuse, 0x94, RZ ;  /* 0x00000094030c7810 */ /* 0x040fe20007ffe0ff */
[----:B0-----:R-:W-:Y:S01]  /*12fc0*/  IMAD.MOV.U32 R2, RZ, RZ, R16 ;  /* 0x000000ffff027224 */ /* 0x001fe200078e0010 */
[----:B------:R-:W-:Y:S01]  /*12fd0*/  ISETP.GT.U32.AND P5, PT, R4, R9, PT ;  /* 0x000000090400720c */ /* 0x000fe20003fa4070 */
[----:B------:R-:W-:Y:S01]  /*12fe0*/  IMAD.MOV R13, RZ, RZ, -R13 ;  /* 0x000000ffff0d7224 */ /* 0x000fe200078e0a0d */
[----:B------:R-:W-:Y:S01]  /*12ff0*/  IABS R16, R12 ;  /* 0x0000000c00107213 */ /* 0x000fe20000000000 */
[----:B------:R-:W-:Y:S01]  /*13000*/  @!P2 IMAD.IADD R8, R8, 0x1, -R4 ;  /* 0x000000010808a824 */ /* 0x000fe200078e0a04 */
[C---:B------:R-:W-:Y:S01]  /*13010*/  ISETP.GT.U32.AND P2, PT, R4.reuse, R0, PT ;  /* 0x000000000400720c */ /* 0x040fe20003f44070 */
[----:B------:R-:W-:Y:S01]  /*13020*/  @!P0 IMAD.MOV R2, RZ, RZ, -R2 ;  /* 0x000000ffff028224 */ /* 0x000fe200078e0a02 */
[C---:B------:R-:W-:Y:S01]  /*13030*/  ISETP.GT.U32.AND P0, PT, R4.reuse, R7, PT ;  /* 0x000000070400720c */ /* 0x040fe20003f04070 */
[----:B------:R-:W-:Y:S01]  /*13040*/  IMAD R5, R4, R13, R5 ;  /* 0x0000000d04057224 */ /* 0x000fe200078e0205 */
[C---:B------:R-:W-:Y:S01]  /*13050*/  IADD3 R13, R3.reuse, 0x93, RZ ;  /* 0x00000093030d7810 */ /* 0x040fe20007ffe0ff */
[----:B------:R-:W-:Y:S01]  /*13060*/  IMAD.HI.U32 R20, R6, R16, RZ ;  /* 0x0000001006147227 */ /* 0x000fe200078e00ff */
[----:B------:R0:W-:Y:S01]  /*13070*/  STL [R1+0x260], R2 ;  /* 0x0002600201007387 */ /* 0x0001e20000100800 */
[----:B------:R-:W-:-:S02]  /*13080*/  IADD3 R17, R3, 0x92, RZ ;  /* 0x0000009203117810 */ /* 0x000fc40007ffe0ff */
[----:B------:R-:W-:Y:S01]  /*13090*/  @!P5 IMAD.IADD R9, R9, 0x1, -R4 ;  /* 0x000000010909d824 */ /* 0x000fe200078e0a04 */
[----:B------:R-:W-:Y:S01]  /*130a0*/  IABS R18, R13 ;  /* 0x0000000d00127213 */ /* 0x000fe20000000000 */
[----:B------:R-:W-:Y:S01]  /*130b0*/  @!P3 IMAD.MOV R8, RZ, RZ, -R8 ;  /* 0x000000ffff08b224 */ /* 0x000fe200078e0a08 */
[----:B------:R-:W-:Y:S01]  /*130c0*/  ISETP.GT.U32.AND P5, PT, R4, R5, PT ;  /* 0x000000050400720c */ /* 0x000fe20003fa4070 */
[--C-:B------:R-:W-:Y:S01]  /*130d0*/  @!P2 IMAD.IADD R0, R0, 0x1, -R4.reuse ;  /* 0x000000010000a824 */ /* 0x100fe200078e0a04 */
[----:B------:R-:W-:Y:S01]  /*130e0*/  ISETP.GE.AND P3, PT, R12, RZ, PT ;  /* 0x000000ff0c00720c */ /* 0x000fe20003f66270 */
[----:B------:R-:W-:Y:S01]  /*130f0*/  @!P0 IMAD.IADD R7, R7, 0x1, -R4 ;  /* 0x0000000107078824 */ /* 0x000fe200078e0a04 */
[----:B------:R-:W-:Y:S01]  /*13100*/  ISETP.GE.AND P0, PT, R19, RZ, PT ;  /* 0x000000ff1300720c */ /* 0x000fe20003f06270 */
[----:B------:R-:W-:Y:S01]  /*13110*/  IMAD.MOV R19, RZ, RZ, -R20 ;  /* 0x000000ffff137224 */ /* 0x000fe200078e0a14 */
[----:B------:R-:W-:Y:S01]  /*13120*/  ISETP.GT.U32.AND P2, PT, R4, R0, PT ;  /* 0x000000000400720c */ /* 0x000fe20003f44070 */
[----:B------:R-:W-:Y:S01]  /*13130*/  IMAD.HI.U32 R21, R6, R18, RZ ;  /* 0x0000001206157227 */ /* 0x000fe200078e00ff */
[----:B------:R-:W-:-:S02]  /*13140*/  IABS R20, R17 ;  /* 0x0000001100147213 */ /* 0x000fc40000000000 */
[----:B------:R-:W-:Y:S01]  /*13150*/  IADD3 R12, R3, 0x8f, RZ ;  /* 0x0000008f030c7810 */ /* 0x000fe20007ffe0ff */
[C---:B------:R-:W-:Y:S02]  /*13160*/  IMAD R16, R4.reuse, R19, R16 ;  /* 0x0000001304107224 */ /* 0x040fe400078e0210 */
[----:B0-----:R-:W-:Y:S02]  /*13170*/  IMAD.MOV.U32 R2, RZ, RZ, R10 ;  /* 0x000000ffff027224 */ /* 0x001fe400078e000a */
[----:B------:R-:W-:Y:S02]  /*13180*/  IMAD.MOV R21, RZ, RZ, -R21 ;  /* 0x000000ffff157224 */ /* 0x000fe400078e0a15 */
[----:B------:R-:W-:Y:S02]  /*13190*/  @!P1 IMAD.MOV R2, RZ, RZ, -R2 ;  /* 0x000000ffff029224 */ /* 0x000fe400078e0a02 */
[----:B------:R-:W-:Y:S01]  /*131a0*/  @!P4 IMAD.MOV R9, RZ, RZ, -R9 ;  /* 0x000000ffff09c224 */ /* 0x000fe200078e0a09 */
[C---:B------:R-:W-:Y:S01]  /*131b0*/  ISETP.GT.U32.AND P4, PT, R4.reuse, R16, PT ;  /* 0x000000100400720c */ /* 0x040fe20003f84070 */
[----:B------:R-:W-:Y:S01]  /*131c0*/  IMAD R18, R4, R21, R18 ;  /* 0x0000001504127224 */ /* 0x000fe200078e0212 */
[----:B------:R0:W-:Y:S01]  /*131d0*/  STL [R1+0x254], R2 ;  /* 0x0002540201007387 */ /* 0x0001e20000100800 */
[--C-:B------:R-:W-:Y:S01]  /*131e0*/  @!P5 IMAD.IADD R5, R5, 0x1, -R4.reuse ;  /* 0x000000010505d824 */ /* 0x100fe200078e0a04 */
[----:B------:R-:W-:Y:S01]  /*131f0*/  ISETP.GE.AND P5, PT, R11, RZ, PT ;  /* 0x000000ff0b00720c */ /* 0x000fe20003fa6270 */
[----:B------:R-:W-:Y:S01]  /*13200*/  @!P2 IMAD.IADD R0, R0, 0x1, -R4 ;  /* 0x000000010000a824 */ /* 0x000fe200078e0a04 */
[----:B------:R-:W-:Y:S01]  /*13210*/  STL [R1+0x250], R9 ;  /* 0x0002500901007387 */ /* 0x000fe20000100800 */
[----:B------:R-:W-:-:S02]  /*13220*/  ISETP.GT.U32.AND P2, PT, R4, R18, PT ;  /* 0x000000120400720c */ /* 0x000fc40003f44070 */
[----:B------:R-:W-:Y:S01]  /*13230*/  ISETP.GT.U32.AND P1, PT, R4, R5, PT ;  /* 0x000000050400720c */ /* 0x000fe20003f24070 */
[----:B------:R1:W-:Y:S01]  /*13240*/  STL [R1+0x24c], R8 ;  /* 0x00024c0801007387 */ /* 0x0003e20000100800 */
[----:B------:R-:W-:Y:S01]  /*13250*/  IABS R21, R29 ;  /* 0x0000001d00157213 */ /* 0x000fe20000000000 */
[----:B0-----:R-:W-:Y:S01]  /*13260*/  IMAD.MOV.U32 R2, RZ, RZ, R7 ;  /* 0x000000ffff027224 */ /* 0x001fe200078e0007 */
[----:B------:R-:W-:Y:S01]  /*13270*/  IADD3 R7, R3, 0x91, RZ ;  /* 0x0000009103077810 */ /* 0x000fe20007ffe0ff */
[----:B------:R-:W-:Y:S02]  /*13280*/  @!P4 IMAD.IADD R16, R16, 0x1, -R4 ;  /* 0x000000011010c824 */ /* 0x000fe400078e0a04 */
[----:B------:R-:W-:Y:S01]  /*13290*/  @!P6 IMAD.MOV R2, RZ, RZ, -R2 ;  /* 0x000000ffff02e224 */ /* 0x000fe200078e0a02 */
[----:B------:R-:W-:Y:S02]  /*132a0*/  IABS R10, R7 ;  /* 0x00000007000a7213 */ /* 0x000fe40000000000 */
[----:B------:R-:W-:Y:S01]  /*132b0*/  ISETP.GT.U32.AND P4, PT, R4, R16, PT ;  /* 0x000000100400720c */ /* 0x000fe20003f84070 */
[----:B-1----:R-:W-:Y:S01]  /*132c0*/  IMAD.HI.U32 R8, R6, R20, RZ ;  /* 0x0000001406087227 */ /* 0x002fe200078e00ff */
[----:B------:R0:W-:Y:S01]  /*132d0*/  STL [R1+0x248], R2 ;  /* 0x0002480201007387 */ /* 0x0001e20000100800 */
[----:B------:R-:W-:-:S02]  /*132e0*/  ISETP.GE.AND P6, PT, R13, RZ, PT ;  /* 0x000000ff0d00720c */ /* 0x000fc40003fc6270 */
[----:B------:R-:W-:Y:S02]  /*132f0*/  IMAD.MOV R8, RZ, RZ, -R8 ;  /* 0x000000ffff087224 */ /* 0x000fe400078e0a08 */
[----:B------:R-:W-:Y:S02]  /*13300*/  @!P2 IMAD.IADD R18, R18, 0x1, -R4 ;  /* 0x000000011212a824 */ /* 0x000fe400078e0a04 */
[C---:B------:R-:W-:Y:S02]  /*13310*/  IMAD R9, R4.reuse, R8, R20 ;  /* 0x0000000804097224 */ /* 0x040fe400078e0214 */
[----:B------:R-:W-:Y:S01]  /*13320*/  @!P1 IMAD.IADD R5, R5, 0x1, -R4 ;  /* 0x0000000105059824 */ /* 0x000fe200078e0a04 */
[C---:B------:R-:W-:Y:S01]  /*13330*/  ISETP.GT.U32.AND P2, PT, R4.reuse, R18, PT ;  /* 0x000000120400720c */ /* 0x040fe20003f44070 */
[----:B0-----:R-:W-:Y:S01]  /*13340*/  IMAD.MOV.U32 R2, RZ, RZ, R0 ;  /* 0x000000ffff027224 */ /* 0x001fe200078e0000 */
[----:B------:R-:W-:Y:S01]  /*13350*/  IADD3 R0, R3, 0x90, RZ ;  /* 0x0000009003007810 */ /* 0x000fe20007ffe0ff */
[----:B------:R-:W-:Y:S01]  /*13360*/  IMAD.MOV.U32 R11, RZ, RZ, R5 ;  /* 0x000000ffff0b7224 */ /* 0x000fe200078e0005 */
[----:B------:R-:W-:Y:S01]  /*13370*/  ISETP.GE.AND P1, PT, R17, RZ, PT ;  /* 0x000000ff1100720c */ /* 0x000fe20003f26270 */
[----:B------:R-:W-:Y:S01]  /*13380*/  @!P5 IMAD.MOV R2, RZ, RZ, -R2 ;  /* 0x000000ffff02d224 */ /* 0x000fe200078e0a02 */
[----:B------:R-:W-:Y:S01]  /*13390*/  ISETP.GT.U32.AND P5, PT, R4, R9, PT ;  /* 0x000000090400720c */ /* 0x000fe20003fa4070 */
[----:B------:R-:W-:Y:S01]  /*133a0*/  IMAD.HI.U32 R5, R6, R10, RZ ;  /* 0x0000000a06057227 */ /* 0x000fe200078e00ff */
[----:B------:R-:W-:-:S02]  /*133b0*/  IABS R8, R0 ;  /* 0x0000000000087213 */ /* 0x000fc40000000000 */
[----:B------:R-:W-:Y:S01]  /*133c0*/  IADD3 R17, R3, 0x8d, RZ ;  /* 0x0000008d03117810 */ /* 0x000fe20007ffe0ff */
[----:B------:R-:W-:Y:S01]  /*133d0*/  @!P0 IMAD.MOV R11, RZ, RZ, -R11 ;  /* 0x000000ffff0b8224 */ /* 0x000fe200078e0a0b */
[----:B------:R-:W-:Y:S01]  /*133e0*/  ISETP.GE.AND P0, PT, R7, RZ, PT ;  /* 0x000000ff0700720c */ /* 0x000fe20003f06270 */
[----:B------:R-:W-:Y:S01]  /*133f0*/  IMAD.MOV R5, RZ, RZ, -R5 ;  /* 0x000000ffff057224 */ /* 0x000fe200078e0a05 */
[----:B------:R-:W-:Y:S01]  /*13400*/  IABS R7, R12 ;  /* 0x0000000c00077213 */ /* 0x000fe20000000000 */
[----:B------:R-:W-:Y:S01]  /*13410*/  @!P4 IMAD.IADD R16, R16, 0x1, -R4 ;  /* 0x000000011010c824 */ /* 0x000fe200078e0a04 */
[----:B------:R0:W-:Y:S01]  /*13420*/  STL [R1+0x224], R11 ;  /* 0x0002240b01007387 */ /* 0x0001e20000100800 */
[----:B------:R-:W-:Y:S01]  /*13430*/  IMAD R10, R4, R5, R10 ;  /* 0x00000005040a7224 */ /* 0x000fe200078e020a */
[----:B------:R-:W-:Y:S01]  /*13440*/  ISETP.GE.AND P4, PT, R0, RZ, PT ;  /* 0x000000ff0000720c */ /* 0x000fe20003f86270 */
[--C-:B------:R-:W-:Y:S01]  /*13450*/  @!P5 IMAD.IADD R9, R9, 0x1, -R4.reuse ;  /* 0x000000010909d824 */ /* 0x100fe200078e0a04 */
[----:B------:R1:W-:Y:S01]  /*13460*/  STL [R1+0x20c], R2 ;  /* 0x00020c0201007387 */ /* 0x0003e20000100800 */
[----:B------:R-:W-:Y:S01]  /*13470*/  @!P2 IMAD.IADD R18, R18, 0x1, -R4 ;  /* 0x000000011212a824 */ /* 0x000fe200078e0a04 */
[----:B------:R-:W-:Y:S01]  /*13480*/  ISETP.GT.U32.AND P2, PT, R4, R10, PT ;  /* 0x0000000a0400720c */ /* 0x000fe20003f44070 */
[----:B------:R-:W-:Y:S01]  /*13490*/  IMAD.HI.U32 R13, R6, R7, RZ ;  /* 0x00000007060d7227 */ /* 0x000fe200078e00ff */
[----:B------:R-:W-:-:S02]  /*134a0*/  ISETP.GT.U32.AND P5, PT, R4, R9, PT ;  /* 0x000000090400720c */ /* 0x000fc40003fa4070 */
[----:B------:R-:W-:Y:S01]  /*134b0*/  IADD3 R0, R3, 0x8e, RZ ;  /* 0x0000008e03007810 */ /* 0x000fe20007ffe0ff */
[----:B0-----:R-:W-:-:S03]  /*134c0*/  IMAD.HI.U32 R11, R6, R8, RZ ;  /* 0x00000008060b7227 */ /* 0x001fc600078e00ff */
[----:B------:R-:W-:Y:S01]  /*134d0*/  IABS R5, R0 ;  /* 0x0000000000057213 */ /* 0x000fe20000000000 */
[----:B-1----:R-:W-:Y:S02]  /*134e0*/  IMAD.MOV.U32 R2, RZ, RZ, R16 ;  /* 0x000000ffff027224 */ /* 0x002fe400078e0010 */
[----:B------:R-:W-:Y:S02]  /*134f0*/  IMAD.MOV R11, RZ, RZ, -R11 ;  /* 0x000000ffff0b7224 */ /* 0x000fe400078e0a0b */
[----:B------:R-:W-:Y:S01]  /*13500*/  @!P3 IMAD.MOV R2, RZ, RZ, -R2 ;  /* 0x000000ffff02b224 */ /* 0x000fe200078e0a02 */
[----:B------:R-:W-:Y:S01]  /*13510*/  ISETP.GE.AND P3, PT, R12, RZ, PT ;  /* 0x000000ff0c00720c */ /* 0x000fe20003f66270 */
[C---:B------:R-:W-:Y:S01]  /*13520*/  IMAD R8, R4.reuse, R11, R8 ;  /* 0x0000000b04087224 */ /* 0x040fe200078e0208 */
[----:B------:R-:W-:Y:S01]  /*13530*/  IABS R11, R17 ;  /* 0x00000011000b7213 */ /* 0x000fe20000000000 */
[----:B------:R-:W-:Y:S01]  /*13540*/  IMAD.MOV R13, RZ, RZ, -R13 ;  /* 0x000000ffff0d7224 */ /* 0x000fe200078e0a0d */
[----:B------:R0:W-:Y:S01]  /*13550*/  STL [R1+0x214], R2 ;  /* 0x0002140201007387 */ /* 0x0001e20000100800 */
[--C-:B------:R-:W-:Y:S01]  /*13560*/  @!P5 IMAD.IADD R9, R9, 0x1, -R4.reuse ;  /* 0x000000010909d824 */ /* 0x100fe200078e0a04 */
[----:B------:R-:W-:Y:S01]  /*13570*/  ISETP.GT.U32.AND P5, PT, R4, R8, PT ;  /* 0x000000080400720c */ /* 0x000fe20003fa4070 */
[----:B------:R-:W-:-:S02]  /*13580*/  @!P2 IMAD.IADD R10, R10, 0x1, -R4 ;  /* 0x000000010a0aa824 */ /* 0x000fc400078e0a04 */
[----:B------:R-:W-:Y:S02]  /*13590*/  IMAD R7, R4, R13, R7 ;  /* 0x0000000d04077224 */ /* 0x000fe400078e0207 */
[----:B------:R-:W-:Y:S01]  /*135a0*/  IMAD.HI.U32 R12, R6, R11, RZ ;  /* 0x0000000b060c7227 */ /* 0x000fe200078e00ff */
[----:B------:R-:W-:-:S03]  /*135b0*/  ISETP.GT.U32.AND P2, PT, R4, R10, PT ;  /* 0x0000000a0400720c */ /* 0x000fc60003f44070 */
[----:B0-----:R-:W-:Y:S02]  /*135c0*/  IMAD.MOV.U32 R2, RZ, RZ, R18 ;  /* 0x000000ffff027224 */ /* 0x001fe400078e0012 */
[----:B------:R-:W-:Y:S02]  /*135d0*/  IMAD.MOV R12, RZ, RZ, -R12 ;  /* 0x000000ffff0c7224 */ /* 0x000fe400078e0a0c */
[----:B------:R-:W-:Y:S01]  /*135e0*/  @!P6 IMAD.MOV R2, RZ, RZ, -R2 ;  /* 0x000000ffff02e224 */ /* 0x000fe200078e0a02 */
[----:B------:R-:W-:Y:S01]  /*135f0*/  ISETP.GE.AND P6, PT, R0, RZ, PT ;  /* 0x000000ff0000720c */ /* 0x000fe20003fc6270 */
[----:B------:R-:W-:-:S03]  /*13600*/  IMAD.HI.U32 R0, R6, R5, RZ ;  /* 0x0000000506007227 */ /* 0x000fc600078e00ff */
[----:B------:R0:W-:Y:S01]  /*13610*/  STL [R1+0x238], R2 ;  /* 0x0002380201007387 */ /* 0x0001e20000100800 */
[----:B------:R-:W-:Y:S02]  /*13620*/  IMAD.MOV R0, RZ, RZ, -R0 ;  /* 0x000000ffff007224 */ /* 0x000fe400078e0a00 */
[--C-:B------:R-:W-:Y:S02]  /*13630*/  @!P5 IMAD.IADD R8, R8, 0x1, -R4.reuse ;  /* 0x000000010808d824 */ /* 0x100fe400078e0a04 */
[----:B------:R-:W-:Y:S01]  /*13640*/  IMAD R5, R4, R0, R5 ;  /* 0x0000000004057224 */ /* 0x000fe200078e0205 */
[C---:B------:R-:W-:Y:S01]  /*13650*/  IADD3 R0, R3.reuse, 0x8b, RZ ;  /* 0x0000008b03007810 */ /* 0x040fe20007ffe0ff */
[----:B------:R-:W-:Y:S01]  /*13660*/  @!P2 IMAD.IADD R10, R10, 0x1, -R4 ;  /* 0x000000010a0aa824 */ /* 0x000fe200078e0a04 */
[C---:B------:R-:W-:Y:S01]  /*13670*/  ISETP.GT.U32.AND P5, PT, R4.reuse, R8, PT ;  /* 0x000000080400720c */ /* 0x040fe20003fa4070 */
[C---:B------:R-:W-:Y:S01]  /*13680*/  IMAD R11, R4.reuse, R12, R11 ;  /* 0x0000000c040b7224 */ /* 0x040fe200078e020b */
[----:B------:R-:W-:Y:S01]  /*13690*/  ISETP.GT.U32.AND P2, PT, R4, R5, PT ;  /* 0x000000050400720c */ /* 0x000fe20003f44070 */
[----:B0-----:R-:W-:Y:S01]  /*136a0*/  IMAD.MOV.U32 R2, RZ, RZ, R9 ;  /* 0x000000ffff027224 */ /* 0x001fe200078e0009 */
[----:B------:R-:W-:-:S02]  /*136b0*/  IADD3 R9, R3, 0x8c, RZ ;  /* 0x0000008c03097810 */ /* 0x000fc40007ffe0ff */
[----:B------:R-:W-:Y:S01]  /*136c0*/  IADD3 R12, R3, 0x89, RZ ;  /* 0x00000089030c7810 */ /* 0x000fe20007ffe0ff */
[----:B------:R-:W-:Y:S01]  /*136d0*/  @!P1 IMAD.MOV R2, RZ, RZ, -R2 ;  /* 0x000000ffff029224 */ /* 0x000fe200078e0a02 */
[----:B------:R-:W-:Y:S02]  /*136e0*/  ISETP.GT.U32.AND P1, PT, R4, R7, PT ;  /* 0x000000070400720c */ /* 0x000fe40003f24070 */
[----:B------:R-:W-:Y:S02]  /*136f0*/  IABS R16, R9 ;  /* 0x0000000900107213 */ /* 0x000fe40000000000 */
[----:B------:R0:W-:Y:S01]  /*13700*/  STL [R1+0x240], R2 ;  /* 0x0002400201007387 */ /* 0x0001e20000100800 */
[--C-:B------:R-:W-:Y:S01]  /*13710*/  @!P5 IMAD.IADD R8, R8, 0x1, -R4.reuse ;  /* 0x000000010808d824 */ /* 0x100fe200078e0a04 */
[----:B------:R-:W-:Y:S01]  /*13720*/  IABS R13, R0 ;  /* 0x00000000000d7213 */ /* 0x000fe20000000000 */
[----:B------:R-:W-:Y:S01]  /*13730*/  @!P2 IMAD.IADD R5, R5, 0x1, -R4 ;  /* 0x000000010505a824 */ /* 0x000fe200078e0a04 */
[----:B------:R-:W-:Y:S01]  /*13740*/  ISETP.GE.AND P5, PT, R9, RZ, PT ;  /* 0x000000ff0900720c */ /* 0x000fe20003fa6270 */
[----:B------:R-:W-:-:S03]  /*13750*/  IMAD.MOV.U32 R14, RZ, RZ, R8 ;  /* 0x000000ffff0e7224 */ /* 0x000fc600078e0008 */
[----:B------:R-:W-:Y:S01]  /*13760*/  ISETP.GT.U32.AND P2, PT, R4, R5, PT ;  /* 0x000000050400720c */ /* 0x000fe20003f44070 */
[----:B------:R-:W-:Y:S02]  /*13770*/  @!P1 IMAD.IADD R7, R7, 0x1, -R4 ;  /* 0x0000000107079824 */ /* 0x000fe400078e0a04 */
[----:B0-----:R-:W-:Y:S02]  /*13780*/  IMAD.MOV.U32 R2, RZ, RZ, R10 ;  /* 0x000000ffff027224 */ /* 0x001fe400078e000a */
[----:B------:R-:W-:Y:S01]  /*13790*/  IMAD.HI.U32 R10, R6, R16, RZ ;  /* 0x00000010060a7227 */ /* 0x000fe200078e00ff */
[----:B------:R-:W-:-:S03]  /*137a0*/  ISETP.GT.U32.AND P1, PT, R4, R7, PT ;  /* 0x000000070400720c */ /* 0x000fc60003f24070 */
[----:B------:R-:W-:Y:S02]  /*137b0*/  IMAD.MOV R10, RZ, RZ, -R10 ;  /* 0x000000ffff0a7224 */ /* 0x000fe400078e0a0a */
[----:B------:R-:W-:Y:S01]  /*137c0*/  @!P0 IMAD.MOV R2, RZ, RZ, -R2 ;  /* 0x000000ffff028224 */ /* 0x000fe200078e0a02 */
[----:B------:R-:W-:Y:S01]  /*137d0*/  ISETP.GE.AND P0, PT, R17, RZ, PT ;  /* 0x000000ff1100720c */ /* 0x000fe20003f06270 */
[C---:B------:R-:W-:Y:S01]  /*137e0*/  IMAD R16, R4.reuse, R10, R16 ;  /* 0x0000000a04107224 */ /* 0x040fe200078e0210 */
[----:B------:R-:W-:Y:S01]  /*137f0*/  IABS R10, R12 ;  /* 0x0000000c000a7213 */ /* 0x000fe20000000000 */
[----:B------:R-:W-:Y:S01]  /*13800*/  @!P4 IMAD.MOV R14, RZ, RZ, -R14 ;  /* 0x000000ffff0ec224 */ /* 0x000fe200078e0a0e */
[----:B------:R0:W-:Y:S01]  /*13810*/  STL [R1+0x23c], R2 ;  /* 0x00023c0201007387 */ /* 0x0001e20000100800 */
[--C-:B------:R-:W-:Y:S01]  /*13820*/  @!P2 IMAD.IADD R5, R5, 0x1, -R4.reuse ;  /* 0x000000010505a824 */ /* 0x100fe200078e0a04 */
[C---:B------:R-:W-:Y:S01]  /*13830*/  ISETP.GT.U32.AND P4, PT, R4.reuse, R16, PT ;  /* 0x000000100400720c */ /* 0x040fe20003f84070 */
[----:B------:R-:W-:Y:S01]  /*13840*/  @!P1 IMAD.IADD R7, R7, 0x1, -R4 ;  /* 0x0000000107079824 */ /* 0x000fe200078e0a04 */
[----:B------:R-:W-:Y:S01]  /*13850*/  ISETP.GT.U32.AND P1, PT, R4, R11, PT ;  /* 0x0000000b0400720c */ /* 0x000fe20003f24070 */
[----:B------:R-:W-:Y:S01]  /*13860*/  STL [R1+0x228], R14 ;  /* 0x0002280e01007387 */ /* 0x000fe20000100800 */
[----:B------:R-:W-:-:S04]  /*13870*/  IMAD.HI.U32 R17, R6, R13, RZ ;  /* 0x0000000d06117227 */ /* 0x000fc800078e00ff */
[----:B0-----:R-:W-:Y:S01]  /*13880*/  IMAD.MOV.U32 R2, RZ, RZ, R7 ;  /* 0x000000ffff027224 */ /* 0x001fe200078e0007 */
[----:B------:R-:W-:Y:S01]  /*13890*/  IADD3 R7, R3, 0x8a, RZ ;  /* 0x0000008a03077810 */ /* 0x000fe20007ffe0ff */
[----:B------:R-:W-:Y:S02]  /*138a0*/  IMAD.MOV R9, RZ, RZ, -R17 ;  /* 0x000000ffff097224 */ /* 0x000fe400078e0a11 */
[----:B------:R-:W-:Y:S01]  /*138b0*/  @!P3 IMAD.MOV R2, RZ, RZ, -R2 ;  /* 0x000000ffff02b224 */ /* 0x000fe200078e0a02 */
[----:B------:R-:W-:Y:S01]  /*138c0*/  IABS R8, R7 ;  /* 0x0000000700087213 */ /* 0x000fe20000000000 */
[--C-:B------:R-:W-:Y:S01]  /*138d0*/  @!P4 IMAD.IADD R16, R16, 0x1, -R4.reuse ;  /* 0x000000011010c824 */ /* 0x100fe200078e0a04 */
[----:B------:R-:W-:Y:S01]  /*138e0*/  ISETP.GE.AND P3, PT, R0, RZ, PT ;  /* 0x000000ff0000720c */ /* 0x000fe20003f66270 */
[----:B------:R-:W-:Y:S01]  /*138f0*/  @!P1 IMAD.IADD R11, R11, 0x1, -R4 ;  /* 0x000000010b0b9824 */ /* 0x000fe200078e0a04 */
[----:B------:R0:W-:Y:S01]  /*13900*/  STL [R1+0x230], R2 ;  /* 0x0002300201007387 */ /* 0x0001e20000100800 */
[----:B------:R-:W-:Y:S01]  /*13910*/  IMAD.HI.U32 R0, R6, R8, RZ ;  /* 0x0000000806007227 */ /* 0x000fe200078e00ff */
[----:B------:R-:W-:-:S02]  /*13920*/  ISETP.GE.AND P1, PT, R7, RZ, PT ;  /* 0x000000ff0700720c */ /* 0x000fc40003f26270 */
[C---:B------:R-:W-:Y:S01]  /*13930*/  ISETP.GT.U32.AND P4, PT, R4.reuse, R11, PT ;  /* 0x0000000b0400720c */ /* 0x040fe20003f84070 */
[C---:B------:R-:W-:Y:S01]  /*13940*/  IMAD R13, R4.reuse, R9, R13 ;  /* 0x00000009040d7224 */ /* 0x040fe200078e020d */
[----:B------:R-:W-:Y:S01]  /*13950*/  IADD3 R9, R3, 0x88, RZ ;  /* 0x0000008803097810 */ /* 0x000fe20007ffe0ff */
[----:B------:R-:W-:Y:S02]  /*13960*/  IMAD.MOV R0, RZ, RZ, -R0 ;  /* 0x000000ffff007224 */ /* 0x000fe400078e0a00 */
[----:B0-----:R-:W-:Y:S01]  /*13970*/  IMAD.MOV.U32 R2, RZ, RZ, R5 ;  /* 0x000000ffff027224 */ /* 0x001fe200078e0005 */
[----:B------:R-:W-:Y:S01]  /*13980*/  ISETP.GT.U32.AND P2, PT, R4, R13, PT ;  /* 0x0000000d0400720c */ /* 0x000fe20003f44070 */
[----:B------:R-:W-:Y:S01]  /*13990*/  IMAD.HI.U32 R5, R6, R10, RZ ;  /* 0x0000000a06057227 */ /* 0x000fe200078e00ff */
[----:B------:R-:W-:-:S03]  /*139a0*/  IABS R19, R9 ;  /* 0x0000000900137213 */ /* 0x000fc60000000000 */
[----:B------:R-:W-:Y:S01]  /*139b0*/  @!P6 IMAD.MOV R2, RZ, RZ, -R2 ;  /* 0x000000ffff02e224 */ /* 0x000fe200078e0a02 */
[C---:B------:R-:W-:Y:S01]  /*139c0*/  ISETP.GT.U32.AND P6, PT, R4.reuse, R16, PT ;  /* 0x000000100400720c */ /* 0x040fe20003fc4070 */
[----:B------:R-:W-:Y:S02]  /*139d0*/  IMAD.MOV R5, RZ, RZ, -R5 ;  /* 0x000000ffff057224 */ /* 0x000fe400078e0a05 */
[C---:B------:R-:W-:Y:S01]  /*139e0*/  IMAD R8, R4.reuse, R0, R8 ;  /* 0x0000000004087224 */ /* 0x040fe200078e0208 */
[----:B------:R-:W-:Y:S01]  /*139f0*/  IADD3 R0, R3, 0x87, RZ ;  /* 0x0000008703007810 */ /* 0x000fe20007ffe0ff */
[C---:B------:R-:W-:Y:S01]  /*13a00*/  IMAD R10, R4.reuse, R5, R10 ;  /* 0x00000005040a7224 */ /* 0x040fe200078e020a */
[----:B------:R0:W-:Y:S01]  /*13a10*/  STL [R1+0x234], R2 ;  /* 0x0002340201007387 */ /* 0x0001e20000100800 */
[----:B------:R-:W-:Y:S01]  /*13a20*/  @!P4 IMAD.IADD R11, R11, 0x1, -R4 ;  /* 0x000000010b0bc824 */ /* 0x000fe200078e0a04 */
[----:B------:R-:W-:Y:S01]  /*13a30*/  ISETP.GT.U32.AND P4, PT, R4, R8, PT ;  /* 0x000000080400720c */ /* 0x000fe20003f84070 */
[----:B------:R-:W-:Y:S01]  /*13a40*/  IMAD.HI.U32 R7, R6, R19, RZ ;  /* 0x0000001306077227 */ /* 0x000fe200078e00ff */
[----:B------:R-:W-:-:S02]  /*13a50*/  IABS R17, R0 ;  /* 0x0000000000117213 */ /* 0x000fc40000000000 */
[----:B------:R-:W-:Y:S01]  /*13a60*/  IADD3 R5, R3, 0x86, RZ ;  /* 0x0000008603057810 */ /* 0x000fe20007ffe0ff */
[--C-:B------:R-:W-:Y:S01]  /*13a70*/  @!P6 IMAD.IADD R16, R16, 0x1, -R4.reuse ;  /* 0x000000011010e824 */ /* 0x100fe200078e0a04 */
[C---:B------:R-:W-:Y:S01]  /*13a80*/  ISETP.GT.U32.AND P6, PT, R4.reuse, R10, PT ;  /* 0x0000000a0400720c */ /* 0x040fe20003fc4070 */
[----:B------:R-:W-:Y:S02]  /*13a90*/  IMAD.MOV R7, RZ, RZ, -R7 ;  /* 0x000000ffff077224 */ /* 0x000fe400078e0a07 */
[----:B------:R-:W-:Y:S02]  /*13aa0*/  @!P2 IMAD.IADD R13, R13, 0x1, -R4 ;  /* 0x000000010d0da824 */ /* 0x000fe400078e0a04 */
[----:B0-----:R-:W-:Y:S02]  /*13ab0*/  IMAD.MOV.U32 R2, RZ, RZ, R11 ;  /* 0x000000ffff027224 */ /* 0x001fe400078e000b */
[C---:B------:R-:W-:Y:S01]  /*13ac0*/  IMAD R19, R4.reuse, R7, R19 ;  /* 0x0000000704137224 */ /* 0x040fe200078e0213 */
[----:B------:R-:W-:Y:S01]  /*13ad0*/  ISETP.GT.U32.AND P2, PT, R4, R13, PT ;  /* 0x0000000d0400720c */ /* 0x000fe20003f44070 */
[----:B------:R-:W-:Y:S01]  /*13ae0*/  IMAD.MOV.U32 R14, RZ, RZ, R16 ;  /* 0x000000ffff0e7224 */ /* 0x000fe200078e0010 */
[----:B------:R-:W-:Y:S01]  /*13af0*/  IADD3 R16, R3, 0x84, RZ ;  /* 0x0000008403107810 */ /* 0x000fe20007ffe0ff */
[----:B------:R-:W-:-:S02]  /*13b00*/  IMAD.MOV.U32 R11, RZ, RZ, R17 ;  /* 0x000000ffff0b7224 */ /* 0x000fc400078e0011 */
[--C-:B------:R-:W-:Y:S02]  /*13b10*/  @!P6 IMAD.IADD R10, R10, 0x1, -R4.reuse ;  /* 0x000000010a0ae824 */ /* 0x100fe400078e0a04 */
[----:B------:R-:W-:Y:S01]  /*13b20*/  @!P4 IMAD.IADD R8, R8, 0x1, -R4 ;  /* 0x000000010808c824 */ /* 0x000fe200078e0a04 */
[----:B------:R-:W-:Y:S01]  /*13b30*/  ISETP.GE.AND P4, PT, R9, RZ, PT ;  /* 0x000000ff0900720c */ /* 0x000fe20003f86270 */
[----:B------:R-:W-:Y:S01]  /*13b40*/  @!P5 IMAD.MOV R14, RZ, RZ, -R14 ;  /* 0x000000ffff0ed224 */ /* 0x000fe200078e0a0e */
[----:B------:R-:W-:Y:S01]  /*13b50*/  ISETP.GT.U32.AND P6, PT, R4, R10, PT ;  /* 0x0000000a0400720c */ /* 0x000fe20003fc4070 */
[----:B------:R-:W-:Y:S01]  /*13b60*/  IMAD.HI.U32 R9, R6, R11, RZ ;  /* 0x0000000b06097227 */ /* 0x000fe200078e00ff */
[----:B------:R-:W-:-:S03]  /*13b70*/  ISETP.GT.U32.AND P5, PT, R4, R19, PT ;  /* 0x000000130400720c */ /* 0x000fc60003fa4070 */
[----:B------:R-:W-:Y:S02]  /*13b80*/  IMAD.MOV R9, RZ, RZ, -R9 ;  /* 0x000000ffff097224 */ /* 0x000fe400078e0a09 */
[----:B------:R-:W-:Y:S01]  /*13b90*/  @!P0 IMAD.MOV R2, RZ, RZ, -R2 ;  /* 0x000000ffff028224 */ /* 0x000fe200078e0a02 */
[C---:B------:R-:W-:Y:S01]  /*13ba0*/  ISETP.GT.U32.AND P0, PT, R4.reuse, R8, PT ;  /* 0x000000080400720c */ /* 0x040fe20003f04070 */
[----:B------:R-:W-:Y:S02]  /*13bb0*/  IMAD R11, R4, R9, R11 ;  /* 0x00000009040b7224 */ /* 0x000fe400078e020b */
[--C-:B------:R-:W-:Y:S01]  /*13bc0*/  @!P2 IMAD.IADD R13, R13, 0x1, -R4.reuse ;  /* 0x000000010d0da824 */ /* 0x100fe200078e0a04 */
[----:B------:R-:W-:Y:S01]  /*13bd0*/  ISETP.GE.AND P2, PT, R12, RZ, PT ;  /* 0x000000ff0c00720c */ /* 0x000fe20003f46270 */
[--C-:B------:R-:W-:Y:S01]  /*13be0*/  @!P6 IMAD.IADD R10, R10, 0x1, -R4.reuse ;  /* 0x000000010a0ae824 */ /* 0x100fe200078e0a04 */
[C---:B------:R-:W-:Y:S01]  /*13bf0*/  ISETP.GT.U32.AND P6, PT, R4.reuse, R11, PT ;  /* 0x0000000b0400720c */ /* 0x040fe20003fc4070 */
[--C-:B------:R-:W-:Y:S01]  /*13c00*/  @!P5 IMAD.IADD R19, R19, 0x1, -R4.reuse ;  /* 0x000000011313d824 */ /* 0x100fe200078e0a04 */
[----:B------:R-:W-:Y:S01]  /*13c10*/  IABS R12, R5 ;  /* 0x00000005000c7213 */ /* 0x000fe20000000000 */
[----:B------:R0:W-:Y:S03]  /*13c20*/  STL [R1+0x22c], R2 ;  /* 0x00022c0201007387 */ /* 0x0001e60000100800 */
[----:B------:R-:W-:Y:S01]  /*13c30*/  ISETP.GT.U32.AND P5, PT, R4, R19, PT ;  /* 0x000000130400720c */ /* 0x000fe20003fa4070 */
[----:B------:R-:W-:Y:S01]  /*13c40*/  IMAD.HI.U32 R7, R6, R12, RZ ;  /* 0x0000000c06077227 */ /* 0x000fe200078e00ff */
[----:B------:R1:W-:Y:S03]  /*13c50*/  STL [R1+0x21c], R14 ;  /* 0x00021c0e01007387 */ /* 0x0003e60000100800 */
[----:B------:R-:W-:Y:S01]  /*13c60*/  @!P0 IMAD.IADD R8, R8, 0x1, -R4 ;  /* 0x0000000108088824 */ /* 0x000fe200078e0a04 */
[----:B------:R-:W-:Y:S01]  /*13c70*/  ISETP.GE.AND P0, PT, R5, RZ, PT ;  /* 0x000000ff0500720c */ /* 0x000fe20003f06270 */
[----:B0-----:R-:W-:Y:S01]  /*13c80*/  IMAD.MOV.U32 R2, RZ, RZ, R13 ;  /* 0x000000ffff027224 */ /* 0x001fe200078e000d */
[----:B------:R-:W-:Y:S01]  /*13c90*/  IABS R5, c[0x0][0x178] ;  /* 0x00005e0000057a13 */ /* 0x000fe20000000000 */
[----:B------:R-:W-:Y:S01]  /*13ca0*/  IMAD.MOV R7, RZ, RZ, -R7 ;  /* 0x000000ffff077224 */ /* 0x000fe200078e0a07 */
[----:B------:R-:W-:Y:S01]  /*13cb0*/  IADD3 R13, R3, 0x83, RZ ;  /* 0x00000083030d7810 */ /* 0x000fe20007ffe0ff */
[----:B------:R-:W-:Y:S01]  /*13cc0*/  @!P3 IMAD.MOV R2, RZ, RZ, -R2 ;  /* 0x000000ffff02b224 */ /* 0x000fe200078e0a02 */
[----:B------:R-:W-:Y:S01]  /*13cd0*/  ISETP.GE.AND P3, PT, R0, RZ, PT ;  /* 0x000000ff0000720c */ /* 0x000fe20003f66270 */
[----:B------:R-:W-:Y:S01]  /*13ce0*/  @!P6 IMAD.IADD R11, R11, 0x1, -R4 ;  /* 0x000000010b0be824 */ /* 0x000fe200078e0a04 */
[----:B------:R-:W-:Y:S01]  /*13cf0*/  IABS R0, R22 ;  /* 0x0000001600007213 */ /* 0x000fe20000000000 */
[C---:B------:R-:W-:Y:S01]  /*13d00*/  IMAD R12, R4.reuse, R7, R12 ;  /* 0x00000007040c7224 */ /* 0x040fe200078e020c */
[----:B------:R-:W-:Y:S01]  /*13d10*/  IABS R7, R16 ;  /* 0x0000001000077213 */ /* 0x000fe20000000000 */
[----:B-1----:R-:W-:Y:S01]  /*13d20*/  IMAD.MOV.U32 R14, RZ, RZ, R5 ;  /* 0x000000ffff0e7224 */ /* 0x002fe200078e0005 */
[C---:B------:R-:W-:Y:S01]  /*13d30*/  ISETP.GT.U32.AND P6, PT, R4.reuse, R11, PT ;  /* 0x0000000b0400720c */ /* 0x040fe20003fc4070 */
[----:B------:R-:W-:Y:S01]  /*13d40*/  @!P5 IMAD.IADD R19, R19, 0x1, -R4 ;  /* 0x000000011313d824 */ /* 0x000fe200078e0a04 */
[----:B------:R-:W-:Y:S01]  /*13d50*/  ISETP.GT.U32.AND P5, PT, R4, R12, PT ;  /* 0x0000000c0400720c */ /* 0x000fe20003fa4070 */
[----:B------:R-:W0:Y:S01]  /*13d60*/  I2F.RP R17, R14 ;  /* 0x0000000e00117306 */ /* 0x000e220000209400 */
[----:B------:R-:W-:Y:S01]  /*13d70*/  IMAD.HI.U32 R5, R6, R0, RZ ;  /* 0x0000000006057227 */ /* 0x000fe200078e00ff */
[----:B------:R1:W-:Y:S01]  /*13d80*/  STL [R1+0x220], R2 ;  /* 0x0002200201007387 */ /* 0x0003e20000100800 */
[----:B------:R-:W-:-:S02]  /*13d90*/  IABS R18, R13 ;  /* 0x0000000d00127213 */ /* 0x000fc40000000000 */
[----:B------:R-:W-:Y:S01]  /*13da0*/  IMAD.HI.U32 R20, R6, R7, RZ ;  /* 0x0000000706147227 */ /* 0x000fe200078e00ff */
[----:B------:R-:W-:Y:S03]  /*13db0*/  STL [R1+0x332c], R10 ;  /* 0x00332c0a01007387 */ /* 0x000fe60000100800 */
[----:B------:R-:W-:Y:S01]  /*13dc0*/  IMAD.MOV R5, RZ, RZ, -R5 ;  /* 0x000000ffff057224 */ /* 0x000fe200078e0a05 */
[----:B------:R-:W-:Y:S01]  /*13dd0*/  STL [R1+0x3330], R19 ;  /* 0x0033301301007387 */ /* 0x000fe20000100800 */
[----:B------:R-:W-:Y:S01]  /*13de0*/  IMAD.MOV R20, RZ, RZ, -R20 ;  /* 0x000000ffff147224 */ /* 0x000fe200078e0a14 */
[----:B-1----:R-:W-:Y:S01]  /*13df0*/  IADD3 R2, R3, 0x82, RZ ;  /* 0x0000008203027810 */ /* 0x002fe20007ffe0ff */
[C---:B------:R-:W-:Y:S02]  /*13e00*/  IMAD R0, R4.reuse, R5, R0 ;  /* 0x0000000504007224 */ /* 0x040fe400078e0200 */
[C---:B------:R-:W-:Y:S01]  /*13e10*/  IMAD R7, R4.reuse, R20, R7 ;  /* 0x0000001404077224 */ /* 0x040fe200078e0207 */
[----:B------:R-:W-:Y:S01]  /*13e20*/  IABS R13, R2 ;  /* 0x00000002000d7213 */ /* 0x000fe20000000000 */
[--C-:B------:R-:W-:Y:S01]  /*13e30*/  @!P6 IMAD.IADD R11, R11, 0x1, -R4.reuse ;  /* 0x000000010b0be824 */ /* 0x100fe200078e0a04 */
[----:B------:R-:W-:Y:S01]  /*13e40*/  ISETP.GT.U32.AND P6, PT, R4, R0, PT ;  /* 0x000000000400720c */ /* 0x000fe20003fc4070 */
[----:B------:R-:W-:Y:S01]  /*13e50*/  @!P5 IMAD.IADD R12, R12, 0x1, -R4 ;  /* 0x000000010c0cd824 */ /* 0x000fe200078e0a04 */
[----:B------:R-:W-:Y:S01]  /*13e60*/  ISETP.GT.U32.AND P5, PT, R4, R7, PT ;  /* 0x000000070400720c */ /* 0x000fe20003fa4070 */
[----:B0-----:R-:W0:Y:S01]  /*13e70*/  MUFU.RCP R17, R17 ;  /* 0x0000001100117308 */ /* 0x001e220000001000 */
[----:B------:R-:W-:Y:S01]  /*13e80*/  IMAD.HI.U32 R5, R6, R13, RZ ;  /* 0x0000000d06057227 */ /* 0x000fe200078e00ff */
[----:B------:R-:W-:Y:S01]  /*13e90*/  IADD3 R2, R3, 0x80, RZ ;  /* 0x0000008003027810 */ /* 0x000fe20007ffe0ff */
[----:B------:R-:W-:Y:S02]  /*13ea0*/  STL [R1+0x3334], R11 ;  /* 0x0033340b01007387 */ /* 0x000fe40000100800 */
[----:B------:R-:W-:-:S02]  /*13eb0*/  IMAD.MOV R5, RZ, RZ, -R5 ;  /* 0x000000ffff057224 */ /* 0x000fc400078e0a05 */
[----:B------:R-:W-:Y:S01]  /*13ec0*/  IMAD.HI.U32 R9, R6, R18, RZ ;  /* 0x0000001206097227 */ /* 0x000fe200078e00ff */
[----:B------:R-:W-:Y:S03]  /*13ed0*/  STL [R1+0x3328], R15 ;  /* 0x0033280f01007387 */ /* 0x000fe60000100800 */
[--C-:B------:R-:W-:Y:S01]  /*13ee0*/  @!P6 IMAD.IADD R0, R0, 0x1, -R4.reuse ;  /* 0x000000010000e824 */ /* 0x100fe200078e0a04 */
[C---:B------:R-:W-:Y:S01]  /*13ef0*/  ISETP.GT.U32.AND P6, PT, R4.reuse, R12, PT ;  /* 0x0000000c0400720c */ /* 0x040fe20003fc4070 */
[C---:B------:R-:W-:Y:S01]  /*13f00*/  IMAD R13, R4.reuse, R5, R13 ;  /* 0x00000005040d7224 */ /* 0x040fe200078e020d */
[----:B------:R-:W-:Y:S01]  /*13f10*/  IABS R5, R15 ;  /* 0x0000000f00057213 */ /* 0x000fe20000000000 */
[----:B------:R-:W-:Y:S01]  /*13f20*/  @!P5 IMAD.IADD R7, R7, 0x1, -R4 ;  /* 0x000000010707d824 */ /* 0x000fe200078e0a04 */
[----:B0-----:R-:W-:Y:S01]  /*13f30*/  IADD3 R17, R17, 0xffffffe, RZ ;  /* 0x0ffffffe11117810 */ /* 0x001fe20007ffe0ff */
[----:B------:R-:W-:Y:S01]  /*13f40*/  @!P1 IMAD.MOV R8, RZ, RZ, -R8 ;  /* 0x000000ffff089224 */ /* 0x000fe200078e0a08 */
[C---:B------:R-:W-:Y:S01]  /*13f50*/  ISETP.GT.U32.AND P5, PT, R4.reuse, R0, PT ;  /* 0x000000000400720c */ /* 0x040fe20003fa4070 */
[----:B------:R-:W-:Y:S01]  /*13f60*/  IMAD.MOV R9, RZ, RZ, -R9 ;  /* 0x000000ffff097224 */ /* 0x000fe200078e0a09 */
[----:B------:R-:W-:Y:S01]  /*13f70*/  ISETP.GT.U32.AND P1, PT, R4, R7, PT ;  /* 0x000000070400720c */ /* 0x000fe20003f24070 */
[----:B------:R-:W-:Y:S01]  /*13f80*/  IMAD.HI.U32 R23, R6, R5, RZ ;  /* 0x0000000506177227 */ /* 0x000fe200078e00ff */
[----:B------:R-:W0:Y:S01]  /*13f90*/  F2I.FTZ.U32.TRUNC.NTZ R17, R17 ;  /* 0x0000001100117305 */ /* 0x000e22000021f000 */
[----:B------:R1:W-:Y:S02]  /*13fa0*/  STL [R1+0x200], R8 ;  /* 0x0002000801007387 */ /* 0x0003e40000100800 */
[----:B------:R-:W-:Y:S01]  /*13fb0*/  IMAD R18, R4, R9, R18 ;  /* 0x0000000904127224 */ /* 0x000fe200078e0212 */
[----:B------:R-:W-:Y:S01]  /*13fc0*/  IADD3 R9, R3, 0x7e, RZ ;  /* 0x0000007e03097810 */ /* 0x000fe20007ffe0ff */
[----:B------:R-:W-:Y:S01]  /*13fd0*/  IMAD.MOV R23, RZ, RZ, -R23 ;  /* 0x000000ffff177224 */ /* 0x000fe200078e0a17 */
[----:B------:R2:W-:Y:S01]  /*13fe0*/  STL [R1+0x3338], R2 ;  /* 0x0033380201007387 */ /* 0x0005e20000100800 */
[--C-:B------:R-:W-:Y:S01]  /*13ff0*/  @!P6 IMAD.IADD R12, R12, 0x1, -R4.reuse ;  /* 0x000000010c0ce824 */ /* 0x100fe200078e0a04 */
[C---:B------:R-:W-:Y:S01]  /*14000*/  ISETP.GT.U32.AND P6, PT, R4.reuse, R18, PT ;  /* 0x000000120400720c */ /* 0x040fe20003fc4070 */
[----:B------:R-:W-:Y:S01]  /*14010*/  IMAD R5, R4, R23, R5 ;  /* 0x0000001704057224 */ /* 0x000fe200078e0205 */
[----:B------:R-:W-:Y:S01]  /*14020*/  IABS R20, R9 ;  /* 0x0000000900147213 */ /* 0x000fe20000000000 */
[--C-:B------:R-:W-:Y:S01]  /*14030*/  @!P1 IMAD.IADD R7, R7, 0x1, -R4.reuse ;  /* 0x0000000107079824 */ /* 0x100fe200078e0a04 */
[----:B-1----:R-:W-:Y:S01]  /*14040*/  IABS R8, R2 ;  /* 0x0000000200087213 */ /* 0x002fe20000000000 */
[----:B------:R-:W-:Y:S01]  /*14050*/  @!P5 IMAD.IADD R0, R0, 0x1, -R4 ;  /* 0x000000010000d824 */ /* 0x000fe200078e0a04 */
[C---:B------:R-:W-:Y:S01]  /*14060*/  ISETP.GT.U32.AND P1, PT, R4.reuse, R5, PT ;  /* 0x000000050400720c */ /* 0x040fe20003f24070 */
[----:B0-----:R-:W-:Y:S01]  /*14070*/  IMAD.MOV R24, RZ, RZ, -R17 ;  /* 0x000000ffff187224 */ /* 0x001fe200078e0a11 */
[----:B------:R-:W-:Y:S01]  /*14080*/  ISETP.GT.U32.AND P5, PT, R4, R13, PT ;  /* 0x0000000d0400720c */ /* 0x000fe20003fa4070 */
[----:B------:R-:W-:-:S04]  /*14090*/  IMAD.HI.U32 R23, R6, R8, RZ ;  /* 0x0000000806177227 */ /* 0x000fc800078e00ff */
[----:B------:R-:W-:Y:S01]  /*140a0*/  @!P6 IMAD.IADD R18, R18, 0x1, -R4 ;  /* 0x000000011212e824 */ /* 0x000fe200078e0a04 */
[----:B------:R-:W-:Y:S01]  /*140b0*/  ISETP.GE.AND P6, PT, R22, RZ, PT ;  /* 0x000000ff1600720c */ /* 0x000fe20003fc6270 */
[----:B------:R-:W-:Y:S02]  /*140c0*/  IMAD.MOV R23, RZ, RZ, -R23 ;  /* 0x000000ffff177224 */ /* 0x000fe400078e0a17 */
[----:B------:R-:W-:-:S04]  /*140d0*/  IMAD.HI.U32 R22, R6, R20, RZ ;  /* 0x0000001406167227 */ /* 0x000fc800078e00ff */
[----:B------:R-:W-:Y:S02]  /*140e0*/  IMAD.MOV.U32 R25, RZ, RZ, R24 ;  /* 0x000000ffff197224 */ /* 0x000fe400078e0018 */
[----:B------:R-:W-:-:S04]  /*140f0*/  IMAD.HI.U32 R24, R6, R21, RZ ;  /* 0x0000001506187227 */ /* 0x000fc800078e00ff */
[----:B------:R-:W-:Y:S01]  /*14100*/  @!P1 IMAD.IADD R5, R5, 0x1, -R4 ;  /* 0x0000000105059824 */ /* 0x000fe200078e0a04 */
[----:B------:R-:W-:Y:S01]  /*14110*/  ISETP.GE.AND P1, PT, R16, RZ, PT ;  /* 0x000000ff1000720c */ /* 0x000fe20003f26270 */
[C---:B------:R-:W-:Y:S02]  /*14120*/  IMAD R8, R4.reuse, R23, R8 ;  /* 0x0000001704087224 */ /* 0x040fe400078e0208 */
[----:B------:R-:W-:Y:S02]  /*14130*/  IMAD.MOV R22, RZ, RZ, -R22 ;  /* 0x000000ffff167224 */ /* 0x000fe400078e0a16 */
[----:B------:R-:W-:Y:S01]  /*14140*/  IMAD R23, R25, R14, RZ ;  /* 0x0000000e19177224 */ /* 0x000fe200078e02ff */
[C---:B------:R-:W-:Y:S01]  /*14150*/  LOP3.LUT R25, R3.reuse, 0xc, RZ, 0xfc, !PT ;  /* 0x0000000c03197812 */ /* 0x040fe200078efcff */
[----:B------:R-:W-:Y:S02]  /*14160*/  IMAD.MOV.U32 R16, RZ, RZ, RZ ;  /* 0x000000ffff107224 */ /* 0x000fe400078e00ff */
[----:B------:R-:W-:Y:S01]  /*14170*/  IMAD.MOV R24, RZ, RZ, -R24 ;  /* 0x000000ffff187224 */ /* 0x000fe200078e0a18 */
[----:B------:R-:W-:Y:S01]  /*14180*/  IABS R26, R25 ;  /* 0x00000019001a7213 */ /* 0x000fe20000000000 */
[----:B------:R-:W-:Y:S01]  /*14190*/  IMAD R20, R4, R22, R20 ;  /* 0x0000001604147224 */ /* 0x000fe200078e0214 */
[----:B------:R-:W-:Y:S01]  /*141a0*/  IADD3 R22, R3, 0x7d, RZ ;  /* 0x0000007d03167810 */ /* 0x000fe20007ffe0ff */
[----:B------:R-:W-:Y:S01]  /*141b0*/  IMAD.HI.U32 R15, R17, R23, R16 ;  /* 0x00000017110f7227 */ /* 0x000fe200078e0010 */
[----:B------:R-:W-:-:S02]  /*141c0*/  IADD3 R23, R3, 0x7c, RZ ;  /* 0x0000007c03177810 */ /* 0x000fc40007ffe0ff */
[----:B------:R-:W-:Y:S01]  /*141d0*/  IABS R17, R22 ;  /* 0x0000001600117213 */ /* 0x000fe20000000000 */
[----:B------:R-:W-:Y:S01]  /*141e0*/  IMAD R21, R4, R24, R21 ;  /* 0x0000001804157224 */ /* 0x000fe200078e0215 */
[----:B------:R-:W-:Y:S01]  /*141f0*/  IADD3 R24, R3, 0x7b, RZ ;  /* 0x0000007b03187810 */ /* 0x000fe20007ffe0ff */
[C---:B------:R-:W-:Y:S01]  /*14200*/  IMAD.HI.U32 R10, R6.reuse, R26, RZ ;  /* 0x0000001a060a7227 */ /* 0x040fe200078e00ff */
[----:B------:R-:W-:Y:S02]  /*14210*/  IABS R16, R23 ;  /* 0x0000001700107213 */ /* 0x000fe40000000000 */
[----:B------:R-:W-:Y:S01]  /*14220*/  IABS R28, R24 ;  /* 0x00000018001c7213 */ /* 0x000fe20000000000 */
[----:B--2---:R-:W-:-:S04]  /*14230*/  IMAD.HI.U32 R2, R6, R17, RZ ;  /* 0x0000001106027227 */ /* 0x004fc800078e00ff */
[----:B------:R-:W-:-:S04]  /*14240*/  IMAD.HI.U32 R11, R6, R16, RZ ;  /* 0x00000010060b7227 */ /* 0x000fc800078e00ff */
[----:B------:R-:W-:-:S04]  /*14250*/  IMAD.HI.U32 R19, R6, R28, RZ ;  /* 0x0000001c06137227 */ /* 0x000fc800078e00ff */
[----:B------:R-:W-:Y:S02]  /*14260*/  IMAD.MOV R2, RZ, RZ, -R2 ;  /* 0x000000ffff027224 */ /* 0x000fe400078e0a02 */
[----:B------:R-:W-:Y:S02]  /*14270*/  IMAD.MOV R11, RZ, RZ, -R11 ;  /* 0x000000ffff0b7224 */ /* 0x000fe400078e0a0b */
[----:B------:R-:W-:Y:S02]  /*14280*/  IMAD.MOV R19, RZ, RZ, -R19 ;  /* 0x000000ffff137224 */ /* 0x000fe400078e0a13 */
[----:B------:R-:W-:Y:S02]  /*14290*/  IMAD.MOV R10, RZ, RZ, -R10 ;  /* 0x000000ffff0a7224 */ /* 0x000fe400078e0a0a */
[C---:B------:R-:W-:Y:S02]  /*142a0*/  IMAD R17, R4.reuse, R2, R17 ;  /* 0x0000000204117224 */ /* 0x040fe400078e0211 */
[----:B------:R-:W2:Y:S01]  /*142b0*/  LDL.LU R2, [R1+0x3338] ;  /* 0x0033380001027983 */ /* 0x000ea20000300800 */
[----:B------:R-:W-:-:S02]  /*142c0*/  IMAD R16, R4, R11, R16 ;  /* 0x0000000b04107224 */ /* 0x000fc400078e0210 */
[C---:B------:R-:W-:Y:S01]  /*142d0*/  IMAD R28, R4.reuse, R19, R28 ;  /* 0x00000013041c7224 */ /* 0x040fe200078e021c */
[----:B------:R-:W3:Y:S01]  /*142e0*/  LDL.LU R11, [R1+0x3334] ;  /* 0x00333400010b7983 */ /* 0x000ee20000300800 */
[C---:B------:R-:W-:Y:S02]  /*142f0*/  IMAD R26, R4.reuse, R10, R26 ;  /* 0x0000000a041a7224 */ /* 0x040fe400078e021a */
[----:B------:R-:W-:Y:S01]  /*14300*/  @!P5 IMAD.IADD R13, R13, 0x1, -R4 ;  /* 0x000000010d0dd824 */ /* 0x000fe200078e0a04 */
[----:B------:R-:W4:Y:S01]  /*14310*/  LDL.LU R19, [R1+0x3330] ;  /* 0x0033300001137983 */ /* 0x000f220000300800 */
[----:B------:R-:W-:-:S03]  /*14320*/  ISETP.GT.U32.AND P5, PT, R4, R8, PT ;  /* 0x000000080400720c */ /* 0x000fc60003fa4070 */
[----:B------:R-:W2:Y:S10]  /*14330*/  LDL.LU R10, [R1+0x332c] ;  /* 0x00332c00010a7983 */ /* 0x000eb40000300800 */
[----:B------:R-:W-:Y:S01]  /*14340*/  @!P5 IMAD.IADD R8, R8, 0x1, -R4 ;  /* 0x000000010808d824 */ /* 0x000fe200078e0a04 */
[----:B------:R-:W-:Y:S01]  /*14350*/  ISETP.GT.U32.AND P5, PT, R4, R21, PT ;  /* 0x000000150400720c */ /* 0x000fe20003fa4070 */
[----:B------:R-:W-:-:S12]  /*14360*/  IMAD.HI.U32 R15, R15, R27, RZ ;  /* 0x0000001b0f0f7227 */ /* 0x000fd800078e00ff */
[----:B------:R-:W-:Y:S01]  /*14370*/  @!P5 IMAD.IADD R21, R21, 0x1, -R4 ;  /* 0x000000011515d824 */ /* 0x000fe200078e0a04 */
[----:B------:R-:W-:-:S13]  /*14380*/  ISETP.GT.U32.AND P5, PT, R4, R20, PT ;  /* 0x000000140400720c */ /* 0x000fda0003fa4070 */
[----:B------:R-:W-:Y:S01]  /*14390*/  @!P5 IMAD.IADD R20, R20, 0x1, -R4 ;  /* 0x000000011414d824 */ /* 0x000fe200078e0a04 */
[----:B--2---:R0:W-:Y:S02]  /*143a0*/  STL [R1+0x1fc], R10 ;  /* 0x0001fc0a01007387 */ /* 0x0041e40000100800 */
[----:B0-----:R-:W-:Y:S02]  /*143b0*/  IMAD.MOV R10, RZ, RZ, -R15 ;  /* 0x000000ffff0a7224 */ /* 0x001fe400078e0a0f */
[----:B------:R-:W2:Y:S04]  /*143c0*/  LDL.LU R15, [R1+0x3328] ;  /* 0x00332800010f7983 */ /* 0x000ea80000300800 */
[----:B------:R-:W2:Y:S01]  /*143d0*/  LDL R4, [R1+0x1fc] ;  /* 0x0001fc0001047983 */ /* 0x000ea20000100800 */
[----:B----4-:R-:W-:-:S02]  /*143e0*/  @!P4 IMAD.MOV R19, RZ, RZ, -R19 ;  /* 0x000000ffff13c224 */ /* 0x010fc400078e0a13 */
[----:B---3--:R-:W-:Y:S02]  /*143f0*/  @!P3 IMAD.MOV R11, RZ, RZ, -R11 ;  /* 0x000000ffff0bb224 */ /* 0x008fe400078e0a0b */
[----:B------:R-:W-:Y:S02]  /*14400*/  @!P0 IMAD.MOV R12, RZ, RZ, -R12 ;  /* 0x000000ffff0c8224 */ /* 0x000fe400078e0a0c */
[----:B------:R-:W-:Y:S02]  /*14410*/  IMAD R10, R14, R10, R27 ;  /* 0x0000000a0e0a7224 */ /* 0x000fe400078e021b */
[----:B--2---:R-:W-:-:S05]  /*14420*/  @!P2 IMAD.MOV R4, RZ, RZ, -R4 ;  /* 0x000000ffff04a224 */ /* 0x004fca00078e0a04 */
[----:B------:R0:W-:Y:S02]  /*14430*/  @!P2 STL [R1+0x1fc], R4 ;  /* 0x0001fc040100a387 */ /* 0x0001e40000100800 */
[----:B0-----:R-:W-:-:S04]  /*14440*/  IABS R4, c[0x0][0x17c] ;  /* 0x00005f0000047a13 */ /* 0x001fc80000000000 */
[C---:B------:R-:W-:Y:S02]  /*14450*/  ISETP.GT.U32.AND P2, PT, R4.reuse, R18, PT ;  /* 0x000000120400720c */ /* 0x040fe40003f44070 */
[C---:B------:R-:W-:Y:S01]  /*14460*/  ISETP.GT.U32.AND P0, PT, R4.reuse, R8, PT ;  /* 0x000000080400720c */ /* 0x040fe20003f04070 */
[----:B------:R-:W-:Y:S01]  /*14470*/  STL [R1+0x1f8], R19 ;  /* 0x0001f81301007387 */ /* 0x000fe20000100800 */
[----:B------:R-:W-:-:S03]  /*14480*/  ISETP.GT.U32.AND P4, PT, R4, R13, PT ;  /* 0x0000000d0400720c */ /* 0x000fc60003f84070 */
[----:B------:R0:W-:Y:S01]  /*14490*/  STL [R1+0x1f4], R11 ;  /* 0x0001f40b01007387 */ /* 0x0001e20000100800 */
[----:B------:R-:W-:-:S05]  /*144a0*/  ISETP.GT.U32.AND P5, PT, R4, R20, PT ;  /* 0x000000140400720c */ /* 0x000fca0003fa4070 */
[----:B------:R-:W-:Y:S02]  /*144b0*/  @!P2 IMAD.IADD R18, R18, 0x1, -R4 ;  /* 0x000000011212a824 */ /* 0x000fe400078e0a04 */
[----:B0-----:R-:W-:Y:S02]  /*144c0*/  IMAD.MOV.U32 R11, RZ, RZ, R0 ;  /* 0x000000ffff0b7224 */ /* 0x001fe400078e0000 */
[----:B------:R-:W-:Y:S01]  /*144d0*/  IMAD.MOV.U32 R0, RZ, RZ, R7 ;  /* 0x000000ffff007224 */ /* 0x000fe200078e0007 */
[C---:B------:R-:W-:Y:S02]  /*144e0*/  ISETP.GT.U32.AND P2, PT, R4.reuse, R16, PT ;  /* 0x000000100400720c */ /* 0x040fe40003f44070 */
[----:B------:R-:W-:Y:S01]  /*144f0*/  IADD3 R19, R3, 0x83, RZ ;  /* 0x0000008303137810 */ /* 0x000fe20007ffe0ff */
[----:B------:R-:W-:Y:S01]  /*14500*/  @!P1 IMAD.MOV R0, RZ, RZ, -R0 ;  /* 0x000000ffff009224 */ /* 0x000fe200078e0a00 */
[----:B------:R-:W-:Y:S01]  /*14510*/  ISETP.GT.U32.AND P1, PT, R4, R17, PT ;  /* 0x000000110400720c */ /* 0x000fe20003f24070 */
[----:B------:R-:W-:Y:S01]  /*14520*/  @!P0 IMAD.IADD R8, R8, 0x1, -R4 ;  /* 0x0000000108088824 */ /* 0x000fe200078e0a04 */
[----:B------:R-:W-:Y:S01]  /*14530*/  ISETP.GE.AND P0, PT, R19, RZ, PT ;  /* 0x000000ff1300720c */ /* 0x000fe20003f06270 */
[----:B------:R-:W-:Y:S01]  /*14540*/  @!P6 IMAD.MOV R11, RZ, RZ, -R11 ;  /* 0x000000ffff0be224 */ /* 0x000fe200078e0a0b */
[----:B------:R-:W-:-:S02]  /*14550*/  ISETP.GT.U32.AND P3, PT, R4, R5, PT ;  /* 0x000000050400720c */ /* 0x000fc40003f64070 */
[----:B------:R-:W-:Y:S01]  /*14560*/  ISETP.GT.U32.AND P6, PT, R4, R21, PT ;  /* 0x000000150400720c */ /* 0x000fe20003fc4070 */
[--C-:B------:R-:W-:Y:S01]  /*14570*/  @!P4 IMAD.IADD R13, R13, 0x1, -R4.reuse ;  /* 0x000000010d0dc824 */ /* 0x100fe200078e0a04 */
[----:B------:R-:W-:Y:S01]  /*14580*/  IADD3 R19, R3, 0x82, RZ ;  /* 0x0000008203137810 */ /* 0x000fe20007ffe0ff */
[--C-:B------:R-:W-:Y:S01]  /*14590*/  @!P2 IMAD.IADD R16, R16, 0x1, -R4.reuse ;  /* 0x000000011010a824 */ /* 0x100fe200078e0a04 */
[----:B------:R-:W-:Y:S01]  /*145a0*/  ISETP.GT.U32.AND P4, PT, R4, R28, PT ;  /* 0x0000001c0400720c */ /* 0x000fe20003f84070 */
[--C-:B------:R-:W-:Y:S01]  /*145b0*/  @!P5 IMAD.IADD R20, R20, 0x1, -R4.reuse ;  /* 0x000000011414d824 */ /* 0x100fe200078e0a04 */
[----:B------:R-:W-:Y:S01]  /*145c0*/  ISETP.GE.AND P2, PT, R2, RZ, PT ;  /* 0x000000ff0200720c */ /* 0x000fe20003f46270 */
[----:B------:R-:W-:Y:S01]  /*145d0*/  @!P1 IMAD.IADD R17, R17, 0x1, -R4 ;  /* 0x0000000111119824 */ /* 0x000fe200078e0a04 */
[----:B------:R-:W-:Y:S01]  /*145e0*/  ISETP.GE.AND P5, PT, R19, RZ, PT ;  /* 0x000000ff1300720c */ /* 0x000fe20003fa6270 */
[----:B------:R-:W-:Y:S01]  /*145f0*/  IMAD.MOV.U32 R2, RZ, RZ, R18 ;  /* 0x000000ffff027224 */ /* 0x000fe200078e0012 */
[----:B------:R-:W-:Y:S01]  /*14600*/  ISETP.GE.AND P1, PT, R15, RZ, PT ;  /* 0x000000ff0f00720c */ /* 0x000fe20003f26270 */
[----:B------:R-:W-:Y:S02]  /*14610*/  STL [R1+0x1f0], R12 ;  /* 0x0001f00c01007387 */ /* 0x000fe40000100800 */
[----:B------:R-:W-:-:S02]  /*14620*/  @!P0 IMAD.MOV R2, RZ, RZ, -R2 ;  /* 0x000000ffff028224 */ /* 0x000fc400078e0a02 */
[--C-:B------:R-:W-:Y:S01]  /*14630*/  @!P3 IMAD.IADD R5, R5, 0x1, -R4.reuse ;  /* 0x000000010505b824 */ /* 0x100fe200078e0a04 */
[----:B------:R0:W-:Y:S01]  /*14640*/  STL [R1+0x1ec], R11 ;  /* 0x0001ec0b01007387 */ /* 0x0001e20000100800 */
[--C-:B------:R-:W-:Y:S01]  /*14650*/  @!P6 IMAD.IADD R21, R21, 0x1, -R4.reuse ;  /* 0x000000011515e824 */ /* 0x100fe200078e0a04 */
[----:B------:R-:W-:Y:S02]  /*14660*/  ISETP.GT.U32.AND P6, PT, R14, R10, PT ;  /* 0x0000000a0e00720c */ /* 0x000fe40003fc4070 */
[----:B------:R-:W-:Y:S01]  /*14670*/  STL [R1+0x1e8], R0 ;  /* 0x0001e80001007387 */ /* 0x000fe20000100800 */
[----:B------:R-:W-:Y:S01]  /*14680*/  @!P4 IMAD.IADD R28, R28, 0x1, -R4 ;  /* 0x000000011c1cc824 */ /* 0x000fe200078e0a04 */
[----:B------:R-:W-:Y:S02]  /*14690*/  ISETP.GE.AND P4, PT, R29, RZ, PT ;  /* 0x000000ff1d00720c */ /* 0x000fe40003f86270 */
[----:B------:R1:W-:Y:S01]  /*146a0*/  STL [R1+0x1e4], R2 ;  /* 0x0001e40201007387 */ /* 0x0003e20000100800 */
[----:B0-----:R-:W-:Y:S01]  /*146b0*/  IMAD.MOV.U32 R11, RZ, RZ, R13 ;  /* 0x000000ffff0b7224 */ /* 0x001fe200078e000d */
[----:B------:R-:W-:-:S03]  /*146c0*/  ISETP.GT.U32.AND P3, PT, R4, R26, PT ;  /* 0x0000001a0400720c */ /* 0x000fc60003f64070 */
[----:B------:R-:W-:Y:S02]  /*146d0*/  @!P5 IMAD.MOV R11, RZ, RZ, -R11 ;  /* 0x000000ffff0bd224 */ /* 0x000fe400078e0a0b */
[----:B-1----:R-:W-:-:S04]  /*146e0*/  IMAD.MOV.U32 R2, RZ, RZ, R5 ;  /* 0x000000ffff027224 */ /* 0x002fc800078e0005 */
[----:B------:R-:W-:Y:S01]  /*146f0*/  @!P1 IMAD.MOV R2, RZ, RZ, -R2 ;  /* 0x000000ffff029224 */ /* 0x000fe200078e0a02 */
[----:B------:R-:W-:Y:S01]  /*14700*/  STL [R1+0x1e0], R11 ;  /* 0x0001e00b01007387 */ /* 0x000fe20000100800 */
[----:B------:R-:W-:-:S03]  /*14710*/  @!P6 IMAD.IADD R10, R10, 0x1, -R14 ;  /* 0x000000010a0ae824 */ /* 0x000fc600078e0a0e */
[----:B------:R0:W-:Y:S01]  /*14720*/  STL [R1+0x1dc], R2 ;  /* 0x0001dc0201007387 */ /* 0x0001e20000100800 */
[----:B------:R-:W-:Y:S02]  /*14730*/  IMAD.MOV.U32 R5, RZ, RZ, R8 ;  /* 0x000000ffff057224 */ /* 0x000fe400078e0008 */
[----:B------:R-:W-:Y:S01]  /*14740*/  @!P3 IMAD.IADD R26, R26, 0x1, -R4 ;  /* 0x000000011a1ab824 */ /* 0x000fe200078e0a04 */
[----:B------:R-:W-:Y:S01]  /*14750*/  ISETP.GE.AND P3, PT, R9, RZ, PT ;  /* 0x000000ff0900720c */ /* 0x000fe20003f66270 */
[----:B0-----:R-:W-:-:S04]  /*14760*/  IMAD.MOV.U32 R2, RZ, RZ, R21 ;  /* 0x000000ffff027224 */ /* 0x001fc800078e0015 */
[----:B------:R-:W-:Y:S01]  /*14770*/  @!P4 IMAD.MOV R2, RZ, RZ, -R2 ;  /* 0x000000ffff02c224 */ /* 0x000fe200078e0a02 */
[----:B------:R-:W-:Y:S01]  /*14780*/  ISETP.GT.U32.AND P4, PT, R14, R10, PT ;  /* 0x0000000a0e00720c */ /* 0x000fe20003f84070 */
[----:B------:R-:W-:Y:S01]  /*14790*/  @!P2 IMAD.MOV R5, RZ, RZ, -R5 ;  /* 0x000000ffff05a224 */ /* 0x000fe200078e0a05 */
[----:B------:R-:W-:-:S04]  /*147a0*/  ISETP.GT.U32.AND P0, PT, R4, R17, PT ;  /* 0x000000110400720c */ /* 0x000fc80003f04070 */
[----:B------:R-:W-:Y:S01]  /*147b0*/  STL [R1+0x1d8], R5 ;  /* 0x0001d80501007387 */ /* 0x000fe20000100800 */
[----:B------:R-:W-:-:S03]  /*147c0*/  ISETP.GE.AND P6, PT, R22, RZ, PT ;  /* 0x000000ff1600720c */ /* 0x000fc60003fc6270 */
[----:B------:R0:W-:Y:S01]  /*147d0*/  STL [R1+0x1d4], R2 ;  /* 0x0001d40201007387 */ /* 0x0001e20000100800 */
[----:B------:R-:W-:Y:S02]  /*147e0*/  ISETP.GT.U32.AND P5, PT, R4, R16, PT ;  /* 0x000000100400720c */ /* 0x000fe40003fa4070 */
[----:B------:R-:W-:Y:S02]  /*147f0*/  @!P4 IMAD.IADD R10, R10, 0x1, -R14 ;  /* 0x000000010a0ac824 */ /* 0x000fe400078e0a0e */
[----:B0-----:R-:W-:Y:S02]  /*14800*/  IMAD.MOV.U32 R2, RZ, RZ, R20 ;  /* 0x000000ffff027224 */ /* 0x001fe400078e0014 */
[----:B------:R-:W-:Y:S02]  /*14810*/  @!P0 IMAD.IADD R17, R17, 0x1, -R4 ;  /* 0x0000000111118824 */ /* 0x000fe400078e0a04 */
[----:B------:R-:W-:Y:S01]  /*14820*/  @!P3 IMAD.MOV R2, RZ, RZ, -R2 ;  /* 0x000000ffff02b224 */ /* 0x000fe200078e0a02 */
[----:B------:R-:W-:Y:S01]  /*14830*/  STL [R1+0xa24], R10 ;  /* 0x000a240a01007387 */ /* 0x000fe20000100800 */
[----:B------:R-:W-:-:S03]  /*14840*/  ISETP.GE.AND P0, PT, R23, RZ, PT ;  /* 0x000000ff1700720c */ /* 0x000fc60003f06270 */
[----:B------:R0:W-:Y:S01]  /*14850*/  STL [R1+0x1d0], R2 ;  /* 0x0001d00201007387 */ /* 0x0001e20000100800 */
[----:B------:R-:W-:Y:S01]  /*14860*/  ISETP.GT.U32.AND P1, PT, R4, R28, PT ;  /* 0x0000001c0400720c */ /* 0x000fe20003f24070 */
[----:B------:R-:W-:Y:S02]  /*14870*/  @!P5 IMAD.IADD R16, R16, 0x1, -R4 ;  /* 0x000000011010d824 */ /* 0x000fe400078e0a04 */
[----:B0-----:R-:W-:-:S04]  /*14880*/  IMAD.MOV.U32 R2, RZ, RZ, R17 ;  /* 0x000000ffff027224 */ /* 0x001fc800078e0011 */
[----:B------:R-:W-:Y:S01]  /*14890*/  @!P6 IMAD.MOV R2, RZ, RZ, -R2 ;  /* 0x000000ffff02e224 */ /* 0x000fe200078e0a02 */
[----:B------:R-:W-:-:S04]  /*148a0*/  ISETP.GE.AND P5, PT, R24, RZ, PT ;  /* 0x000000ff1800720c */ /* 0x000fc80003fa6270 */
[----:B------:R0:W-:Y:S01]  /*148b0*/  STL [R1+0x1cc], R2 ;  /* 0x0001cc0201007387 */ /* 0x0001e20000100800 */
[----:B------:R-:W-:Y:S01]  /*148c0*/  ISETP.GT.U32.AND P2, PT, R4, R26, PT ;  /* 0x0000001a0400720c */ /* 0x000fe20003f44070 */
[----:B------:R-:W-:Y:S02]  /*148d0*/  @!P1 IMAD.IADD R28, R28, 0x1, -R4 ;  /* 0x000000011c1c9824 */ /* 0x000fe400078e0a04 */
[----:B0-----:R-:W-:-:S04]  /*148e0*/  IMAD.MOV.U32 R2, RZ, RZ, R16 ;  /* 0x000000ffff027224 */ /* 0x001fc800078e0010 */
[----:B------:R-:W-:Y:S01]  /*148f0*/  @!P0 IMAD.MOV R2, RZ, RZ, -R2 ;  /* 0x000000ffff028224 */ /* 0x000fe200078e0a02 */
[----:B------:R-:W-:-:S04]  /*14900*/  ISETP.GE.AND P1, PT, R25, RZ, PT ;  /* 0x000000ff1900720c */ /* 0x000fc80003f26270 */
[----:B------:R0:W-:Y:S01]  /*14910*/  STL [R1+0x1c8], R2 ;  /* 0x0001c80201007387 */ /* 0x0001e20000100800 */
[----:B------:R-:W-:Y:S02]  /*14920*/  @!P2 IMAD.IADD R26, R26, 0x1, -R4 ;  /* 0x000000011a1aa824 */ /* 0x000fe400078e0a04 */
[----:B0-----:R-:W-:-:S04]  /*14930*/  IMAD.MOV.U32 R2, RZ, RZ, R28 ;  /* 0x000000ffff027224 */ /* 0x001fc800078e001c */
[----:B------:R-:W-:-:S05]  /*14940*/  @!P5 IMAD.MOV R2, RZ, RZ, -R2 ;  /* 0x000000ffff02d224 */ /* 0x000fca00078e0a02 */
[----:B------:R0:W-:Y:S02]  /*14950*/  STL [R1+0x1c4], R2 ;  /* 0x0001c40201007387 */ /* 0x0001e40000100800 */
[----:B0-----:R-:W-:-:S04]  /*14960*/  IMAD.MOV.U32 R2, RZ, RZ, R26 ;  /* 0x000000ffff027224 */ /* 0x001fc800078e001a */
[----:B------:R-:W-:-:S05]  /*14970*/  @!P1 IMAD.MOV R2, RZ, RZ, -R2 ;  /* 0x000000ffff029224 */ /* 0x000fca00078e0a02 */
[----:B------:R0:W-:Y:S04]  /*14980*/  STL [R1+0x331c], R2 ;  /* 0x00331c0201007387 */ /* 0x0001e80000100800 */
[----:B0-----:R-:W2:Y:S01]  /*14990*/  LDL R2, [R1+0x3e0] ;  /* 0x0003e00001027983 */ /* 0x001ea20000100800 */
[----:B------:R-:W-:-:S04]  /*149a0*/  IADD3 R0, R3, 0x7a, RZ ;  /* 0x0000007a03007810 */ /* 0x000fc80007ffe0ff */
[----:B------:R-:W-:-:S05]  /*149b0*/  IABS R7, R0 ;  /* 0x0000000000077213 */ /* 0x000fca0000000000 */
[----:B------:R-:W-:Y:S01]  /*149c0*/  IMAD.HI.U32 R5, R6, R7, RZ ;  /* 0x0000000706057227 */ /* 0x000fe200078e00ff */
[----:B------:R-:W-:-:S03]  /*149d0*/  ISETP.GE.AND P2, PT, R0, RZ, PT ;  /* 0x000000ff0000720c */ /* 0x000fc60003f46270 */
[----:B------:R-:W-:Y:S01]  /*149e0*/  IMAD.MOV R5, RZ, RZ, -R5 ;  /* 0x000000ffff057224 */ /* 0x000fe200078e0a05 */
[----:B------:R-:W-:-:S03]  /*149f0*/  IADD3 R8, R3, 0x79, RZ ;  /* 0x0000007903087810 */ /* 0x000fc60007ffe0ff */
[----:B------:R-:W-:Y:S01]  /*14a00*/  IMAD R0, R4, R5, R7 ;  /* 0x0000000504007224 */ /* 0x000fe200078e0207 */
[----:B------:R-:W-:-:S04]  /*14a10*/  IABS R5, R8 ;  /* 0x0000000800057213 */ /* 0x000fc80000000000 */
[----:B------:R-:W-:Y:S01]  /*14a20*/  ISETP.GT.U32.AND P6, PT, R4, R0, PT ;  /* 0x000000000400720c */ /* 0x000fe20003fc4070 */
[----:B------:R-:W-:Y:S01]  /*14a30*/  IMAD.HI.U32 R11, R6, R5, RZ ;  /* 0x00000005060b7227 */ /* 0x000fe200078e00ff */
[C---:B------:R-:W-:Y:S02]  /*14a40*/  IADD3 R19, R3.reuse, 0x78, RZ ;  /* 0x0000007803137810 */ /* 0x040fe40007ffe0ff */
[----:B------:R-:W-:Y:S01]  /*14a50*/  IADD3 R10, R3, 0x77, RZ ;  /* 0x00000077030a7810 */ /* 0x000fe20007ffe0ff */
[----:B------:R-:W-:Y:S01]  /*14a60*/  IMAD.MOV R11, RZ, RZ, -R11 ;  /* 0x000000ffff0b7224 */ /* 0x000fe200078e0a0b */
[----:B------:R-:W-:Y:S02]  /*14a70*/  ISETP.GE.AND P4, PT, R19, RZ, PT ;  /* 0x000000ff1300720c */ /* 0x000fe40003f86270 */
[----:B------:R-:W-:Y:S01]  /*14a80*/  IABS R19, R19 ;  /* 0x0000001300137213 */ /* 0x000fe20000000000 */
[----:B------:R-:W-:Y:S01]  /*14a90*/  IMAD R5, R4, R11, R5 ;  /* 0x0000000b04057224 */ /* 0x000fe200078e0205 */
[----:B------:R-:W-:-:S03]  /*14aa0*/  IABS R9, R10 ;  /* 0x0000000a00097213 */ /* 0x000fc60000000000 */
[----:B------:R-:W-:Y:S01]  /*14ab0*/  @!P6 IMAD.IADD R0, R0, 0x1, -R4 ;  /* 0x000000010000e824 */ /* 0x000fe200078e0a04 */
[----:B------:R-:W-:Y:S01]  /*14ac0*/  ISETP.GT.U32.AND P6, PT, R4, R5, PT ;  /* 0x000000050400720c */ /* 0x000fe20003fc4070 */
[----:B------:R-:W-:-:S03]  /*14ad0*/  IMAD.HI.U32 R13, R6, R19, RZ ;  /* 0x00000013060d7227 */ /* 0x000fc600078e00ff */
[----:B------:R-:W-:Y:S01]  /*14ae0*/  ISETP.GT.U32.AND P0, PT, R4, R0, PT ;  /* 0x000000000400720c */ /* 0x000fe20003f04070 */
[----:B------:R-:W-:Y:S01]  /*14af0*/  IMAD.HI.U32 R18, R6, R9, RZ ;  /* 0x0000000906127227 */ /* 0x000fe200078e00ff */
[----:B------:R-:W-:Y:S02]  /*14b00*/  ISETP.GE.AND P3, PT, R8, RZ, PT ;  /* 0x000000ff0800720c */ /* 0x000fe40003f66270 */
[----:B------:R-:W-:Y:S01]  /*14b10*/  IADD3 R8, R3, 0x76, RZ ;  /* 0x0000007603087810 */ /* 0x000fe20007ffe0ff */
[----:B------:R-:W-:Y:S02]  /*14b20*/  IMAD.MOV R13, RZ, RZ, -R13 ;  /* 0x000000ffff0d7224 */ /* 0x000fe400078e0a0d */
[----:B------:R-:W-:Y:S01]  /*14b30*/  IMAD.MOV R16, RZ, RZ, -R18 ;  /* 0x000000ffff107224 */ /* 0x000fe200078e0a12 */
[----:B------:R-:W-:Y:S01]  /*14b40*/  IABS R17, R8 ;  /* 0x0000000800117213 */ /* 0x000fe20000000000 */
[C---:B------:R-:W-:Y:S02]  /*14b50*/  IMAD R19, R4.reuse, R13, R19 ;  /* 0x0000000d04137224 */ /* 0x040fe400078e0213 */
[----:B------:R-:W-:-:S02]  /*14b60*/  IMAD R9, R4, R16, R9 ;  /* 0x0000001004097224 */ /* 0x000fc400078e0209 */
[----:B------:R-:W-:Y:S01]  /*14b70*/  @!P0 IMAD.IADD R0, R0, 0x1, -R4 ;  /* 0x0000000100008824 */ /* 0x000fe200078e0a04 */
[----:B------:R-:W-:Y:S01]  /*14b80*/  ISETP.GT.U32.AND P0, PT, R4, R19, PT ;  /* 0x000000130400720c */ /* 0x000fe20003f04070 */
[----:B------:R-:W-:-:S04]  /*14b90*/  IMAD.HI.U32 R12, R6, R17, RZ ;  /* 0x00000011060c7227 */ /* 0x000fc800078e00ff */
[----:B------:R-:W-:Y:S01]  /*14ba0*/  @!P6 IMAD.IADD R5, R5, 0x1, -R4 ;  /* 0x000000010505e824 */ /* 0x000fe200078e0a04 */
[----:B------:R-:W-:Y:S01]  /*14bb0*/  ISETP.GT.U32.AND P6, PT, R4, R9, PT ;  /* 0x000000090400720c */ /* 0x000fe20003fc4070 */
[----:B------:R-:W-:Y:S01]  /*14bc0*/  IMAD.MOV R12, RZ, RZ, -R12 ;  /* 0x000000ffff0c7224 */ /* 0x000fe200078e0a0c */
[----:B------:R-:W-:-:S03]  /*14bd0*/  IADD3 R7, R3, 0x75, RZ ;  /* 0x0000007503077810 */ /* 0x000fc60007ffe0ff */
[----:B------:R-:W-:Y:S01]  /*14be0*/  IMAD R17, R4, R12, R17 ;  /* 0x0000000c04117224 */ /* 0x000fe200078e0211 */
[----:B------:R-:W-:Y:S01]  /*14bf0*/  IADD3 R12, R3, 0x74, RZ ;  /* 0x00000074030c7810 */ /* 0x000fe20007ffe0ff */
[--C-:B------:R-:W-:Y:S01]  /*14c00*/  @!P0 IMAD.IADD R19, R19, 0x1, -R4.reuse ;  /* 0x0000000113138824 */ /* 0x100fe200078e0a04 */
[----:B------:R-:W-:Y:S02]  /*14c10*/  IABS R20, R7 ;  /* 0x0000000700147213 */ /* 0x000fe40000000000 */
[----:B------:R-:W-:Y:S02]  /*14c20*/  IADD3 R13, R3, 0x73, RZ ;  /* 0x00000073030d7810 */ /* 0x000fe40007ffe0ff */
[----:B------:R-:W-:Y:S01]  /*14c30*/  IABS R18, R12 ;  /* 0x0000000c00127213 */ /* 0x000fe20000000000 */
[----:B------:R-:W-:Y:S01]  /*14c40*/  @!P6 IMAD.IADD R9, R9, 0x1, -R4 ;  /* 0x000000010909e824 */ /* 0x000fe200078e0a04 */
[----:B------:R-:W-:Y:S01]  /*14c50*/  IABS R21, R13 ;  /* 0x0000000d00157213 */ /* 0x000fe20000000000 */
[----:B------:R-:W-:Y:S01]  /*14c60*/  IMAD.HI.U32 R11, R6, R20, RZ ;  /* 0x00000014060b7227 */ /* 0x000fe200078e00ff */
[----:B------:R-:W-:-:S02]  /*14c70*/  ISETP.GT.U32.AND P0, PT, R4, R5, PT ;  /* 0x000000050400720c */ /* 0x000fc40003f04070 */
[----:B------:R-:W-:Y:S01]  /*14c80*/  ISETP.GT.U32.AND P6, PT, R4, R19, PT ;  /* 0x000000130400720c */ /* 0x000fe20003fc4070 */
[----:B------:R-:W-:Y:S01]  /*14c90*/  IMAD.HI.U32 R24, R6, R18, RZ ;  /* 0x0000001206187227 */ /* 0x000fe200078e00ff */
[----:B------:R-:W-:-:S03]  /*14ca0*/  ISETP.GT.U32.AND P1, PT, R4, R9, PT ;  /* 0x000000090400720c */ /* 0x000fc60003f24070 */
[----:B------:R-:W-:Y:S02]  /*14cb0*/  IMAD.MOV R11, RZ, RZ, -R11 ;  /* 0x000000ffff0b7224 */ /* 0x000fe400078e0a0b */
[----:B------:R-:W-:-:S04]  /*14cc0*/  IMAD.HI.U32 R23, R6, R21, RZ ;  /* 0x0000001506177227 */ /* 0x000fc800078e00ff */
[----:B------:R-:W-:Y:S02]  /*14cd0*/  IMAD.MOV R24, RZ, RZ, -R24 ;  /* 0x000000ffff187224 */ /* 0x000fe400078e0a18 */
[C---:B------:R-:W-:Y:S02]  /*14ce0*/  IMAD R20, R4.reuse, R11, R20 ;  /* 0x0000000b04147224 */ /* 0x040fe400078e0214 */
[----:B------:R-:W-:Y:S02]  /*14cf0*/  IMAD.MOV R23, RZ, RZ, -R23 ;  /* 0x000000ffff177224 */ /* 0x000fe400078e0a17 */
[C---:B------:R-:W-:Y:S02]  /*14d00*/  IMAD R18, R4.reuse, R24, R18 ;  /* 0x0000001804127224 */ /* 0x040fe400078e0212 */
[----:B------:R-:W-:Y:S01]  /*14d10*/  @!P0 IMAD.IADD R5, R5, 0x1, -R4 ;  /* 0x0000000105058824 */ /* 0x000fe200078e0a04 */
[C---:B------:R-:W-:Y:S01]  /*14d20*/  ISETP.GT.U32.AND P0, PT, R4.reuse, R20, PT ;  /* 0x000000140400720c */ /* 0x040fe20003f04070 */
[----:B------:R-:W-:-:S02]  /*14d30*/  IMAD R21, R4, R23, R21 ;  /* 0x0000001704157224 */ /* 0x000fc400078e0215 */
[----:B------:R-:W-:Y:S01]  /*14d40*/  @!P2 IMAD.MOV R0, RZ, RZ, -R0 ;  /* 0x000000ffff00a224 */ /* 0x000fe200078e0a00 */
[C---:B------:R-:W-:Y:S01]  /*14d50*/  ISETP.GT.U32.AND P2, PT, R4.reuse, R17, PT ;  /* 0x000000110400720c */ /* 0x040fe20003f44070 */
[--C-:B------:R-:W-:Y:S01]  /*14d60*/  @!P6 IMAD.IADD R19, R19, 0x1, -R4.reuse ;  /* 0x000000011313e824 */ /* 0x100fe200078e0a04 */
[----:B------:R-:W-:Y:S01]  /*14d70*/  ISETP.GT.U32.AND P6, PT, R4, R18, PT ;  /* 0x000000120400720c */ /* 0x000fe20003fc4070 */
[----:B------:R-:W-:Y:S01]  /*14d80*/  @!P1 IMAD.IADD R9, R9, 0x1, -R4 ;  /* 0x0000000109099824 */ /* 0x000fe200078e0a04 */
[----:B------:R-:W-:Y:S02]  /*14d90*/  ISETP.GE.AND P5, PT, R10, RZ, PT ;  /* 0x000000ff0a00720c */ /* 0x000fe40003fa6270 */
[----:B------:R-:W-:Y:S02]  /*14da0*/  ISETP.GT.U32.AND P1, PT, R4, R21, PT ;  /* 0x000000150400720c */ /* 0x000fe40003f24070 */
[C---:B------:R-:W-:Y:S01]  /*14db0*/  IADD3 R10, R3.reuse, 0x72, RZ ;  /* 0x00000072030a7810 */ /* 0x040fe20007ffe0ff */
[----:B------:R-:W-:Y:S01]  /*14dc0*/  IMAD.MOV.U32 R14, RZ, RZ, R5 ;  /* 0x000000ffff0e7224 */ /* 0x000fe200078e0005 */
[----:B------:R-:W-:-:S02]  /*14dd0*/  IADD3 R11, R3, 0x71, RZ ;  /* 0x00000071030b7810 */ /* 0x000fc40007ffe0ff */
[----:B------:R-:W-:Y:S01]  /*14de0*/  IABS R22, R10 ;  /* 0x0000000a00167213 */ /* 0x000fe20000000000 */
[----:B------:R-:W-:Y:S01]  /*14df0*/  IMAD.MOV.U32 R3, RZ, RZ, R19 ;  /* 0x000000ffff037224 */ /* 0x000fe200078e0013 */
[----:B------:R0:W-:Y:S01]  /*14e00*/  STL [R1+0x1c0], R0 ;  /* 0x0001c00001007387 */ /* 0x0001e20000100800 */
[--C-:B------:R-:W-:Y:S01]  /*14e10*/  @!P0 IMAD.IADD R20, R20, 0x1, -R4.reuse ;  /* 0x0000000114148824 */ /* 0x100fe200078e0a04 */
[----:B------:R-:W-:Y:S01]  /*14e20*/  IABS R16, R11 ;  /* 0x0000000b00107213 */ /* 0x000fe20000000000 */
[--C-:B------:R-:W-:Y:S02]  /*14e30*/  @!P2 IMAD.IADD R17, R17, 0x1, -R4.reuse ;  /* 0x000000011111a824 */ /* 0x100fe400078e0a04 */
[----:B------:R-:W-:Y:S02]  /*14e40*/  @!P6 IMAD.IADD R18, R18, 0x1, -R4 ;  /* 0x000000011212e824 */ /* 0x000fe400078e0a04 */
[----:B------:R-:W-:Y:S02]  /*14e50*/  @!P3 IMAD.MOV R14, RZ, RZ, -R14 ;  /* 0x000000ffff0eb224 */ /* 0x000fe400078e0a0e */
[----:B0-----:R-:W-:Y:S01]  /*14e60*/  IMAD.HI.U32 R0, R6, R22, RZ ;  /* 0x0000001606007227 */ /* 0x001fe200078e00ff */
[----:B------:R-:W-:-:S03]  /*14e70*/  ISETP.GT.U32.AND P6, PT, R4, R17, PT ;  /* 0x000000110400720c */ /* 0x000fc60003fc4070 */
[----:B------:R-:W-:Y:S02]  /*14e80*/  @!P4 IMAD.MOV R3, RZ, RZ, -R3 ;  /* 0x000000ffff03c224 */ /* 0x000fe400078e0a03 */
[----:B------:R-:W-:Y:S01]  /*14e90*/  @!P1 IMAD.IADD R21, R21, 0x1, -R4 ;  /* 0x0000000115159824 */ /* 0x000fe200078e0a04 */
[C---:B------:R-:W-:Y:S01]  /*14ea0*/  ISETP.GT.U32.AND P1, PT, R4.reuse, R20, PT ;  /* 0x000000140400720c */ /* 0x040fe20003f24070 */
[----:B------:R-:W-:Y:S01]  /*14eb0*/  IMAD.MOV R0, RZ, RZ, -R0 ;  /* 0x000000ffff007224 */ /* 0x000fe200078e0a00 */
[----:B------:R-:W-:Y:S01]  /*14ec0*/  ISETP.GT.U32.AND P4, PT, R4, R18, PT ;  /* 0x000000120400720c */ /* 0x000fe20003f84070 */
[----:B------:R-:W-:Y:S01]  /*14ed0*/  IMAD.HI.U32 R24, R6, R16, RZ ;  /* 0x0000001006187227 */ /* 0x000fe200078e00ff */
[----:B------:R-:W-:Y:S01]  /*14ee0*/  STL [R1+0x1b8], R14 ;  /* 0x0001b80e01007387 */ /* 0x000fe20000100800 */
[C---:B------:R-:W-:Y:S02]  /*14ef0*/  ISETP.GT.U32.AND P3, PT, R4.reuse, R21, PT ;  /* 0x000000150400720c */ /* 0x040fe40003f64070 */
[----:B------:R-:W-:Y:S01]  /*14f00*/  IMAD R0, R4, R0, R22 ;  /* 0x0000000004007224 */ /* 0x000fe200078e0216 */
[----:B------:R0:W-:Y:S01]  /*14f10*/  STL [R1+0x1b4], R3 ;  /* 0x0001b40301007387 */ /* 0x0001e20000100800 */
[----:B------:R-:W-:Y:S01]  /*14f20*/  IMAD.MOV R24, RZ, RZ, -R24 ;  /* 0x000000ffff187224 */ /* 0x000fe200078e0a18 */
[----:B------:R-:W-:-:S02]  /*14f30*/  ISETP.GE.AND P2, PT, R8, RZ, PT ;  /* 0x000000ff0800720c */ /* 0x000fc40003f46270 */
[----:B------:R-:W-:Y:S01]  /*14f40*/  ISETP.GE.AND P0, PT, R7, RZ, PT ;  /* 0x000000ff0700720c */ /* 0x000fe20003f06270 */
[----:B------:R-:W-:Y:S02]  /*14f50*/  IMAD R16, R4, R24, R16 ;  /* 0x0000001804107224 */ /* 0x000fe400078e0210 */
[----:B0-----:R-:W-:-:S04]  /*14f60*/  IMAD.MOV.U32 R3, RZ, RZ, R9 ;  /* 0x000000ffff037224 */ /* 0x001fc800078e0009 */
[----:B------:R-:W-:Y:S01]  /*14f70*/  @!P5 IMAD.MOV R3, RZ, RZ, -R3 ;  /* 0x000000ffff03d224 */ /* 0x000fe200078e0a03 */
[----:B------:R-:W-:Y:S01]  /*14f80*/  ISETP.GT.U32.AND P5, PT, R4, R0, PT ;  /* 0x000000000400720c */ /* 0x000fe20003fa4070 */
[--C-:B------:R-:W-:Y:S01]  /*14f90*/  @!P1 IMAD.IADD R20, R20, 0x1, -R4.reuse ;  /* 0x0000000114149824 */ /* 0x100fe200078e0a04 */
[----:B------:R-:W-:Y:S01]  /*14fa0*/  ISETP.GT.U32.AND P1, PT, R4, R16, PT ;  /* 0x000000100400720c */ /* 0x000fe20003f24070 */
[--C-:B------:R-:W-:Y:S01]  /*14fb0*/  @!P6 IMAD.IADD R17, R17, 0x1, -R4.reuse ;  /* 0x000000011111e824 */ /* 0x100fe200078e0a04 */
[----:B------:R-:W-:Y:S01]  /*14fc0*/  ISETP.GE.AND P6, PT, R12, RZ, PT ;  /* 0x000000ff0c00720c */ /* 0x000fe20003fc6270 */
[--C-:B------:R-:W-:Y:S01]  /*14fd0*/  @!P4 IMAD.IADD R18, R18, 0x1, -R4.reuse ;  /* 0x000000011212c824 */ /* 0x100fe200078e0a04 */
[----:B------:R-:W-:Y:S01]  /*14fe0*/  ISETP.GE.AND P4, PT, R13, RZ, PT ;  /* 0x000000ff0d00720c */ /* 0x000fe20003f86270 */
[----:B------:R0:W-:Y:S01]  /*14ff0*/  STL [R1+0x1b0], R3 ;  /* 0x0001b00301007387 */ /* 0x0001e20000100800 */
[----:B------:R-:W-:Y:S02]  /*15000*/  IMAD.MOV.U32 R14, RZ, RZ, R17 ;  /* 0x000000ffff0e7224 */ /* 0x000fe400078e0011 */
[----:B------:R-:W-:Y:S01]  /*15010*/  @!P3 IMAD.IADD R21, R21, 0x1, -R4 ;  /* 0x000000011515b824 */ /* 0x000fe200078e0a04 */
[----:B------:R-:W-:Y:S01]  /*15020*/  ISETP.GE.AND P3, PT, R10, RZ, PT ;  /* 0x000000ff0a00720c */ /* 0x000fe20003f66270 */
[----:B------:R-:W-:-:S02]  /*15030*/  @!P2 IMAD.MOV R14, RZ, RZ, -R14 ;  /* 0x000000ffff0ea224 */ /* 0x000fc400078e0a0e */
[----:B------:R-:W-:Y:S02]  /*15040*/  @!P5 IMAD.IADD R0, R0, 0x1, -R4 ;  /* 0x000000010000d824 */ /* 0x000fe400078e0a04 */
[----:B0-----:R-:W-:Y:S01]  /*15050*/  IMAD.MOV.U32 R3, RZ, RZ, R20 ;  /* 0x000000ffff037224 */ /* 0x001fe200078e0014 */
[----:B------:R-:W-:-:S03]  /*15060*/  ISETP.GE.AND P5, PT, R11, RZ, PT ;  /* 0x000000ff0b00720c */ /* 0x000fc60003fa6270 */
[----:B------:R-:W-:Y:S01]  /*15070*/  @!P0 IMAD.MOV R3, RZ, RZ, -R3 ;  /* 0x000000ffff038224 */ /* 0x000fe200078e0a03 */
[----:B------:R-:W-:Y:S01]  /*15080*/  STL [R1+0x1ac], R14 ;  /* 0x0001ac0e01007387 */ /* 0x000fe20000100800 */
[----:B------:R-:W-:Y:S01]  /*15090*/  @!P1 IMAD.IADD R16, R16, 0x1, -R4 ;  /* 0x0000000110109824 */ /* 0x000fe200078e0a04 */
[C---:B------:R-:W-:Y:S02]  /*150a0*/  ISETP.GT.U32.AND P1, PT, R4.reuse, R0, PT ;  /* 0x000000000400720c */ /* 0x040fe40003f24070 */
[----:B------:R0:W-:Y:S02]  /*150b0*/  STL [R1+0x1a8], R3 ;  /* 0x0001a80301007387 */ /* 0x0001e40000100800 */
[----:B------:R-:W-:Y:S01]  /*150c0*/  ISETP.GT.U32.AND P2, PT, R4, R16, PT ;  /* 0x000000100400720c */ /* 0x000fe20003f44070 */
[----:B0-----:R-:W-:-:S04]  /*150d0*/  IMAD.MOV.U32 R3, RZ, RZ, R21 ;  /* 0x000000ffff037224 */ /* 0x001fc800078e0015 */
[----:B------:R-:W-:-:S04]  /*150e0*/  @!P4 IMAD.MOV R3, RZ, RZ, -R3 ;  /* 0x000000ffff03c224 */ /* 0x000fc800078e0a03 */
[----:B------:R-:W-:-:S04]  /*150f0*/  @!P1 IMAD.IADD R0, R0, 0x1, -R4 ;  /* 0x0000000100009824 */ /* 0x000fc800078e0a04 */
[----:B------:R-:W-:Y:S01]  /*15100*/  @!P2 IMAD.IADD R16, R16, 0x1, -R4 ;  /* 0x000000011010a824 */ /* 0x000fe200078e0a04 */
[C---:B--2---:R-:W-:Y:S02]  /*15110*/  IADD3 R8, R2.reuse, 0x70, RZ ;  /* 0x0000007002087810 */ /* 0x044fe40007ffe0ff */
[----:B------:R-:W-:Y:S02]  /*15120*/  IADD3 R7, R2, 0x6f, RZ ;  /* 0x0000006f02077810 */ /* 0x000fe40007ffe0ff */
[----:B------:R-:W-:Y:S02]  /*15130*/  IABS R5, R8 ;  /* 0x0000000800057213 */ /* 0x000fe40000000000 */
[----:B------:R-:W-:-:S03]  /*15140*/  IABS R9, R7 ;  /* 0x0000000700097213 */ /* 0x000fc60000000000 */
[----:B------:R-:W-:-:S04]  /*15150*/  IMAD.HI.U32 R13, R6, R5, RZ ;  /* 0x00000005060d7227 */ /* 0x000fc800078e00ff */
[----:B------:R-:W-:-:S04]  /*15160*/  IMAD.HI.U32 R12, R6, R9, RZ ;  /* 0x00000009060c7227 */ /* 0x000fc800078e00ff */
[----:B------:R-:W-:Y:S02]  /*15170*/  IMAD.MOV R10, RZ, RZ, -R13 ;  /* 0x000000ffff0a7224 */ /* 0x000fe400078e0a0d */
[----:B------:R-:W-:Y:S02]  /*15180*/  IMAD.MOV R11, RZ, RZ, -R12 ;  /* 0x000000ffff0b7224 */ /* 0x000fe400078e0a0c */
[C---:B------:R-:W-:Y:S02]  /*15190*/  IMAD R10, R4.reuse, R10, R5 ;  /* 0x0000000a040a7224 */ /* 0x040fe400078e0205 */
[----:B------:R-:W-:Y:S02]  /*151a0*/  IMAD.MOV.U32 R12, RZ, RZ, R18 ;  /* 0x000000ffff0c7224 */ /* 0x000fe400078e0012 */
[C---:B------:R-:W-:Y:S02]  /*151b0*/  IMAD R9, R4.reuse, R11, R9 ;  /* 0x0000000b04097224 */ /* 0x040fe400078e0209 */
[----:B------:R-:W-:Y:S01]  /*151c0*/  @!P6 IMAD.MOV R12, RZ, RZ, -R12 ;  /* 0x000000ffff0ce224 */ /* 0x000fe200078e0a0c */
[----:B------:R-:W-:-:S02]  /*151d0*/  ISETP.GT.U32.AND P6, PT, R4, R10, PT ;  /* 0x0000000a0400720c */ /* 0x000fc40003fc4070 */
[----:B------:R-:W-:Y:S02]  /*151e0*/  ISETP.GT.U32.AND P4, PT, R4, R9, PT ;  /* 0x000000090400720c */ /* 0x000fe40003f84070 */
[----:B------:R-:W-:Y:S01]  /*151f0*/  IADD3 R5, R2, 0x6e, RZ ;  /* 0x0000006e02057810 */ /* 0x000fe20007ffe0ff */
[----:B------:R-:W-:Y:S01]  /*15200*/  STL [R1+0x1a4], R12 ;  /* 0x0001a40c01007387 */ /* 0x000fe20000100800 */
[----:B------:R-:W-:Y:S02]  /*15210*/  ISETP.GE.AND P1, PT, R7, RZ, PT ;  /* 0x000000ff0700720c */ /* 0x000fe40003f26270 */
[----:B------:R-:W-:Y:S01]  /*15220*/  IABS R7, R5 ;  /* 0x0000000500077213 */ /* 0x000fe20000000000 */
[----:B------:R0:W-:Y:S04]  /*15230*/  STL [R1+0x24], R3 ;  /* 0x0000240301007387 */ /* 0x0001e80000100800 */
[--C-:B------:R-:W-:Y:S01]  /*15240*/  @!P6 IMAD.IADD R10, R10, 0x1, -R4.reuse ;  /* 0x000000010a0ae824 */ /* 0x100fe200078e0a04 */
[----:B------:R-:W-:Y:S01]  /*15250*/  ISETP.GE.AND P2, PT, R5, RZ, PT ;  /* 0x000000ff0500720c */ /* 0x000fe20003f46270 */
[----:B------:R-:W-:Y:S01]  /*15260*/  @!P4 IMAD.IADD R9, R9, 0x1, -R4 ;  /* 0x000000010909c824 */ /* 0x000fe200078e0a04 */
[----:B------:R-:W-:Y:S01]  /*15270*/  IADD3 R11, R2, 0x6d, RZ ;  /* 0x0000006d020b7810 */ /* 0x000fe20007ffe0ff */
[----:B0-----:R-:W-:Y:S01]  /*15280*/  IMAD.MOV.U32 R3, RZ, RZ, R0 ;  /* 0x000000ffff037224 */ /* 0x001fe200078e0000 */
[----:B------:R-:W-:Y:S01]  /*15290*/  ISETP.GT.U32.AND P4, PT, R4, R10, PT ;  /* 0x0000000a0400720c */ /* 0x000fe20003f84070 */
[----:B------:R-:W-:-:S02]  /*152a0*/  IMAD.MOV.U32 R5, RZ, RZ, R7 ;  /* 0x000000ffff057224 */ /* 0x000fc400078e0007 */
[----:B------:R-:W-:Y:S01]  /*152b0*/  @!P3 IMAD.MOV R3, RZ, RZ, -R3 ;  /* 0x000000ffff03b224 */ /* 0x000fe200078e0a03 */
[----:B------:R-:W-:Y:S01]  /*152c0*/  ISETP.GE.AND P0, PT, R8, RZ, PT ;  /* 0x000000ff0800720c */ /* 0x000fe20003f06270 */
[C---:B------:R-:W-:Y:S01]  /*152d0*/  IMAD.HI.U32 R7, R6.reuse, R5, RZ ;  /* 0x0000000506077227 */ /* 0x040fe200078e00ff */
[----:B------:R-:W-:Y:S02]  /*152e0*/  IABS R8, R11 ;  /* 0x0000000b00087213 */ /* 0x000fe40000000000 */
[----:B------:R0:W-:Y:S03]  /*152f0*/  STL [R1+0x174], R3 ;  /* 0x0001740301007387 */ /* 0x0001e60000100800 */
[----:B------:R-:W-:Y:S01]  /*15300*/  IMAD.HI.U32 R0, R6, R8, RZ ;  /* 0x0000000806007227 */ /* 0x000fe200078e00ff */
[----:B------:R-:W-:-:S03]  /*15310*/  ISETP.GT.U32.AND P3, PT, R4, R9, PT ;  /* 0x000000090400720c */ /* 0x000fc60003f64070 */
[----:B0-----:R-:W-:Y:S02]  /*15320*/  IMAD.MOV.U32 R3, RZ, RZ, R16 ;  /* 0x000000ffff037224 */ /* 0x001fe400078e0010 */
[----:B------:R-:W-:Y:S02]  /*15330*/  IMAD.MOV R16, RZ, RZ, -R7 ;  /* 0x000000ffff107224 */ /* 0x000fe400078e0a07 */
[----:B------:R-:W-:Y:S02]  /*15340*/  IMAD.MOV R0, RZ, RZ, -R0 ;  /* 0x000000ffff007224 */ /* 0x000fe400078e0a00 */
[----:B------:R-:W-:Y:S02]  /*15350*/  IMAD R16, R4, R16, R5 ;  /* 0x0000001004107224 */ /* 0x000fe400078e0205 */
[----:B------:R-:W-:Y:S01]  /*15360*/  @!P4 IMAD.IADD R10, R10, 0x1, -R4 ;  /* 0x000000010a0ac824 */ /* 0x000fe200078e0a04 */
[----:B------:R-:W-:Y:S01]  /*15370*/  ISETP.GE.AND P6, PT, R11, RZ, PT ;  /* 0x000000ff0b00720c */ /* 0x000fe20003fc6270 */
[C---:B------:R-:W-:Y:S01]  /*15380*/  IMAD R8, R4.reuse, R0, R8 ;  /* 0x0000000004087224 */ /* 0x040fe200078e0208 */
[----:B------:R-:W-:Y:S01]  /*15390*/  ISETP.GT.U32.AND P4, PT, R4, R16, PT ;  /* 0x000000100400720c */ /* 0x000fe20003f84070 */
[----:B------:R-:W-:Y:S01]  /*153a0*/  IMAD.MOV.U32 R11, RZ, RZ, R10 ;  /* 0x000000ffff0b7224 */ /* 0x000fe200078e000a */
[----:B------:R-:W-:-:S03]  /*153b0*/  IADD3 R13, R2, 0x6c, RZ ;  /* 0x0000006c020d7810 */ /* 0x000fc60007ffe0ff */
[----:B------:R-:W-:Y:S01]  /*153c0*/  @!P0 IMAD.MOV R11, RZ, RZ, -R11 ;  /* 0x000000ffff0b8224 */ /* 0x000fe200078e0a0b */
[----:B------:R-:W-:Y:S01]  /*153d0*/  ISETP.GT.U32.AND P0, PT, R4, R8, PT ;  /* 0x000000080400720c */ /* 0x000fe20003f04070 */
[----:B------:R-:W-:Y:S01]  /*153e0*/  @!P5 IMAD.MOV R3, RZ, RZ, -R3 ;  /* 0x000000ffff03d224 */ /* 0x000fe200078e0a03 */
[----:B------:R-:W-:Y:S01]  /*153f0*/  ISETP.GE.AND P5, PT, R13, RZ, PT ;  /* 0x000000ff0d00720c */ /* 0x000fe20003fa6270 */
[--C-:B------:R-:W-:Y:S01]  /*15400*/  @!P3 IMAD.IADD R9, R9, 0x1, -R4.reuse ;  /* 0x000000010909b824 */ /* 0x100fe200078e0a04 */
[----:B------:R-:W-:Y:S02]  /*15410*/  IABS R13, R13 ;  /* 0x0000000d000d7213 */ /* 0x000fe40000000000 */
[----:B------:R0:W-:Y:S01]  /*15420*/  STL [R1+0x178], R3 ;  /* 0x0001780301007387 */ /* 0x0001e20000100800 */
[----:B------:R-:W-:Y:S01]  /*15430*/  @!P4 IMAD.IADD R16, R16, 0x1, -R4 ;  /* 0x000000011010c824 */ /* 0x000fe200078e0a04 */
[----:B------:R-:W-:Y:S01]  /*15440*/  IADD3 R0, R2, 0x6b, RZ ;  /* 0x0000006b02007810 */ /* 0x000fe20007ffe0ff */
[----:B------:R-:W-:Y:S01]  /*15450*/  IMAD.HI.U32 R7, R6, R13, RZ ;  /* 0x0000000d06077227 */ /* 0x000fe200078e00ff */
[----:B------:R-:W-:-:S03]  /*15460*/  IADD3 R12, R2, 0x6a, RZ ;  /* 0x0000006a020c7810 */ /* 0x000fc60007ffe0ff */
[----:B0-----:R-:W-:Y:S01]  /*15470*/  IMAD.MOV.U32 R3, RZ, RZ, R9 ;  /* 0x000000ffff037224 */ /* 0x001fe200078e0009 */
[----:B------:R-:W-:Y:S01]  /*15480*/  ISETP.GE.AND P3, PT, R0, RZ, PT ;  /* 0x000000ff0000720c */ /* 0x000fe20003f66270 */
[----:B------:R-:W-:Y:S01]  /*15490*/  @!P0 IMAD.IADD R8, R8, 0x1, -R4 ;  /* 0x0000000108088824 */ /* 0x000fe200078e0a04 */
[----:B------:R-:W-:Y:S01]  /*154a0*/  ISETP.GT.U32.AND P4, PT, R4, R16, PT ;  /* 0x000000100400720c */ /* 0x000fe20003f84070 */
[----:B------:R-:W-:Y:S01]  /*154b0*/  @!P1 IMAD.MOV R3, RZ, RZ, -R3 ;  /* 0x000000ffff039224 */ /* 0x000fe200078e0a03 */
[----:B------:R-:W-:Y:S01]  /*154c0*/  ISETP.GE.AND P1, PT, R12, RZ, PT ;  /* 0x000000ff0c00720c */ /* 0x000fe20003f26270 */
[----:B------:R-:W-:Y:S01]  /*154d0*/  IMAD.MOV R7, RZ, RZ, -R7 ;  /* 0x000000ffff077224 */ /* 0x000fe200078e0a07 */
[----:B------:R-:W-:Y:S02]  /*154e0*/  IABS R0, R0 ;  /* 0x0000000000007213 */ /* 0x000fe40000000000 */
[----:B------:R-:W-:Y:S01]  /*154f0*/  IABS R12, R12 ;  /* 0x0000000c000c7213 */ /* 0x000fe20000000000 */
[C---:B------:R-:W-:Y:S01]  /*15500*/  IMAD R13, R4.reuse, R7, R13 ;  /* 0x00000007040d7224 */ /* 0x040fe200078e020d */
[----:B------:R-:W-:Y:S01]  /*15510*/  ISETP.GT.U32.AND P0, PT, R4, R8, PT ;  /* 0x000000080400720c */ /* 0x000fe20003f04070 */
[----:B------:R-:W-:Y:S01]  /*15520*/  IMAD.MOV.U32 R10, RZ, RZ, R0 ;  /* 0x000000ffff0a7224 */ /* 0x000fe200078e0000 */
[----:B------:R-:W-:Y:S01]  /*15530*/  IADD3 R5, R2, 0x69, RZ ;  /* 0x0000006902057810 */ /* 0x000fe20007ffe0ff */
[C---:B------:R-:W-:Y:S01]  /*15540*/  IMAD.HI.U32 R7, R6.reuse, R12, RZ ;  /* 0x0000000c06077227 */ /* 0x040fe200078e00ff */
[----:B------:R0:W-:Y:S03]  /*15550*/  STL [R1+0x180], R11 ;  /* 0x0001800b01007387 */ /* 0x0001e60000100800 */
[----:B------:R-:W-:-:S04]  /*15560*/  IMAD.HI.U32 R0, R6, R10, RZ ;  /* 0x0000000a06007227 */ /* 0x000fc800078e00ff */
[----:B------:R-:W-:Y:S01]  /*15570*/  IMAD.MOV R7, RZ, RZ, -R7 ;  /* 0x000000ffff077224 */ /* 0x000fe200078e0a07 */
[----:B0-----:R-:W-:Y:S01]  /*15580*/  IABS R11, R5 ;  /* 0x00000005000b7213 */ /* 0x001fe20000000000 */
[----:B------:R-:W-:Y:S01]  /*15590*/  @!P4 IMAD.IADD R16, R16, 0x1, -R4 ;  /* 0x000000011010c824 */ /* 0x000fe200078e0a04 */
[C---:B------:R-:W-:Y:S01]  /*155a0*/  ISETP.GT.U32.AND P4, PT, R4.reuse, R13, PT ;  /* 0x0000000d0400720c */ /* 0x040fe20003f84070 */
[----:B------:R-:W-:Y:S02]  /*155b0*/  IMAD.MOV R0, RZ, RZ, -R0 ;  /* 0x000000ffff007224 */ /* 0x000fe400078e0a00 */
[----:B------:R-:W-:Y:S02]  /*155c0*/  IMAD R12, R4, R7, R12 ;  /* 0x00000007040c7224 */ /* 0x000fe400078e020c */
[----:B------:R-:W-:Y:S01]  /*155d0*/  IMAD.HI.U32 R9, R6, R11, RZ ;  /* 0x0000000b06097227 */ /* 0x000fe200078e00ff */
[----:B------:R0:W-:Y:S03]  /*155e0*/  STL [R1+0x1a0], R3 ;  /* 0x0001a00301007387 */ /* 0x0001e60000100800 */
[----:B------:R-:W-:-:S02]  /*155f0*/  IMAD R10, R4, R0, R10 ;  /* 0x00000000040a7224 */ /* 0x000fc400078e020a */
[----:B------:R-:W-:Y:S01]  /*15600*/  @!P0 IMAD.IADD R8, R8, 0x1, -R4 ;  /* 0x0000000108088824 */ /* 0x000fe200078e0a04 */
[C---:B------:R-:W-:Y:S01]  /*15610*/  ISETP.GT.U32.AND P0, PT, R4.reuse, R12, PT ;  /* 0x0000000c0400720c */ /* 0x040fe20003f04070 */
[----:B------:R-:W-:Y:S02]  /*15620*/  IMAD.MOV R9, RZ, RZ, -R9 ;  /* 0x000000ffff097224 */ /* 0x000fe400078e0a09 */
[----:B0-----:R-:W-:Y:S02]  /*15630*/  IMAD.MOV.U32 R3, RZ, RZ, R16 ;  /* 0x000000ffff037224 */ /* 0x001fe400078e0010 */
[C---:B------:R-:W-:Y:S02]  /*15640*/  IMAD R11, R4.reuse, R9, R11 ;  /* 0x00000009040b7224 */ /* 0x040fe400078e020b */
[----:B------:R-:W-:Y:S01]  /*15650*/  @!P2 IMAD.MOV R3, RZ, RZ, -R3 ;  /* 0x000000ffff03a224 */ /* 0x000fe200078e0a03 */
[C---:B------:R-:W-:Y:S01]  /*15660*/  ISETP.GT.U32.AND P2, PT, R4.reuse, R10, PT ;  /* 0x0000000a0400720c */ /* 0x040fe20003f44070 */
[----:B------:R-:W-:Y:S01]  /*15670*/  @!P4 IMAD.IADD R13, R13, 0x1, -R4 ;  /* 0x000000010d0dc824 */ /* 0x000fe200078e0a04 */
[----:B------:R-:W-:-:S02]  /*15680*/  ISETP.GT.U32.AND P4, PT, R4, R11, PT ;  /* 0x0000000b0400720c */ /* 0x000fc40003f84070 */
[C---:B------:R-:W-:Y:S02]  /*15690*/  IADD3 R21, R2.reuse, 0x68, RZ ;  /* 0x0000006802157810 */ /* 0x040fe40007ffe0ff */
[----:B------:R-:W-:Y:S01]  /*156a0*/  IADD3 R18, R2, 0x67, RZ ;  /* 0x0000006702127810 */ /* 0x000fe20007ffe0ff */
[----:B------:R0:W-:Y:S01]  /*156b0*/  STL [R1+0x18c], R3 ;  /* 0x00018c0301007387 */ /* 0x0001e20000100800 */
[--C-:B------:R-:W-:Y:S01]  /*156c0*/  @!P0 IMAD.IADD R12, R12, 0x1, -R4.reuse ;  /* 0x000000010c0c8824 */ /* 0x100fe200078e0a04 */
[----:B------:R-:W-:Y:S02]  /*156d0*/  IABS R0, R21 ;  /* 0x0000001500007213 */ /* 0x000fe40000000000 */
[----:B------:R-:W-:Y:S02]  /*156e0*/  IABS R16, R18 ;  /* 0x0000001200107213 */ /* 0x000fe40000000000 */
[----:B------:R-:W-:Y:S02]  /*156f0*/  @!P2 IMAD.IADD R10, R10, 0x1, -R4 ;  /* 0x000000010a0aa824 */ /* 0x000fe400078e0a04 */
[----:B0-----:R-:W-:Y:S01]  /*15700*/  IMAD.MOV.U32 R3, RZ, RZ, R8 ;  /* 0x000000ffff037224 */ /* 0x001fe200078e0008 */
[----:B------:R-:W-:Y:S01]  /*15710*/  ISETP.GT.U32.AND P2, PT, R4, R13, PT ;  /* 0x0000000d0400720c */ /* 0x000fe20003f44070 */
[----:B------:R-:W-:-:S04]  /*15720*/  IMAD.HI.U32 R7, R6, R0, RZ ;  /* 0x0000000006077227 */ /* 0x000fc800078e00ff */
[----:B------:R-:W-:Y:S01]  /*15730*/  @!P6 IMAD.MOV R3, RZ, RZ, -R3 ;  /* 0x000000ffff03e224 */ /* 0x000fe200078e0a03 */
[----:B------:R-:W-:Y:S01]  /*15740*/  ISETP.GT.U32.AND P6, PT, R4, R12, PT ;  /* 0x0000000c0400720c */ /* 0x000fe20003fc4070 */
[----:B------:R-:W-:-:S04]  /*15750*/  IMAD.HI.U32 R8, R6, R16, RZ ;  /* 0x0000001006087227 */ /* 0x000fc800078e00ff */
[----:B------:R-:W-:Y:S02]  /*15760*/  @!P4 IMAD.IADD R11, R11, 0x1, -R4 ;  /* 0x000000010b0bc824 */ /* 0x000fe400078e0a04 */
[----:B------:R-:W-:Y:S02]  /*15770*/  IMAD.MOV R7, RZ, RZ, -R7 ;  /* 0x000000ffff077224 */ /* 0x000fe400078e0a07 */
[----:B------:R-:W-:Y:S01]  /*15780*/  IMAD.MOV R8, RZ, RZ, -R8 ;  /* 0x000000ffff087224 */ /* 0x000fe200078e0a08 */
[C---:B------:R-:W-:Y:S01]  /*15790*/  ISETP.GT.U32.AND P0, PT, R4.reuse, R10, PT ;  /* 0x0000000a0400720c */ /* 0x040fe20003f04070 */
[C---:B------:R-:W-:Y:S01]  /*157a0*/  IMAD R0, R4.reuse, R7, R0 ;  /* 0x0000000704007224 */ /* 0x040fe200078e0200 */
[C---:B------:R-:W-:Y:S01]  /*157b0*/  ISETP.GT.U32.AND P4, PT, R4.reuse, R11, PT ;  /* 0x0000000b0400720c */ /* 0x040fe20003f84070 */
[C---:B------:R-:W-:Y:S02]  /*157c0*/  IMAD R16, R4.reuse, R8, R16 ;  /* 0x0000000804107224 */ /* 0x040fe400078e0210 */
[--C-:B------:R-:W-:Y:S01]  /*157d0*/  @!P2 IMAD.IADD R13, R13, 0x1, -R4.reuse ;  /* 0x000000010d0da824 */ /* 0x100fe200078e0a04 */
[----:B------:R-:W-:Y:S01]  /*157e0*/  ISETP.GT.U32.AND P2, PT, R4, R0, PT ;  /* 0x000000000400720c */ /* 0x000fe20003f44070 */
[----:B------:R-:W-:Y:S01]  /*157f0*/  @!P6 IMAD.IADD R12, R12, 0x1, -R4 ;  /* 0x000000010c0ce824 */ /* 0x000fe200078e0a04 */
[----:B------:R-:W-:-:S02]  /*15800*/  ISETP.GT.U32.AND P6, PT, R4, R16, PT ;  /* 0x000000100400720c */ /* 0x000fc40003fc4070 */
[C---:B------:R-:W-:Y:S02]  /*15810*/  IADD3 R7, R2.reuse, 0x65, RZ ;  /* 0x0000006502077810 */ /* 0x040fe40007ffe0ff */
[----:B------:R-:W-:Y:S01]  /*15820*/  IADD3 R8, R2, 0x64, RZ ;  /* 0x0000006402087810 */ /* 0x000fe20007ffe0ff */
[--C-:B------:R-:W-:Y:S01]  /*15830*/  @!P0 IMAD.IADD R10, R10, 0x1, -R4.reuse ;  /* 0x000000010a0a8824 */ /* 0x100fe200078e0a04 */
[----:B------:R-:W-:Y:S01]  /*15840*/  IABS R19, R7 ;  /* 0x0000000700137213 */ /* 0x000fe20000000000 */
[--C-:B------:R-:W-:Y:S01]  /*15850*/  @!P4 IMAD.IADD R11, R11, 0x1, -R4.reuse ;  /* 0x000000010b0bc824 */ /* 0x100fe200078e0a04 */
[----:B------:R-:W-:Y:S01]  /*15860*/  IADD3 R9, R2, 0x66, RZ ;  /* 0x0000006602097810 */ /* 0x000fe20007ffe0ff */
[----:B------:R0:W-:Y:S01]  /*15870*/  STL [R1+0x184], R3 ;  /* 0x0001840301007387 */ /* 0x0001e20000100800 */
[----:B------:R-:W-:Y:S01]  /*15880*/  ISETP.GE.AND P4, PT, R21, RZ, PT ;  /* 0x000000ff1500720c */ /* 0x000fe20003f86270 */
[----:B------:R-:W-:Y:S01]  /*15890*/  IMAD.MOV.U32 R14, RZ, RZ, R13 ;  /* 0x000000ffff0e7224 */ /* 0x000fe200078e000d */
[----:B------:R-:W-:Y:S01]  /*158a0*/  IABS R21, R8 ;  /* 0x0000000800157213 */ /* 0x000fe20000000000 */
[----:B------:R-:W-:Y:S01]  /*158b0*/  @!P2 IMAD.IADD R0, R0, 0x1, -R4 ;  /* 0x000000010000a824 */ /* 0x000fe200078e0a04 */
[----:B------:R-:W-:Y:S01]  /*158c0*/  ISETP.GE.AND P0, PT, R5, RZ, PT ;  /* 0x000000ff0500720c */ /* 0x000fe20003f06270 */
[----:B------:R-:W-:Y:S01]  /*158d0*/  IMAD.HI.U32 R5, R6, R19, RZ ;  /* 0x0000001306057227 */ /* 0x000fe200078e00ff */
[----:B------:R-:W-:-:S03]  /*158e0*/  IABS R20, R9 ;  /* 0x0000000900147213 */ /* 0x000fc60000000000 */
[----:B0-----:R-:W-:Y:S01]  /*158f0*/  IMAD.MOV.U32 R3, RZ, RZ, R10 ;  /* 0x000000ffff037224 */ /* 0x001fe200078e000a */
[----:B------:R-:W-:Y:S01]  /*15900*/  ISETP.GE.AND P2, PT, R18, RZ, PT ;  /* 0x000000ff1200720c */ /* 0x000fe20003f46270 */
[----:B------:R-:W-:Y:S02]  /*15910*/  @!P6 IMAD.IADD R16, R16, 0x1, -R4 ;  /* 0x000000011010e824 */ /* 0x000fe400078e0a04 */
[----:B------:R-:W-:Y:S02]  /*15920*/  @!P5 IMAD.MOV R14, RZ, RZ, -R14 ;  /* 0x000000ffff0ed224 */ /* 0x000fe400078e0a0e */
[----:B------:R-:W-:Y:S02]  /*15930*/  IMAD.MOV.U32 R18, RZ, RZ, R21 ;  /* 0x000000ffff127224 */ /* 0x000fe400078e0015 */
[----:B------:R-:W-:Y:S01]  /*15940*/  @!P3 IMAD.MOV R3, RZ, RZ, -R3 ;  /* 0x000000ffff03b224 */ /* 0x000fe200078e0a03 */
[----:B------:R-:W-:Y:S01]  /*15950*/  ISETP.GT.U32.AND P6, PT, R4, R16, PT ;  /* 0x000000100400720c */ /* 0x000fe20003fc4070 */
[----:B------:R-:W-:Y:S01]  /*15960*/  IMAD.MOV R5, RZ, RZ, -R5 ;  /* 0x000000ffff057224 */ /* 0x000fe200078e0a05 */
[----:B------:R-:W-:Y:S01]  /*15970*/  STL [R1+0x160], R14 ;  /* 0x0001600e01007387 */ /* 0x000fe20000100800 */
[----:B------:R-:W-:-:S03]  /*15980*/  IMAD.HI.U32 R17, R6, R20, RZ ;  /* 0x0000001406117227 */ /* 0x000fc600078e00ff */
[----:B------:R0:W-:Y:S01]  /*15990*/  STL [R1+0x164], R3 ;  /* 0x0001640301007387 */ /* 0x0001e20000100800 */
[----:B------:R-:W-:-:S04]  /*159a0*/  IMAD.HI.U32 R13, R6, R18, RZ ;  /* 0x00000012060d7227 */ /* 0x000fc800078e00ff */
[C---:B------:R-:W-:Y:S02]  /*159b0*/  IMAD R19, R4.reuse, R5, R19 ;  /* 0x0000000504137224 */ /* 0x040fe400078e0213 */
[----:B------:R-:W-:Y:S02]  /*159c0*/  IMAD.MOV R17, RZ, RZ, -R17 ;  /* 0x000000ffff117224 */ /* 0x000fe400078e0a11 */
[----:B0-----:R-:W-:Y:S02]  /*159d0*/  IMAD.MOV.U32 R3, RZ, RZ, R11 ;  /* 0x000000ffff037224 */ /* 0x001fe400078e000b */
[----:B------:R-:W-:Y:S02]  /*159e0*/  IMAD.MOV R10, RZ, RZ, -R13 ;  /* 0x000000ffff0a7224 */ /* 0x000fe400078e0a0d */
[----:B------:R-:W-:Y:S01]  /*159f0*/  @!P0 IMAD.MOV R3, RZ, RZ, -R3 ;  /* 0x000000ffff038224 */ /* 0x000fe200078e0a03 */
[C---:B------:R-:W-:Y:S01]  /*15a00*/  ISETP.GT.U32.AND P0, PT, R4.reuse, R19, PT ;  /* 0x000000130400720c */ /* 0x040fe20003f04070 */
[C---:B------:R-:W-:Y:S01]  /*15a10*/  IMAD R20, R4.reuse, R17, R20 ;  /* 0x0000001104147224 */ /* 0x040fe200078e0214 */
[C---:B------:R-:W-:Y:S01]  /*15a20*/  ISETP.GT.U32.AND P5, PT, R4.reuse, R0, PT ;  /* 0x000000000400720c */ /* 0x040fe20003fa4070 */
[----:B------:R-:W-:-:S02]  /*15a30*/  IMAD R18, R4, R10, R18 ;  /* 0x0000000a04127224 */ /* 0x000fc400078e0212 */
[----:B------:R-:W-:Y:S01]  /*15a40*/  @!P6 IMAD.IADD R16, R16, 0x1, -R4 ;  /* 0x000000011010e824 */ /* 0x000fe200078e0a04 */
[C---:B------:R-:W-:Y:S02]  /*15a50*/  ISETP.GT.U32.AND P3, PT, R4.reuse, R20, PT ;  /* 0x000000140400720c */ /* 0x040fe40003f64070 */
[----:B------:R-:W-:Y:S01]  /*15a60*/  ISETP.GT.U32.AND P6, PT, R4, R18, PT ;  /* 0x000000120400720c */ /* 0x000fe20003fc4070 */
[----:B------:R-:W-:-:S04]  /*15a70*/  @!P1 IMAD.MOV R12, RZ, RZ, -R12 ;  /* 0x000000ffff0c9224 */ /* 0x000fc800078e0a0c */
[--C-:B------:R-:W-:Y:S02]  /*15a80*/  @!P0 IMAD.IADD R19, R19, 0x1, -R4.reuse ;  /* 0x0000000113138824 */ /* 0x100fe400078e0a04 */
[--C-:B------:R-:W-:Y:S01]  /*15a90*/  @!P5 IMAD.IADD R0, R0, 0x1, -R4.reuse ;  /* 0x000000010000d824 */ /* 0x100fe200078e0a04 */
[----:B------:R-:W-:Y:S02]  /*15aa0*/  ISETP.GE.AND P5, PT, R7, RZ, PT ;  /* 0x000000ff0700720c */ /* 0x000fe40003fa6270 */
[----:B------:R-:W-:Y:S01]  /*15ab0*/  IADD3 R7, R2, 0x62, RZ ;  /* 0x0000006202077810 */ /* 0x000fe20007ffe0ff */
[--C-:B------:R-:W-:Y:S01]  /*15ac0*/  @!P3 IMAD.IADD R20, R20, 0x1, -R4.reuse ;  /* 0x000000011414b824 */ /* 0x100fe200078e0a04 */
[----:B------:R-:W-:Y:S01]  /*15ad0*/  ISETP.GT.U32.AND P0, PT, R4, R19, PT ;  /* 0x000000130400720c */ /* 0x000fe20003f04070 */
[----:B------:R-:W-:Y:S01]  /*15ae0*/  @!P6 IMAD.IADD R18, R18, 0x1, -R4 ;  /* 0x000000011212e824 */ /* 0x000fe200078e0a04 */
[----:B------:R-:W-:Y:S02]  /*15af0*/  ISETP.GE.AND P3, PT, R8, RZ, PT ;  /* 0x000000ff0800720c */ /* 0x000fe40003f66270 */
[----:B------:R-:W-:Y:S01]  /*15b00*/  IABS R8, R7 ;  /* 0x0000000700087213 */ /* 0x000fe20000000000 */
[----:B------:R-:W-:Y:S01]  /*15b10*/  STL [R1+0x168], R12 ;  /* 0x0001680c01007387 */ /* 0x000fe20000100800 */
[----:B------:R-:W-:-:S02]  /*15b20*/  IADD3 R5, R2, 0x63, RZ ;  /* 0x0000006302057810 */ /* 0x000fc40007ffe0ff */
[----:B------:R-:W-:Y:S01]  /*15b30*/  ISETP.GT.U32.AND P6, PT, R4, R18, PT ;  /* 0x000000120400720c */ /* 0x000fe20003fc4070 */
[----:B------:R0:W-:Y:S01]  /*15b40*/  STL [R1+0x16c], R3 ;  /* 0x00016c0301007387 */ /* 0x0001e20000100800 */
[----:B------:R-:W-:Y:S01]  /*15b50*/  IABS R13, R5 ;  /* 0x00000005000d7213 */ /* 0x000fe20000000000 */
[----:B------:R-:W-:Y:S01]  /*15b60*/  IMAD.HI.U32 R10, R6, R8, RZ ;  /* 0x00000008060a7227 */ /* 0x000fe200078e00ff */
[----:B------:R-:W-:-:S03]  /*15b70*/  ISETP.GE.AND P1, PT, R9, RZ, PT ;  /* 0x000000ff0900720c */ /* 0x000fc60003f26270 */
[----:B0-----:R-:W-:Y:S02]  /*15b80*/  IMAD.MOV.U32 R3, RZ, RZ, R0 ;  /* 0x000000ffff037224 */ /* 0x001fe400078e0000 */
[----:B------:R-:W-:Y:S02]  /*15b90*/  IMAD.MOV R10, RZ, RZ, -R10 ;  /* 0x000000ffff0a7224 */ /* 0x000fe400078e0a0a */
[----:B------:R-:W-:Y:S01]  /*15ba0*/  @!P4 IMAD.MOV R3, RZ, RZ, -R3 ;  /* 0x000000ffff03c224 */ /* 0x000fe200078e0a03 */
[----:B------:R-:W-:Y:S01]  /*15bb0*/  ISETP.GT.U32.AND P4, PT, R4, R20, PT ;  /* 0x000000140400720c */ /* 0x000fe20003f84070 */
[----:B------:R-:W-:-:S04]  /*15bc0*/  IMAD.HI.U32 R9, R6, R13, RZ ;  /* 0x0000000d06097227 */ /* 0x000fc800078e00ff */
[----:B------:R-:W-:Y:S01]  /*15bd0*/  @!P0 IMAD.IADD R19, R19, 0x1, -R4 ;  /* 0x0000000113138824 */ /* 0x000fe200078e0a04 */
[----:B------:R-:W-:Y:S01]  /*15be0*/  ISETP.GE.AND P0, PT, R5, RZ, PT ;  /* 0x000000ff0500720c */ /* 0x000fe20003f06270 */
[----:B------:R-:W-:Y:S02]  /*15bf0*/  IMAD R5, R4, R10, R8 ;  /* 0x0000000a04057224 */ /* 0x000fe400078e0208 */
[----:B------:R-:W-:Y:S02]  /*15c00*/  IMAD.MOV R9, RZ, RZ, -R9 ;  /* 0x000000ffff097224 */ /* 0x000fe400078e0a09 */
[--C-:B------:R-:W-:Y:S01]  /*15c10*/  @!P6 IMAD.IADD R18, R18, 0x1, -R4.reuse ;  /* 0x000000011212e824 */ /* 0x100fe200078e0a04 */
[C---:B------:R-:W-:Y:S01]  /*15c20*/  ISETP.GT.U32.AND P6, PT, R4.reuse, R5, PT ;  /* 0x000000050400720c */ /* 0x040fe20003fc4070 */
[----:B------:R-:W-:Y:S02]  /*15c30*/  IMAD R13, R4, R9, R13 ;  /* 0x00000009040d7224 */ /* 0x000fe400078e020d */
[----:B------:R-:W-:-:S03]  /*15c40*/  @!P4 IMAD.IADD R20, R20, 0x1, -R4 ;  /* 0x000000011414c824 */ /* 0x000fc600078e0a04 */
[----:B------:R-:W-:Y:S01]  /*15c50*/  ISETP.GT.U32.AND P4, PT, R4, R13, PT ;  /* 0x0000000d0400720c */ /* 0x000fe20003f84070 */
[----:B------:R-:W-:Y:S01]  /*15c60*/  IMAD.MOV.U32 R14, RZ, RZ, R16 ;  /* 0x000000ffff0e7224 */ /* 0x000fe200078e0010 */
[C---:B------:R-:W-:Y:S01]  /*15c70*/  IADD3 R8, R2.reuse, 0x5f, RZ ;  /* 0x0000005f02087810 */ /* 0x040fe20007ffe0ff */
[----:B------:R0:W-:Y:S01]  /*15c80*/  STL [R1+0x170], R3 ;  /* 0x0001700301007387 */ /* 0x0001e20000100800 */
[----:B------:R-:W-:Y:S01]  /*15c90*/  IADD3 R11, R2, 0x61, RZ ;  /* 0x00000061020b7810 */ /* 0x000fe20007ffe0ff */
[----:B------:R-:W-:Y:S01]  /*15ca0*/  @!P2 IMAD.MOV R14, RZ, RZ, -R14 ;  /* 0x000000ffff0ea224 */ /* 0x000fe200078e0a0e */
[----:B------:R-:W-:Y:S01]  /*15cb0*/  IABS R12, R8 ;  /* 0x00000008000c7213 */ /* 0x000fe20000000000 */
[----:B------:R-:W-:Y:S01]  /*15cc0*/  @!P6 IMAD.IADD R5, R5, 0x1, -R4 ;  /* 0x000000010505e824 */ /* 0x000fe200078e0a04 */
[----:B------:R-:W-:Y:S01]  /*15cd0*/  IABS R17, R11 ;  /* 0x0000000b00117213 */ /* 0x000fe20000000000 */
[----:B0-----:R-:W-:-:S04]  /*15ce0*/  IMAD.MOV.U32 R3, RZ, RZ, R20 ;  /* 0x000000ffff037224 */ /* 0x001fc800078e0014 */
[----:B------:R-:W-:Y:S02]  /*15cf0*/  @!P4 IMAD.IADD R13, R13, 0x1, -R4 ;  /* 0x000000010d0dc824 */ /* 0x000fe400078e0a04 */
[----:B------:R-:W-:Y:S01]  /*15d00*/  @!P1 IMAD.MOV R3, RZ, RZ, -R3 ;  /* 0x000000ffff039224 */ /* 0x000fe200078e0a03 */
[----:B------:R-:W-:Y:S01]  /*15d10*/  ISETP.GT.U32.AND P1, PT, R4, R5, PT ;  /* 0x000000050400720c */ /* 0x000fe20003f24070 */
[----:B------:R-:W-:Y:S01]  /*15d20*/  IMAD.HI.U32 R16, R6, R12, RZ ;  /* 0x0000000c06107227 */ /* 0x000fe200078e00ff */
[----:B------:R0:W-:Y:S01]  /*15d30*/  STL [R1+0xe8], R14 ;  /* 0x0000e80e01007387 */ /* 0x0001e20000100800 */
[----:B------:R-:W-:Y:S02]  /*15d40*/  IADD3 R0, R2, 0x60, RZ ;  /* 0x0000006002007810 */ /* 0x000fe40007ffe0ff */
[----:B------:R-:W-:Y:S01]  /*15d50*/  IMAD.HI.U32 R21, R6, R17, RZ ;  /* 0x0000001106157227 */ /* 0x000fe200078e00ff */
[----:B------:R-:W-:-:S03]  /*15d60*/  ISETP.GT.U32.AND P2, PT, R4, R13, PT ;  /* 0x0000000d0400720c */ /* 0x000fc60003f44070 */
[----:B------:R-:W-:Y:S02]  /*15d70*/  IMAD.MOV R16, RZ, RZ, -R16 ;  /* 0x000000ffff107224 */ /* 0x000fe400078e0a10 */
[----:B0-----:R-:W-:Y:S02]  /*15d80*/  IMAD.MOV.U32 R14, RZ, RZ, R19 ;  /* 0x000000ffff0e7224 */ /* 0x001fe400078e0013 */
[----:B------:R-:W-:Y:S02]  /*15d90*/  IMAD.MOV R21, RZ, RZ, -R21 ;  /* 0x000000ffff157224 */ /* 0x000fe400078e0a15 */
[----:B------:R-:W-:Y:S01]  /*15da0*/  @!P5 IMAD.MOV R14, RZ, RZ, -R14 ;  /* 0x000000ffff0ed224 */ /* 0x000fe200078e0a0e */
[----:B------:R-:W-:Y:S01]  /*15db0*/  ISETP.GE.AND P5, PT, R11, RZ, PT ;  /* 0x000000ff0b00720c */ /* 0x000fe20003fa6270 */
[C---:B------:R-:W-:Y:S01]  /*15dc0*/  IMAD R11, R4.reuse, R16, R12 ;  /* 0x00000010040b7224 */ /* 0x040fe200078e020c */
[----:B------:R-:W-:Y:S01]  /*15dd0*/  IABS R9, R0 ;  /* 0x0000000000097213 */ /* 0x000fe20000000000 */
[C---:B------:R-:W-:Y:S01]  /*15de0*/  IMAD R17, R4.reuse, R21, R17 ;  /* 0x0000001504117224 */ /* 0x040fe200078e0211 */
[----:B------:R0:W-:Y:S01]  /*15df0*/  STL [R1+0xec], R3 ;  /* 0x0000ec0301007387 */ /* 0x0001e20000100800 */
[----:B------:R-:W-:Y:S01]  /*15e00*/  @!P1 IMAD.IADD R5, R5, 0x1, -R4 ;  /* 0x0000000105059824 */ /* 0x000fe200078e0a04 */
[----:B------:R-:W-:Y:S01]  /*15e10*/  ISETP.GT.U32.AND P1, PT, R4, R11, PT ;  /* 0x0000000b0400720c */ /* 0x000fe20003f24070 */
[----:B------:R-:W-:Y:S01]  /*15e20*/  IMAD.HI.U32 R10, R6, R9, RZ ;  /* 0x00000009060a7227 */ /* 0x000fe200078e00ff */
[----:B------:R-:W-:-:S03]  /*15e30*/  ISETP.GT.U32.AND P6, PT, R4, R17, PT ;  /* 0x000000110400720c */ /* 0x000fc60003fc4070 */
[----:B0-----:R-:W-:Y:S02]  /*15e40*/  IMAD.MOV.U32 R3, RZ, RZ, R18 ;  /* 0x000000ffff037224 */ /* 0x001fe400078e0012 */
[----:B------:R-:W-:Y:S02]  /*15e50*/  IMAD.MOV R10, RZ, RZ, -R10 ;  /* 0x000000ffff0a7224 */ /* 0x000fe400078e0a0a */
[----:B------:R-:W-:Y:S02]  /*15e60*/  @!P3 IMAD.MOV R3, RZ, RZ, -R3 ;  /* 0x000000ffff03b224 */ /* 0x000fe400078e0a03 */
[----:B------:R-:W-:Y:S01]  /*15e70*/  @!P2 IMAD.IADD R13, R13, 0x1, -R4 ;  /* 0x000000010d0da824 */ /* 0x000fe200078e0a04 */
[----:B------:R-:W-:Y:S01]  /*15e80*/  STL [R1+0xf8], R14 ;  /* 0x0000f80e01007387 */ /* 0x000fe20000100800 */
[----:B------:R-:W-:Y:S01]  /*15e90*/  IMAD R9, R4, R10, R9 ;  /* 0x0000000a04097224 */ /* 0x000fe200078e0209 */
[----:B------:R-:W-:Y:S02]  /*15ea0*/  ISETP.GE.AND P2, PT, R0, RZ, PT ;  /* 0x000000ff0000720c */ /* 0x000fe40003f46270 */
[----:B------:R0:W-:Y:S01]  /*15eb0*/  STL [R1+0x150], R3 ;  /* 0x0001500301007387 */ /* 0x0001e20000100800 */
[----:B------:R-:W-:-:S02]  /*15ec0*/  IADD3 R0, R2, 0x5d, RZ ;  /* 0x0000005d02007810 */ /* 0x000fc40007ffe0ff */
[----:B------:R-:W-:Y:S01]  /*15ed0*/  ISETP.GE.AND P4, PT, R7, RZ, PT ;  /* 0x000000ff0700720c */ /* 0x000fe20003f86270 */
[----:B------:R-:W-:Y:S01]  /*15ee0*/  @!P1 IMAD.IADD R11, R11, 0x1, -R4 ;  /* 0x000000010b0b9824 */ /* 0x000fe200078e0a04 */
[----:B------:R-:W-:Y:S01]  /*15ef0*/  IADD3 R7, R2, 0x5e, RZ ;  /* 0x0000005e02077810 */ /* 0x000fe20007ffe0ff */
[----:B0-----:R-:W-:Y:S01]  /*15f00*/  IMAD.MOV.U32 R3, RZ, RZ, R13 ;  /* 0x000000ffff037224 */ /* 0x001fe200078e000d */
[----:B------:R-:W-:-:S03]  /*15f10*/  ISETP.GT.U32.AND P3, PT, R4, R9, PT ;  /* 0x000000090400720c */ /* 0x000fc60003f64070 */
[----:B------:R-:W-:Y:S01]  /*15f20*/  @!P0 IMAD.MOV R3, RZ, RZ, -R3 ;  /* 0x000000ffff038224 */ /* 0x000fe200078e0a03 */
[----:B------:R-:W-:Y:S01]  /*15f30*/  IABS R16, R0 ;  /* 0x0000000000107213 */ /* 0x000fe20000000000 */
[----:B------:R-:W-:Y:S01]  /*15f40*/  @!P6 IMAD.IADD R17, R17, 0x1, -R4 ;  /* 0x000000011111e824 */ /* 0x000fe200078e0a04 */
[----:B------:R-:W-:Y:S02]  /*15f50*/  IABS R10, R7 ;  /* 0x00000007000a7213 */ /* 0x000fe40000000000 */
[----:B------:R0:W-:Y:S01]  /*15f60*/  STL [R1+0x154], R3 ;  /* 0x0001540301007387 */ /* 0x0001e20000100800 */
[C---:B------:R-:W-:Y:S02]  /*15f70*/  ISETP.GT.U32.AND P1, PT, R4.reuse, R11, PT ;  /* 0x0000000b0400720c */ /* 0x040fe40003f24070 */
[----:B------:R-:W-:Y:S01]  /*15f80*/  ISETP.GT.U32.AND P0, PT, R4, R17, PT ;  /* 0x000000110400720c */ /* 0x000fe20003f04070 */
[----:B------:R-:W-:-:S04]  /*15f90*/  IMAD.HI.U32 R12, R6, R10, RZ ;  /* 0x0000000a060c7227 */ /* 0x000fc800078e00ff */
[----:B0-----:R-:W-:Y:S02]  /*15fa0*/  IMAD.MOV.U32 R3, RZ, RZ, R5 ;  /* 0x000000ffff037224 */ /* 0x001fe400078e0005 */
[----:B------:R-:W-:-:S04]  /*15fb0*/  IMAD.HI.U32 R5, R6, R16, RZ ;  /* 0x0000001006057227 */ /* 0x000fc800078e00ff */
[----:B------:R-:W-:Y:S02]  /*15fc0*/  IMAD.MOV R5, RZ, RZ, -R5 ;  /* 0x000000ffff057224 */ /* 0x000fe400078e0a05 */
[----:B------:R-:W-:Y:S02]  /*15fd0*/  IMAD.MOV R12, RZ, RZ, -R12 ;  /* 0x000000ffff0c7224 */ /* 0x000fe400078e0a0c */
[----:B------:R-:W-:Y:S02]  /*15fe0*/  @!P3 IMAD.IADD R9, R9, 0x1, -R4 ;  /* 0x000000010909b824 */ /* 0x000fe400078e0a04 */
[C---:B------:R-:W-:Y:S02]  /*15ff0*/  IMAD R16, R4.reuse, R5, R16 ;  /* 0x0000000504107224 */ /* 0x040fe400078e0210 */
[----:B------:R-:W-:Y:S01]  /*16000*/  IMAD R10, R4, R12, R10 ;  /* 0x0000000c040a7224 */ /* 0x000fe200078e020a */
[----:B------:R-:W-:Y:S01]  /*16010*/  ISETP.GE.AND P6, PT, R8, RZ, PT ;  /* 0x000000ff0800720c */ /* 0x000fe20003fc6270 */
[--C-:B------:R-:W-:Y:S01]  /*16020*/  @!P1 IMAD.IADD R11, R11, 0x1, -R4.reuse ;  /* 0x000000010b0b9824 */ /* 0x100fe200078e0a04 */
[----:B------:R-:W-:Y:S01]  /*16030*/  ISETP.GT.U32.AND P3, PT, R4, R9, PT ;  /* 0x000000090400720c */ /* 0x000fe20003f64070 */
[----:B------:R-:W-:Y:S01]  /*16040*/  @!P0 IMAD.IADD R17, R17, 0x1, -R4 ;  /* 0x0000000111118824 */ /* 0x000fe200078e0a04 */
[----:B------:R-:W-:-:S02]  /*16050*/  IADD3 R8, R2, 0x5c, RZ ;  /* 0x0000005c02087810 */ /* 0x000fc40007ffe0ff */
[C---:B------:R-:W-:Y:S02]  /*16060*/  ISETP.GT.U32.AND P1, PT, R4.reuse, R16, PT ;  /* 0x000000100400720c */ /* 0x040fe40003f24070 */
[----:B------:R-:W-:Y:S02]  /*16070*/  ISETP.GT.U32.AND P0, PT, R4, R10, PT ;  /* 0x0000000a0400720c */ /* 0x000fe40003f04070 */
[----:B------:R-:W-:Y:S01]  /*16080*/  IABS R13, R8 ;  /* 0x00000008000d7213 */ /* 0x000fe20000000000 */
[----:B------:R-:W-:Y:S01]  /*16090*/  @!P4 IMAD.MOV R3, RZ, RZ, -R3 ;  /* 0x000000ffff03c224 */ /* 0x000fe200078e0a03 */
[----:B------:R-:W-:-:S03]  /*160a0*/  IADD3 R5, R2, 0x5b, RZ ;  /* 0x0000005b02057810 */ /* 0x000fc60007ffe0ff */
[----:B------:R-:W-:Y:S01]  /*160b0*/  IMAD.HI.U32 R18, R6, R13, RZ ;  /* 0x0000000d06127227 */ /* 0x000fe200078e00ff */
[----:B------:R0:W-:Y:S03]  /*160c0*/  STL [R1+0x15c], R3 ;  /* 0x00015c0301007387 */ /* 0x0001e60000100800 */
[----:B------:R-:W-:Y:S01]  /*160d0*/  @!P3 IMAD.IADD R9, R9, 0x1, -R4 ;  /* 0x000000010909b824 */ /* 0x000fe200078e0a04 */
[----:B------:R-:W-:Y:S01]  /*160e0*/  ISETP.GE.AND P3, PT, R0, RZ, PT ;  /* 0x000000ff0000720c */ /* 0x000fe20003f66270 */
[----:B------:R-:W-:Y:S01]  /*160f0*/  IMAD.MOV R18, RZ, RZ, -R18 ;  /* 0x000000ffff127224 */ /* 0x000fe200078e0a12 */
[----:B------:R-:W-:Y:S01]  /*16100*/  IABS R0, R5 ;  /* 0x0000000500007213 */ /* 0x000fe20000000000 */
[--C-:B------:R-:W-:Y:S02]  /*16110*/  @!P1 IMAD.IADD R16, R16, 0x1, -R4.reuse ;  /* 0x0000000110109824 */ /* 0x100fe400078e0a04 */
[----:B------:R-:W-:-:S02]  /*16120*/  @!P0 IMAD.IADD R10, R10, 0x1, -R4 ;  /* 0x000000010a0a8824 */ /* 0x000fc400078e0a04 */
[----:B0-----:R-:W-:Y:S01]  /*16130*/  IMAD.MOV.U32 R3, RZ, RZ, R17 ;  /* 0x000000ffff037224 */ /* 0x001fe200078e0011 */
[----:B------:R-:W-:Y:S01]  /*16140*/  ISETP.GE.AND P0, PT, R8, RZ, PT ;  /* 0x000000ff0800720c */ /* 0x000fe20003f06270 */
[C---:B------:R-:W-:Y:S01]  /*16150*/  IMAD R13, R4.reuse, R18, R13 ;  /* 0x00000012040d7224 */ /* 0x040fe200078e020d */
[----:B------:R-:W-:Y:S01]  /*16160*/  ISETP.GT.U32.AND P1, PT, R4, R16, PT ;  /* 0x000000100400720c */ /* 0x000fe20003f24070 */
[----:B------:R-:W-:Y:S01]  /*16170*/  IMAD.MOV.U32 R14, RZ, RZ, R9 ;  /* 0x000000ffff0e7224 */ /* 0x000fe200078e0009 */
[----:B------:R-:W-:Y:S01]  /*16180*/  ISETP.GE.AND P4, PT, R7, RZ, PT ;  /* 0x000000ff0700720c */ /* 0x000fe20003f86270 */
[----:B------:R-:W-:Y:S01]  /*16190*/  @!P5 IMAD.MOV R3, RZ, RZ, -R3 ;  /* 0x000000ffff03d224 */ /* 0x000fe200078e0a03 */
[----:B------:R-:W-:Y:S01]  /*161a0*/  IADD3 R7, R2, 0x5a, RZ ;  /* 0x0000005a02077810 */ /* 0x000fe20007ffe0ff */
[----:B------:R-:W-:Y:S01]  /*161b0*/  IMAD.HI.U32 R8, R6, R0, RZ ;  /* 0x0000000006087227 */ /* 0x000fe200078e00ff */
[----:B------:R-:W-:-:S03]  /*161c0*/  ISETP.GT.U32.AND P5, PT, R4, R10, PT ;  /* 0x0000000a0400720c */ /* 0x000fc60003fa4070 */
[----:B------:R-:W-:Y:S01]  /*161d0*/  @!P2 IMAD.MOV R14, RZ, RZ, -R14 ;  /* 0x000000ffff0ea224 */ /* 0x000fe200078e0a0e */
[----:B------:R-:W-:Y:S01]  /*161e0*/  ISETP.GT.U32.AND P2, PT, R4, R13, PT ;  /* 0x0000000d0400720c */ /* 0x000fe20003f44070 */
[----:B------:R-:W-:Y:S01]  /*161f0*/  IMAD.MOV R8, RZ, RZ, -R8 ;  /* 0x000000ffff087224 */ /* 0x000fe200078e0a08 */
[----:B------:R-:W-:-:S03]  /*16200*/  IABS R12, R7 ;  /* 0x00000007000c7213 */ /* 0x000fc60000000000 */
[----:B------:R-:W-:Y:S02]  /*16210*/  IMAD R0, R4, R8, R0 ;  /* 0x0000000804007224 */ /* 0x000fe400078e0200 */
[----:B------:R-:W-:-:S04]  /*16220*/  IMAD.HI.U32 R9, R6, R12, RZ ;  /* 0x0000000c06097227 */ /* 0x000fc800078e00ff */
[--C-:B------:R-:W-:Y:S01]  /*16230*/  @!P1 IMAD.IADD R16, R16, 0x1, -R4.reuse ;  /* 0x0000000110109824 */ /* 0x100fe200078e0a04 */
[----:B------:R-:W-:Y:S01]  /*16240*/  ISETP.GT.U32.AND P1, PT, R4, R0, PT ;  /* 0x000000000400720c */ /* 0x000fe20003f24070 */
[----:B------:R-:W-:Y:S02]  /*16250*/  IMAD.MOV R9, RZ, RZ, -R9 ;  /* 0x000000ffff097224 */ /* 0x000fe400078e0a09 */
[--C-:B------:R-:W-:Y:S01]  /*16260*/  @!P5 IMAD.IADD R10, R10, 0x1, -R4.reuse ;  /* 0x000000010a0ad824 */ /* 0x100fe200078e0a04 */
[----:B------:R0:W-:Y:S01]  /*16270*/  STL [R1+0x158], R3 ;  /* 0x0001580301007387 */ /* 0x0001e20000100800 */
[----:B------:R-:W-:Y:S02]  /*16280*/  @!P2 IMAD.IADD R13, R13, 0x1, -R4 ;  /* 0x000000010d0da824 */ /* 0x000fe400078e0a04 */
[C---:B------:R-:W-:Y:S01]  /*16290*/  IMAD R12, R4.reuse, R9, R12 ;  /* 0x00000009040c7224 */ /* 0x040fe200078e020c */
[----:B------:R1:W-:Y:S02]  /*162a0*/  STL [R1+0x134], R14 ;  /* 0x0001340e01007387 */ /* 0x0003e40000100800 */
[----:B------:R-:W-:Y:S01]  /*162b0*/  ISETP.GT.U32.AND P2, PT, R4, R13, PT ;  /* 0x0000000d0400720c */ /* 0x000fe20003f44070 */
[----:B0-----:R-:W-:-:S02]  /*162c0*/  IMAD.MOV.U32 R3, RZ, RZ, R11 ;  /* 0x000000ffff037224 */ /* 0x001fc400078e000b */
[----:B-1----:R-:W-:Y:S02]  /*162d0*/  IMAD.MOV.U32 R14, RZ, RZ, R10 ;  /* 0x000000ffff0e7224 */ /* 0x002fe400078e000a */
[----:B------:R-:W-:Y:S02]  /*162e0*/  @!P6 IMAD.MOV R3, RZ, RZ, -R3 ;  /* 0x000000ffff03e224 */ /* 0x000fe400078e0a03 */
[----:B------:R-:W-:Y:S01]  /*162f0*/  @!P4 IMAD.MOV R14, RZ, RZ, -R14 ;  /* 0x000000ffff0ec224 */ /* 0x000fe200078e0a0e */
[----:B------:R-:W-:Y:S01]  /*16300*/  ISETP.GT.U32.AND P4, PT, R4, R12, PT ;  /* 0x0000000c0400720c */ /* 0x000fe20003f84070 */
[----:B------:R-:W-:Y:S01]  /*16310*/  @!P1 IMAD.IADD R0, R0, 0x1, -R4 ;  /* 0x0000000100009824 */ /* 0x000fe200078e0a04 */
[----:B------:R0:W-:Y:S01]  /*16320*/  STL [R1+0x138], R3 ;  /* 0x0001380301007387 */ /* 0x0001e20000100800 */
[C---:B------:R-:W-:Y:S02]  /*16330*/  IADD3 R11, R2.reuse, 0x59, RZ ;  /* 0x00000059020b7810 */ /* 0x040fe40007ffe0ff */
[----:B------:R-:W-:-:S02]  /*16340*/  IADD3 R9, R2, 0x58, RZ ;  /* 0x0000005802097810 */ /* 0x000fc40007ffe0ff */
[----:B------:R-:W-:Y:S01]  /*16350*/  ISETP.GT.U32.AND P1, PT, R4, R0, PT ;  /* 0x000000000400720c */ /* 0x000fe20003f24070 */
[----:B0-----:R-:W-:Y:S01]  /*16360*/  IMAD.MOV.U32 R3, RZ, RZ, R16 ;  /* 0x000000ffff037224 */ /* 0x001fe200078e0010 */
[----:B------:R-:W-:Y:S01]  /*16370*/  ISETP.GE.AND P6, PT, R5, RZ, PT ;  /* 0x000000ff0500720c */ /* 0x000fe20003fc6270 */
[--C-:B------:R-:W-:Y:S01]  /*16380*/  @!P2 IMAD.IADD R13, R13, 0x1, -R4.reuse ;  /* 0x000000010d0da824 */ /* 0x100fe200078e0a04 */
[----:B------:R-:W-:Y:S01]  /*16390*/  IABS R5, R11 ;  /* 0x0000000b00057213 */ /* 0x000fe20000000000 */
[----:B------:R-:W-:Y:S01]  /*163a0*/  @!P3 IMAD.MOV R3, RZ, RZ, -R3 ;  /* 0x000000ffff03b224 */ /* 0x000fe200078e0a03 */
[----:B------:R-:W-:Y:S01]  /*163b0*/  IABS R8, R9 ;  /* 0x0000000900087213 */ /* 0x000fe20000000000 */
[----:B------:R-:W-:Y:S01]  /*163c0*/  STL [R1+0x14c], R14 ;  /* 0x00014c0e01007387 */ /* 0x000fe20000100800 */
[----:B------:R-:W-:Y:S01]  /*163d0*/  @!P4 IMAD.IADD R12, R12, 0x1, -R4 ;  /* 0x000000010c0cc824 */ /* 0x000fe200078e0a04 */
[----:B------:R-:W-:Y:S01]  /*163e0*/  ISETP.GE.AND P2, PT, R9, RZ, PT ;  /* 0x000000ff0900720c */ /* 0x000fe20003f46270 */
[----:B------:R-:W-:Y:S01]  /*163f0*/  IMAD.HI.U32 R16, R6, R5, RZ ;  /* 0x0000000506107227 */ /* 0x000fe200078e00ff */
[----:B------:R0:W-:Y:S01]  /*16400*/  STL [R1+0x148], R3 ;  /* 0x0001480301007387 */ /* 0x0001e20000100800 */
[----:B------:R-:W-:-:S02]  /*16410*/  ISETP.GE.AND P5, PT, R7, RZ, PT ;  /* 0x000000ff0700720c */ /* 0x000fc40003fa6270 */
[----:B------:R-:W-:Y:S01]  /*16420*/  IMAD.HI.U32 R9, R6, R8, RZ ;  /* 0x0000000806097227 */ /* 0x000fe200078e00ff */
[----:B------:R-:W-:Y:S02]  /*16430*/  IADD3 R7, R2, 0x57, RZ ;  /* 0x0000005702077810 */ /* 0x000fe40007ffe0ff */
[----:B------:R-:W-:Y:S01]  /*16440*/  ISETP.GT.U32.AND P4, PT, R4, R12, PT ;  /* 0x0000000c0400720c */ /* 0x000fe20003f84070 */
[----:B0-----:R-:W-:Y:S02]  /*16450*/  IMAD.MOV.U32 R3, RZ, RZ, R13 ;  /* 0x000000ffff037224 */ /* 0x001fe400078e000d */
[----:B------:R-:W-:Y:S02]  /*16460*/  IMAD.MOV R16, RZ, RZ, -R16 ;  /* 0x000000ffff107224 */ /* 0x000fe400078e0a10 */
[----:B------:R-:W-:Y:S01]  /*16470*/  @!P0 IMAD.MOV R3, RZ, RZ, -R3 ;  /* 0x000000ffff038224 */ /* 0x000fe200078e0a03 */
[----:B------:R-:W-:Y:S01]  /*16480*/  IABS R10, R7 ;  /* 0x00000007000a7213 */ /* 0x000fe20000000000 */
[----:B------:R-:W-:-:S02]  /*16490*/  IMAD.MOV R9, RZ, RZ, -R9 ;  /* 0x000000ffff097224 */ /* 0x000fc400078e0a09 */
[----:B------:R-:W-:Y:S01]  /*164a0*/  @!P1 IMAD.IADD R0, R0, 0x1, -R4 ;  /* 0x0000000100009824 */ /* 0x000fe200078e0a04 */
[----:B------:R-:W-:Y:S01]  /*164b0*/  ISETP.GE.AND P0, PT, R7, RZ, PT ;  /* 0x000000ff0700720c */ /* 0x000fe20003f06270 */
[C---:B------:R-:W-:Y:S01]  /*164c0*/  IMAD R5, R4.reuse, R16, R5 ;  /* 0x0000001004057224 */ /* 0x040fe200078e0205 */
[----:B------:R0:W-:Y:S01]  /*164d0*/  STL [R1+0x140], R3 ;  /* 0x0001400301007387 */ /* 0x0001e20000100800 */
[----:B------:R-:W-:Y:S01]  /*164e0*/  IMAD R7, R4, R9, R8 ;  /* 0x0000000904077224 */ /* 0x000fe200078e0208 */
[----:B------:R-:W-:Y:S01]  /*164f0*/  ISETP.GE.AND P3, PT, R11, RZ, PT ;  /* 0x000000ff0b00720c */ /* 0x000fe20003f66270 */
[----:B------:R-:W-:Y:S01]  /*16500*/  IMAD.HI.U32 R11, R6, R10, RZ ;  /* 0x0000000a060b7227 */ /* 0x000fe200078e00ff */
[----:B------:R-:W-:-:S03]  /*16510*/  ISETP.GT.U32.AND P1, PT, R4, R5, PT ;  /* 0x000000050400720c */ /* 0x000fc60003f24070 */
[----:B0-----:R-:W-:Y:S02]  /*16520*/  IMAD.MOV.U32 R3, RZ, RZ, R0 ;  /* 0x000000ffff037224 */ /* 0x001fe400078e0000 */
[----:B------:R-:W-:Y:S02]  /*16530*/  IMAD.MOV R11, RZ, RZ, -R11 ;  /* 0x000000ffff0b7224 */ /* 0x000fe400078e0a0b */
[----:B------:R-:W-:Y:S01]  /*16540*/  @!P6 IMAD.MOV R3, RZ, RZ, -R3 ;  /* 0x000000ffff03e224 */ /* 0x000fe200078e0a03 */
[----:B------:R-:W-:Y:S01]  /*16550*/  ISETP.GT.U32.AND P6, PT, R4, R7, PT ;  /* 0x000000070400720c */ /* 0x000fe20003fc4070 */
[----:B------:R-:W-:Y:S02]  /*16560*/  @!P4 IMAD.IADD R12, R12, 0x1, -R4 ;  /* 0x000000010c0cc824 */ /* 0x000fe400078e0a04 */
[----:B------:R-:W-:Y:S01]  /*16570*/  IMAD R10, R4, R11, R10 ;  /* 0x0000000b040a7224 */ /* 0x000fe200078e020a */
[----:B------:R0:W-:Y:S01]  /*16580*/  STL [R1+0x144], R3 ;  /* 0x0001440301007387 */ /* 0x0001e20000100800 */
[----:B------:R-:W-:Y:S01]  /*16590*/  @!P1 IMAD.IADD R5, R5, 0x1, -R4 ;  /* 0x0000000105059824 */ /* 0x000fe200078e0a04 */
[----:B------:R-:W-:Y:S01]  /*165a0*/  IADD3 R18, R2, 0x56, RZ ;  /* 0x0000005602127810 */ /* 0x000fe20007ffe0ff */
[----:B0-----:R-:W-:-:S04]  /*165b0*/  IMAD.MOV.U32 R3, RZ, RZ, R12 ;  /* 0x000000ffff037224 */ /* 0x001fc800078e000c */
[----:B------:R-:W-:Y:S01]  /*165c0*/  @!P5 IMAD.MOV R3, RZ, RZ, -R3 ;  /* 0x000000ffff03d224 */ /* 0x000fe200078e0a03 */
[C---:B------:R-:W-:Y:S01]  /*165d0*/  ISETP.GT.U32.AND P5, PT, R4.reuse, R10, PT ;  /* 0x0000000a0400720c */ /* 0x040fe20003fa4070 */
[----:B------:R-:W-:Y:S01]  /*165e0*/  @!P6 IMAD.IADD R7, R7, 0x1, -R4 ;  /* 0x000000010707e824 */ /* 0x000fe200078e0a04 */
[----:B------:R-:W-:Y:S02]  /*165f0*/  ISETP.GT.U32.AND P1, PT, R4, R5, PT ;  /* 0x000000050400720c */ /* 0x000fe40003f24070 */
[----:B------:R-:W-:Y:S02]  /*16600*/  ISETP.GE.AND P4, PT, R18, RZ, PT ;  /* 0x000000ff1200720c */ /* 0x000fe40003f86270 */
[----:B------:R-:W-:Y:S02]  /*16610*/  IABS R18, R18 ;  /* 0x0000001200127213 */ /* 0x000fe40000000000 */
[----:B------:R-:W-:Y:S02]  /*16620*/  ISETP.GT.U32.AND P6, PT, R4, R7, PT ;  /* 0x000000070400720c */ /* 0x000fe40003fc4070 */
[----:B------:R-:W-:Y:S01]  /*16630*/  IADD3 R16, R2, 0x55, RZ ;  /* 0x0000005502107810 */ /* 0x000fe20007ffe0ff */
[----:B------:R-:W-:-:S04]  /*16640*/  IMAD.HI.U32 R19, R6, R18, RZ ;  /* 0x0000001206137227 */ /* 0x000fc800078e00ff */
[--C-:B------:R-:W-:Y:S01]  /*16650*/  @!P5 IMAD.IADD R10, R10, 0x1, -R4.reuse ;  /* 0x000000010a0ad824 */ /* 0x100fe200078e0a04 */
[----:B------:R-:W-:Y:S01]  /*16660*/  IABS R17, R16 ;  /* 0x0000001000117213 */ /* 0x000fe20000000000 */
[----:B------:R-:W-:Y:S01]  /*16670*/  IMAD.MOV R19, RZ, RZ, -R19 ;  /* 0x000000ffff137224 */ /* 0x000fe200078e0a13 */
[C---:B------:R-:W-:Y:S01]  /*16680*/  IADD3 R8, R2.reuse, 0x54, RZ ;  /* 0x0000005402087810 */ /* 0x040fe20007ffe0ff */
[----:B------:R-:W-:Y:S01]  /*16690*/  @!P1 IMAD.IADD R5, R5, 0x1, -R4 ;  /* 0x0000000105059824 */ /* 0x000fe200078e0a04 */
[----:B------:R-:W-:Y:S02]  /*166a0*/  IADD3 R11, R2, 0x53, RZ ;  /* 0x00000053020b7810 */ /* 0x000fe40007ffe0ff */
[----:B------:R-:W-:Y:S01]  /*166b0*/  ISETP.GT.U32.AND P5, PT, R4, R10, PT ;  /* 0x0000000a0400720c */ /* 0x000fe20003fa4070 */
[----:B------:R-:W-:Y:S01]  /*166c0*/  IMAD.HI.U32 R13, R6, R17, RZ ;  /* 0x00000011060d7227 */ /* 0x000fe200078e00ff */
[----:B------:R-:W-:Y:S02]  /*166d0*/  ISETP.GE.AND P1, PT, R16, RZ, PT ;  /* 0x000000ff1000720c */ /* 0x000fe40003f26270 */
[----:B------:R-:W-:Y:S01]  /*166e0*/  IABS R9, R8 ;  /* 0x0000000800097213 */ /* 0x000fe20000000000 */
[C---:B------:R-:W-:Y:S01]  /*166f0*/  IMAD R16, R4.reuse, R19, R18 ;  /* 0x0000001304107224 */ /* 0x040fe200078e0212 */
[----:B------:R-:W-:Y:S01]  /*16700*/  IABS R0, R11 ;  /* 0x0000000b00007213 */ /* 0x000fe20000000000 */
[----:B------:R-:W-:Y:S01]  /*16710*/  @!P6 IMAD.IADD R7, R7, 0x1, -R4 ;  /* 0x000000010707e824 */ /* 0x000fe200078e0a04 */
[----:B------:R0:W-:Y:S01]  /*16720*/  STL [R1+0x13c], R3 ;  /* 0x00013c0301007387 */ /* 0x0001e20000100800 */
[----:B------:R-:W-:Y:S01]  /*16730*/  IMAD.MOV.U32 R14, RZ, RZ, R5 ;  /* 0x000000ffff0e7224 */ /* 0x000fe200078e0005 */
[----:B------:R-:W-:Y:S01]  /*16740*/  ISETP.GT.U32.AND P6, PT, R4, R16, PT ;  /* 0x000000100400720c */ /* 0x000fe20003fc4070 */
[----:B------:R-:W-:-:S02]  /*16750*/  IMAD.MOV R13, RZ, RZ, -R13 ;  /* 0x000000ffff0d7224 */ /* 0x000fc400078e0a0d */
[----:B------:R-:W-:-:S04]  /*16760*/  IMAD.HI.U32 R12, R6, R9, RZ ;  /* 0x00000009060c7227 */ /* 0x000fc800078e00ff */
[----:B0-----:R-:W-:Y:S02]  /*16770*/  IMAD.MOV.U32 R3, RZ, RZ, R7 ;  /* 0x000000ffff037224 */ /* 0x001fe400078e0007 */
[----:B------:R-:W-:-:S04]  /*16780*/  IMAD.HI.U32 R18, R6, R0, RZ ;  /* 0x0000000006127227 */ /* 0x000fc800078e00ff */
[----:B------:R-:W-:Y:S02]  /*16790*/  @!P3 IMAD.MOV R14, RZ, RZ, -R14 ;  /* 0x000000ffff0eb224 */ /* 0x000fe400078e0a0e */
[----:B------:R-:W-:Y:S02]  /*167a0*/  IMAD R17, R4, R13, R17 ;  /* 0x0000000d04117224 */ /* 0x000fe400078e0211 */
[----:B------:R-:W-:Y:S02]  /*167b0*/  @!P2 IMAD.MOV R3, RZ, RZ, -R3 ;  /* 0x000000ffff03a224 */ /* 0x000fe400078e0a03 */
[----:B------:R-:W-:Y:S02]  /*167c0*/  IMAD.MOV R13, RZ, RZ, -R12 ;  /* 0x000000ffff0d7224 */ /* 0x000fe400078e0a0c */
[----:B------:R-:W-:Y:S02]  /*167d0*/  IMAD.MOV R12, RZ, RZ, -R18 ;  /* 0x000000ffff0c7224 */ /* 0x000fe400078e0a12 */
[----:B------:R-:W-:Y:S01]  /*167e0*/  @!P5 IMAD.IADD R10, R10, 0x1, -R4 ;  /* 0x000000010a0ad824 */ /* 0x000fe200078e0a04 */
[----:B------:R-:W-:Y:S01]  /*167f0*/  STL [R1+0x130], R14 ;  /* 0x0001300e01007387 */ /* 0x000fe20000100800 */
[----:B------:R-:W-:-:S03]  /*16800*/  IMAD R0, R4, R12, R0 ;  /* 0x0000000c04007224 */ /* 0x000fc600078e0200 */
[----:B------:R0:W-:Y:S01]  /*16810*/  STL [R1+0x128], R3 ;  /* 0x0001280301007387 */ /* 0x0001e20000100800 */
[----:B------:R-:W-:Y:S02]  /*16820*/  @!P6 IMAD.IADD R16, R16, 0x1, -R4 ;  /* 0x000000011010e824 */ /* 0x000fe400078e0a04 */
[----:B0-----:R-:W-:-:S04]  /*16830*/  IMAD.MOV.U32 R3, RZ, RZ, R10 ;  /* 0x000000ffff037224 */ /* 0x001fc800078e000a */
[----:B------:R-:W-:Y:S01]  /*16840*/  @!P0 IMAD.MOV R3, RZ, RZ, -R3 ;  /* 0x000000ffff038224 */ /* 0x000fe200078e0a03 */
[C---:B------:R-:W-:Y:S02]  /*16850*/  ISETP.GT.U32.AND P0, PT, R4.reuse, R0, PT ;  /* 0x000000000400720c */ /* 0x040fe40003f04070 */
[C---:B------:R-:W-:Y:S02]  /*16860*/  ISETP.GT.U32.AND P3, PT, R4.reuse, R17, PT ;  /* 0x000000110400720c */ /* 0x040fe40003f64070 */
[C---:B------:R-:W-:Y:S01]  /*16870*/  ISETP.GT.U32.AND P6, PT, R4.reuse, R16, PT ;  /* 0x000000100400720c */ /* 0x040fe20003fc4070 */
[----:B------:R-:W-:Y:S01]  /*16880*/  IMAD R5, R4, R13, R9 ;  /* 0x0000000d04057224 */ /* 0x000fe200078e0209 */
[----:B------:R-:W-:Y:S02]  /*16890*/  ISETP.GE.AND P2, PT, R8, RZ, PT ;  /* 0x000000ff0800720c */ /* 0x000fe40003f46270 */
[----:B------:R-:W-:Y:S02]  /*168a0*/  IADD3 R8, R2, 0x51, RZ ;  /* 0x0000005102087810 */ /* 0x000fe40007ffe0ff */
[----:B------:R-:W-:-:S02]  /*168b0*/  ISETP.GT.U32.AND P5, PT, R4, R5, PT ;  /* 0x000000050400720c */ /* 0x000fc40003fa4070 */
[----:B------:R-:W-:Y:S01]  /*168c0*/  IADD3 R7, R2, 0x52, RZ ;  /* 0x0000005202077810 */ /* 0x000fe20007ffe0ff */
[--C-:B------:R-:W-:Y:S01]  /*168d0*/  @!P0 IMAD.IADD R0, R0, 0x1, -R4.reuse ;  /* 0x0000000100008824 */ /* 0x100fe200078e0a04 */
[----:B------:R-:W-:Y:S01]  /*168e0*/  IABS R12, R8 ;  /* 0x00000008000c7213 */ /* 0x000fe20000000000 */
[--C-:B------:R-:W-:Y:S01]  /*168f0*/  @!P3 IMAD.IADD R17, R17, 0x1, -R4.reuse ;  /* 0x000000011111b824 */ /* 0x100fe200078e0a04 */
[----:B------:R-:W-:Y:S01]  /*16900*/  IABS R13, R7 ;  /* 0x00000007000d7213 */ /* 0x000fe20000000000 */
[----:B------:R-:W-:Y:S01]  /*16910*/  @!P6 IMAD.IADD R16, R16, 0x1, -R4 ;  /* 0x000000011010e824 */ /* 0x000fe200078e0a04 */
[----:B------:R-:W-:Y:S01]  /*16920*/  ISETP.GE.AND P6, PT, R11, RZ, PT ;  /* 0x000000ff0b00720c */ /* 0x000fe20003fc6270 */
[----:B------:R-:W-:Y:S01]  /*16930*/  IMAD.HI.U32 R11, R6, R12, RZ ;  /* 0x0000000c060b7227 */ /* 0x000fe200078e00ff */
[C---:B------:R-:W-:Y:S02]  /*16940*/  ISETP.GT.U32.AND P0, PT, R4.reuse, R0, PT ;  /* 0x000000000400720c */ /* 0x040fe40003f04070 */
[----:B------:R-:W-:Y:S01]  /*16950*/  ISETP.GT.U32.AND P3, PT, R4, R17, PT ;  /* 0x000000110400720c */ /* 0x000fe20003f64070 */
[----:B------:R-:W-:-:S04]  /*16960*/  IMAD.HI.U32 R18, R6, R13, RZ ;  /* 0x0000000d06127227 */ /* 0x000fc800078e00ff */
[----:B------:R-:W-:Y:S02]  /*16970*/  IMAD.MOV R11, RZ, RZ, -R11 ;  /* 0x000000ffff0b7224 */ /* 0x000fe400078e0a0b */
[----:B------:R-:W-:Y:S02]  /*16980*/  @!P5 IMAD.IADD R5, R5, 0x1, -R4 ;  /* 0x000000010505d824 */ /* 0x000fe400078e0a04 */
[----:B------:R-:W-:Y:S02]  /*16990*/  IMAD.MOV R18, RZ, RZ, -R18 ;  /* 0x000000ffff127224 */ /* 0x000fe400078e0a12 */
[C---:B------:R-:W-:Y:S01]  /*169a0*/  IMAD R12, R4.reuse, R11, R12 ;  /* 0x0000000b040c7224 */ /* 0x040fe200078e020c */
[C---:B------:R-:W-:Y:S01]  /*169b0*/  ISETP.GT.U32.AND P5, PT, R4.reuse, R5, PT ;  /* 0x000000050400720c */ /* 0x040fe20003fa4070 */
[----:B------:R-:W-:Y:S02]  /*169c0*/  IMAD R13, R4, R18, R13 ;  /* 0x00000012040d7224 */ /* 0x000fe400078e020d */
[--C-:B------:R-:W-:Y:S01]  /*169d0*/  @!P0 IMAD.IADD R0, R0, 0x1, -R4.reuse ;  /* 0x0000000100008824 */ /* 0x100fe200078e0a04 */
[C---:B------:R-:W-:Y:S01]  /*169e0*/  ISETP.GT.U32.AND P0, PT, R4.reuse, R12, PT ;  /* 0x0000000c0400720c */ /* 0x040fe20003f04070 */
[----:B------:R-:W-:Y:S01]  /*169f0*/  @!P3 IMAD.IADD R17, R17, 0x1, -R4 ;  /* 0x000000011111b824 */ /* 0x000fe200078e0a04 */
[----:B------:R-:W-:Y:S01]  /*16a00*/  ISETP.GT.U32.AND P3, PT, R4, R13, PT ;  /* 0x0000000d0400720c */ /* 0x000fe20003f64070 */
[----:B------:R-:W-:Y:S01]  /*16a10*/  IMAD.MOV.U32 R14, RZ, RZ, R16 ;  /* 0x000000ffff0e7224 */ /* 0x000fe200078e0010 */
[----:B------:R-:W-:-:S03]  /*16a20*/  IADD3 R9, R2, 0x50, RZ ;  /* 0x0000005002097810 */ /* 0x000fc60007ffe0ff */
[----:B------:R-:W-:Y:S01]  /*16a30*/  @!P4 IMAD.MOV R14, RZ, RZ, -R14 ;  /* 0x000000ffff0ec224 */ /* 0x000fe200078e0a0e */
[----:B------:R-:W-:Y:S02]  /*16a40*/  ISETP.GE.AND P4, PT, R7, RZ, PT ;  /* 0x000000ff0700720c */ /* 0x000fe40003f86270 */
[----:B------:R-:W-:Y:S01]  /*16a50*/  IADD3 R7, R2, 0x4f, RZ ;  /* 0x0000004f02077810 */ /* 0x000fe20007ffe0ff */
[--C-:B------:R-:W-:Y:S01]  /*16a60*/  @!P5 IMAD.IADD R5, R5, 0x1, -R4.reuse ;  /* 0x000000010505d824 */ /* 0x100fe200078e0a04 */
[----:B------:R-:W-:Y:S01]  /*16a70*/  IABS R10, R9 ;  /* 0x00000009000a7213 */ /* 0x000fe20000000000 */
[----:B------:R-:W-:Y:S01]  /*16a80*/  @!P0 IMAD.IADD R12, R12, 0x1, -R4 ;  /* 0x000000010c0c8824 */ /* 0x000fe200078e0a04 */
[----:B------:R-:W-:Y:S01]  /*16a90*/  ISETP.GE.AND P5, PT, R9, RZ, PT ;  /* 0x000000ff0900720c */ /* 0x000fe20003fa6270 */
[----:B------:R0:W-:Y:S01]  /*16aa0*/  STL [R1+0x10c], R3 ;  /* 0x00010c0301007387 */ /* 0x0001e20000100800 */
[----:B------:R-:W-:Y:S01]  /*16ab0*/  IABS R9, R7 ;  /* 0x0000000700097213 */ /* 0x000fe20000000000 */
[----:B------:R-:W-:Y:S01]  /*16ac0*/  IMAD.HI.U32 R16, R6, R10, RZ ;  /* 0x0000000a06107227 */ /* 0x000fe200078e00ff */
[----:B------:R-:W-:-:S03]  /*16ad0*/  ISETP.GT.U32.AND P0, PT, R4, R12, PT ;  /* 0x0000000c0400720c */ /* 0x000fc60003f04070 */
[----:B------:R-:W-:Y:S02]  /*16ae0*/  @!P3 IMAD.IADD R13, R13, 0x1, -R4 ;  /* 0x000000010d0db824 */ /* 0x000fe400078e0a04 */
[----:B0-----:R-:W-:Y:S01]  /*16af0*/  IMAD.MOV.U32 R3, RZ, RZ, R17 ;  /* 0x000000ffff037224 */ /* 0x001fe200078e0011 */
[----:B------:R0:W-:Y:S01]  /*16b00*/  STL [R1+0x110], R14 ;  /* 0x0001100e01007387 */ /* 0x0001e20000100800 */
[----:B------:R-:W-:Y:S01]  /*16b10*/  IMAD.HI.U32 R11, R6, R9, RZ ;  /* 0x00000009060b7227 */ /* 0x000fe200078e00ff */
[----:B------:R-:W-:-:S03]  /*16b20*/  ISETP.GT.U32.AND P3, PT, R4, R13, PT ;  /* 0x0000000d0400720c */ /* 0x000fc60003f64070 */
[----:B------:R-:W-:Y:S02]  /*16b30*/  @!P1 IMAD.MOV R3, RZ, RZ, -R3 ;  /* 0x000000ffff039224 */ /* 0x000fe400078e0a03 */
[----:B------:R-:W-:Y:S02]  /*16b40*/  IMAD.MOV R16, RZ, RZ, -R16 ;  /* 0x000000ffff107224 */ /* 0x000fe400078e0a10 */
[----:B0-----:R-:W-:Y:S01]  /*16b50*/  IMAD.MOV.U32 R14, RZ, RZ, R5 ;  /* 0x000000ffff0e7224 */ /* 0x001fe200078e0005 */
[----:B------:R-:W-:Y:S01]  /*16b60*/  IADD3 R5, R2, 0x4e, RZ ;  /* 0x0000004e02057810 */ /* 0x000fe20007ffe0ff */
[----:B------:R-:W-:Y:S01]  /*16b70*/  IMAD.MOV R11, RZ, RZ, -R11 ;  /* 0x000000ffff0b7224 */ /* 0x000fe200078e0a0b */
[----:B------:R0:W-:Y:S01]  /*16b80*/  STL [R1+0x11c], R3 ;  /* 0x00011c0301007387 */ /* 0x0001e20000100800 */
[C---:B------:R-:W-:Y:S01]  /*16b90*/  IMAD R10, R4.reuse, R16, R10 ;  /* 0x00000010040a7224 */ /* 0x040fe200078e020a */
[----:B------:R-:W-:Y:S01]  /*16ba0*/  IABS R16, R5 ;  /* 0x0000000500107213 */ /* 0x000fe20000000000 */
[----:B------:R-:W-:-:S02]  /*16bb0*/  IMAD R9, R4, R11, R9 ;  /* 0x0000000b04097224 */ /* 0x000fc400078e0209 */
[----:B0-----:R-:W-:Y:S02]  /*16bc0*/  IMAD.MOV.U32 R3, RZ, RZ, R0 ;  /* 0x000000ffff037224 */ /* 0x001fe400078e0000 */
[----:B------:R-:W-:Y:S02]  /*16bd0*/  @!P0 IMAD.IADD R12, R12, 0x1, -R4 ;  /* 0x000000010c0c8824 */ /* 0x000fe400078e0a04 */
[----:B------:R-:W-:Y:S01]  /*16be0*/  @!P6 IMAD.MOV R3, RZ, RZ, -R3 ;  /* 0x000000ffff03e224 */ /* 0x000fe200078e0a03 */
[----:B------:R-:W-:Y:S01]  /*16bf0*/  ISETP.GE.AND P6, PT, R5, RZ, PT ;  /* 0x000000ff0500720c */ /* 0x000fe20003fc6270 */
[----:B------:R-:W-:Y:S01]  /*16c00*/  IMAD.HI.U32 R5, R6, R16, RZ ;  /* 0x0000001006057227 */ /* 0x000fe200078e00ff */
[----:B------:R-:W-:-:S03]  /*16c10*/  ISETP.GT.U32.AND P0, PT, R4, R9, PT ;  /* 0x000000090400720c */ /* 0x000fc60003f04070 */
[----:B------:R-:W-:Y:S02]  /*16c20*/  @!P2 IMAD.MOV R14, RZ, RZ, -R14 ;  /* 0x000000ffff0ea224 */ /* 0x000fe400078e0a0e */
[----:B------:R-:W-:Y:S02]  /*16c30*/  @!P3 IMAD.IADD R13, R13, 0x1, -R4 ;  /* 0x000000010d0db824 */ /* 0x000fe400078e0a04 */
[----:B------:R-:W-:Y:S01]  /*16c40*/  IMAD.MOV R5, RZ, RZ, -R5 ;  /* 0x000000ffff057224 */ /* 0x000fe200078e0a05 */
[----:B------:R-:W-:Y:S01]  /*16c50*/  ISETP.GE.AND P1, PT, R8, RZ, PT ;  /* 0x000000ff0800720c */ /* 0x000fe20003f26270 */
[----:B------:R0:W-:Y:S01]  /*16c60*/  STL [R1+0x120], R14 ;  /* 0x0001200e01007387 */ /* 0x0001e20000100800 */
[----:B------:R-:W-:Y:S01]  /*16c70*/  IADD3 R8, R2, 0x4c, RZ ;  /* 0x0000004c02087810 */ /* 0x000fe20007ffe0ff */
[----:B------:R-:W-:Y:S01]  /*16c80*/  IMAD R16, R4, R5, R16 ;  /* 0x0000000504107224 */ /* 0x000fe200078e0210 */
[----:B------:R-:W-:Y:S02]  /*16c90*/  IADD3 R0, R2, 0x4d, RZ ;  /* 0x0000004d02007810 */ /* 0x000fe40007ffe0ff */
[----:B------:R-:W-:Y:S01]  /*16ca0*/  IABS R17, R8 ;  /* 0x0000000800117213 */ /* 0x000fe20000000000 */
[----:B0-----:R-:W-:Y:S01]  /*16cb0*/  IMAD.MOV.U32 R14, RZ, RZ, R13 ;  /* 0x000000ffff0e7224 */ /* 0x001fe200078e000d */
[----:B------:R-:W-:Y:S01]  /*16cc0*/  ISETP.GE.AND P2, PT, R7, RZ, PT ;  /* 0x000000ff0700720c */ /* 0x000fe20003f46270 */
[----:B------:R-:W-:-:S02]  /*16cd0*/  @!P0 IMAD.IADD R9, R9, 0x1, -R4 ;  /* 0x0000000109098824 */ /* 0x000fc400078e0a04 */
[----:B------:R-:W-:Y:S01]  /*16ce0*/  @!P4 IMAD.MOV R14, RZ, RZ, -R14 ;  /* 0x000000ffff0ec224 */ /* 0x000fe200078e0a0e */
[C---:B------:R-:W-:Y:S02]  /*16cf0*/  ISETP.GT.U32.AND P4, PT, R4.reuse, R16, PT ;  /* 0x000000100400720c */ /* 0x040fe40003f84070 */
[----:B------:R-:W-:Y:S01]  /*16d00*/  ISETP.GT.U32.AND P3, PT, R4, R10, PT ;  /* 0x0000000a0400720c */ /* 0x000fe20003f64070 */
[----:B------:R-:W-:Y:S01]  /*16d10*/  IMAD.HI.U32 R5, R6, R17, RZ ;  /* 0x0000001106057227 */ /* 0x000fe200078e00ff */
[----:B------:R-:W-:Y:S02]  /*16d20*/  IABS R7, R0 ;  /* 0x0000000000077213 */ /* 0x000fe40000000000 */
[----:B------:R-:W-:Y:S01]  /*16d30*/  ISETP.GT.U32.AND P0, PT, R4, R9, PT ;  /* 0x000000090400720c */ /* 0x000fe20003f04070 */
[----:B------:R-:W-:Y:S01]  /*16d40*/  IMAD.MOV R5, RZ, RZ, -R5 ;  /* 0x000000ffff057224 */ /* 0x000fe200078e0a05 */
[----:B------:R0:W-:Y:S01]  /*16d50*/  STL [R1+0x4b4], R3 ;  /* 0x0004b40301007387 */ /* 0x0001e20000100800 */
[----:B------:R-:W-:-:S04]  /*16d60*/  IMAD.HI.U32 R11, R6, R7, RZ ;  /* 0x00000007060b7227 */ /* 0x000fc800078e00ff */
[----:B------:R-:W-:Y:S02]  /*16d70*/  IMAD.MOV R11, RZ, RZ, -R11 ;  /* 0x000000ffff0b7224 */ /* 0x000fe400078e0a0b */
[----:B------:R-:W-:Y:S02]  /*16d80*/  IMAD R17, R4, R5, R17 ;  /* 0x0000000504117224 */ /* 0x000fe400078e0211 */
[----:B0-----:R-:W-:Y:S01]  /*16d90*/  IMAD.MOV.U32 R3, RZ, RZ, R12 ;  /* 0x000000ffff037224 */ /* 0x001fe200078e000c */
[----:B------:R-:W-:Y:S01]  /*16da0*/  IADD3 R5, R2, 0x4b, RZ ;  /* 0x0000004b02057810 */ /* 0x000fe20007ffe0ff */
[--C-:B------:R-:W-:Y:S02]  /*16db0*/  @!P4 IMAD.IADD R16, R16, 0x1, -R4.reuse ;  /* 0x000000011010c824 */ /* 0x100fe400078e0a04 */
[----:B------:R-:W-:Y:S01]  /*16dc0*/  @!P1 IMAD.MOV R3, RZ, RZ, -R3 ;  /* 0x000000ffff039224 */ /* 0x000fe200078e0a03 */
[----:B------:R-:W-:Y:S01]  /*16dd0*/  ISETP.GE.AND P1, PT, R0, RZ, PT ;  /* 0x000000ff0000720c */ /* 0x000fe20003f26270 */
[--C-:B------:R-:W-:Y:S01]  /*16de0*/  @!P3 IMAD.IADD R10, R10, 0x1, -R4.reuse ;  /* 0x000000010a0ab824 */ /* 0x100fe200078e0a04 */
[----:B------:R-:W-:Y:S01]  /*16df0*/  IABS R18, R5 ;  /* 0x0000000500127213 */ /* 0x000fe20000000000 */
[C---:B------:R-:W-:Y:S01]  /*16e00*/  IMAD R0, R4.reuse, R11, R7 ;  /* 0x0000000b04007224 */ /* 0x040fe200078e0207 */
[C---:B------:R-:W-:Y:S01]  /*16e10*/  ISETP.GT.U32.AND P4, PT, R4.reuse, R16, PT ;  /* 0x000000100400720c */ /* 0x040fe20003f84070 */
[----:B------:R-:W-:Y:S01]  /*16e20*/  @!P0 IMAD.IADD R9, R9, 0x1, -R4 ;  /* 0x0000000109098824 */ /* 0x000fe200078e0a04 */
[----:B------:R-:W-:Y:S01]  /*16e30*/  ISETP.GT.U32.AND P3, PT, R4, R10, PT ;  /* 0x0000000a0400720c */ /* 0x000fe20003f64070 */
[----:B------:R-:W-:Y:S01]  /*16e40*/  IMAD.HI.U32 R12, R6, R18, RZ ;  /* 0x00000012060c7227 */ /* 0x000fe200078e00ff */
[----:B------:R-:W-:-:S02]  /*16e50*/  ISETP.GT.U32.AND P0, PT, R4, R0, PT ;  /* 0x000000000400720c */ /* 0x000fc40003f04070 */
[----:B------:R-:W-:Y:S01]  /*16e60*/  IADD3 R19, R2, 0x4a, RZ ;  /* 0x0000004a02137810 */ /* 0x000fe20007ffe0ff */
[----:B------:R-:W-:-:S03]  /*16e70*/  IMAD.MOV R12, RZ, RZ, -R12 ;  /* 0x000000ffff0c7224 */ /* 0x000fc600078e0a0c */
[----:B------:R-:W-:Y:S01]  /*16e80*/  IABS R24, R19 ;  /* 0x0000001300187213 */ /* 0x000fe20000000000 */
[----:B------:R-:W-:Y:S02]  /*16e90*/  IMAD R18, R4, R12, R18 ;  /* 0x0000000c04127224 */ /* 0x000fe400078e0212 */
[--C-:B------:R-:W-:Y:S01]  /*16ea0*/  @!P4 IMAD.IADD R16, R16, 0x1, -R4.reuse ;  /* 0x000000011010c824 */ /* 0x100fe200078e0a04 */
[----:B------:R-:W-:Y:S01]  /*16eb0*/  ISETP.GT.U32.AND P4, PT, R4, R17, PT ;  /* 0x000000110400720c */ /* 0x000fe20003f84070 */
[----:B------:R-:W-:Y:S01]  /*16ec0*/  @!P3 IMAD.IADD R10, R10, 0x1, -R4 ;  /* 0x000000010a0ab824 */ /* 0x000fe200078e0a04 */
[----:B------:R-:W-:Y:S01]  /*16ed0*/  STL [R1+0x114], R14 ;  /* 0x0001140e01007387 */ /* 0x000fe20000100800 */
[----:B------:R-:W-:-:S04]  /*16ee0*/  IMAD.HI.U32 R23, R6, R24, RZ ;  /* 0x0000001806177227 */ /* 0x000fc800078e00ff */
[----:B------:R-:W-:Y:S01]  /*16ef0*/  @!P0 IMAD.IADD R0, R0, 0x1, -R4 ;  /* 0x0000000100008824 */ /* 0x000fe200078e0a04 */
[----:B------:R-:W-:Y:S01]  /*16f00*/  ISETP.GT.U32.AND P0, PT, R4, R18, PT ;  /* 0x000000120400720c */ /* 0x000fe20003f04070 */
[----:B------:R0:W-:Y:S01]  /*16f10*/  STL [R1+0x118], R3 ;  /* 0x0001180301007387 */ /* 0x0001e20000100800 */
[----:B------:R-:W-:Y:S01]  /*16f20*/  IMAD.MOV R23, RZ, RZ, -R23 ;  /* 0x000000ffff177224 */ /* 0x000fe200078e0a17 */
[C---:B------:R-:W-:Y:S02]  /*16f30*/  IADD3 R21, R2.reuse, 0x49, RZ ;  /* 0x0000004902157810 */ /* 0x040fe40007ffe0ff */
[----:B------:R-:W-:Y:S01]  /*16f40*/  IADD3 R13, R2, 0x48, RZ ;  /* 0x00000048020d7810 */ /* 0x000fe20007ffe0ff */
[----:B------:R-:W-:Y:S02]  /*16f50*/  IMAD R23, R4, R23, R24 ;  /* 0x0000001704177224 */ /* 0x000fe400078e0218 */
[----:B0-----:R-:W-:Y:S01]  /*16f60*/  IMAD.MOV.U32 R3, RZ, RZ, R10 ;  /* 0x000000ffff037224 */ /* 0x001fe200078e000a */
[----:B------:R-:W-:-:S03]  /*16f70*/  IABS R22, R21 ;  /* 0x0000001500167213 */ /* 0x000fc60000000000 */
[----:B------:R-:W-:Y:S01]  /*16f80*/  @!P5 IMAD.MOV R3, RZ, RZ, -R3 ;  /* 0x000000ffff03d224 */ /* 0x000fe200078e0a03 */
[----:B------:R-:W-:Y:S01]  /*16f90*/  IADD3 R11, R2, 0x47, RZ ;  /* 0x00000047020b7810 */ /* 0x000fe20007ffe0ff */
[--C-:B------:R-:W-:Y:S01]  /*16fa0*/  @!P4 IMAD.IADD R17, R17, 0x1, -R4.reuse ;  /* 0x000000011111c824 */ /* 0x100fe200078e0a04 */
[----:B------:R-:W-:Y:S02]  /*16fb0*/  IABS R7, R13 ;  /* 0x0000000d00077213 */ /* 0x000fe40000000000 */
[----:B------:R0:W-:Y:S01]  /*16fc0*/  STL [R1+0x108], R3 ;  /* 0x0001080301007387 */ /* 0x0001e20000100800 */
[----:B------:R-:W-:Y:S01]  /*16fd0*/  ISETP.GT.U32.AND P4, PT, R4, R23, PT ;  /* 0x000000170400720c */ /* 0x000fe20003f84070 */
[----:B------:R-:W-:Y:S01]  /*16fe0*/  @!P0 IMAD.IADD R18, R18, 0x1, -R4 ;  /* 0x0000000112128824 */ /* 0x000fe200078e0a04 */
[----:B------:R-:W-:Y:S01]  /*16ff0*/  ISETP.GE.AND P3, PT, R8, RZ, PT ;  /* 0x000000ff0800720c */ /* 0x000fe20003f66270 */
[----:B------:R-:W-:Y:S01]  /*17000*/  IMAD.HI.U32 R25, R6, R22, RZ ;  /* 0x0000001606197227 */ /* 0x000fe200078e00ff */
[----:B------:R-:W-:-:S02]  /*17010*/  IABS R8, R11 ;  /* 0x0000000b00087213 */ /* 0x000fc40000000000 */
[----:B------:R-:W-:Y:S01]  /*17020*/  ISETP.GT.U32.AND P5, PT, R4, R0, PT ;  /* 0x000000000400720c */ /* 0x000fe20003fa4070 */
[----:B0-----:R-:W-:Y:S02]  /*17030*/  IMAD.MOV.U32 R3, RZ, RZ, R9 ;  /* 0x000000ffff037224 */ /* 0x001fe400078e0009 */
[----:B------:R-:W-:-:S04]  /*17040*/  IMAD.HI.U32 R20, R6, R7, RZ ;  /* 0x0000000706147227 */ /* 0x000fc800078e00ff */
[----:B------:R-:W-:Y:S01]  /*17050*/  @!P2 IMAD.MOV R3, RZ, RZ, -R3 ;  /* 0x000000ffff03a224 */ /* 0x000fe200078e0a03 */
[----:B------:R-:W-:Y:S01]  /*17060*/  ISETP.GT.U32.AND P2, PT, R4, R18, PT ;  /* 0x000000120400720c */ /* 0x000fe20003f44070 */
[----:B------:R-:W-:Y:S02]  /*17070*/  IMAD.MOV R25, RZ, RZ, -R25 ;  /* 0x000000ffff197224 */ /* 0x000fe400078e0a19 */
[----:B------:R-:W-:Y:S01]  /*17080*/  IMAD.HI.U32 R12, R6, R8, RZ ;  /* 0x00000008060c7227 */ /* 0x000fe200078e00ff */
[----:B------:R0:W-:Y:S03]  /*17090*/  STL [R1+0x104], R3 ;  /* 0x0001040301007387 */ /* 0x0001e60000100800 */
[----:B------:R-:W-:Y:S02]  /*170a0*/  IMAD.MOV R20, RZ, RZ, -R20 ;  /* 0x000000ffff147224 */ /* 0x000fe400078e0a14 */
[----:B------:R-:W-:-:S02]  /*170b0*/  IMAD R22, R4, R25, R22 ;  /* 0x0000001904167224 */ /* 0x000fc400078e0216 */
[----:B------:R-:W-:Y:S02]  /*170c0*/  IMAD.MOV R12, RZ, RZ, -R12 ;  /* 0x000000ffff0c7224 */ /* 0x000fe400078e0a0c */
[C---:B------:R-:W-:Y:S02]  /*170d0*/  IMAD R7, R4.reuse, R20, R7 ;  /* 0x0000001404077224 */ /* 0x040fe400078e0207 */
[----:B0-----:R-:W-:Y:S01]  /*170e0*/  IMAD.MOV.U32 R3, RZ, RZ, R16 ;  /* 0x000000ffff037224 */ /* 0x001fe200078e0010 */
[C---:B------:R-:W-:Y:S01]  /*170f0*/  ISETP.GT.U32.AND P0, PT, R4.reuse, R17, PT ;  /* 0x000000110400720c */ /* 0x040fe20003f04070 */
[----:B------:R-:W-:Y:S02]  /*17100*/  @!P4 IMAD.IADD R23, R23, 0x1, -R4 ;  /* 0x000000011717c824 */ /* 0x000fe400078e0a04 */
[----:B------:R-:W-:Y:S01]  /*17110*/  @!P6 IMAD.MOV R3, RZ, RZ, -R3 ;  /* 0x000000ffff03e224 */ /* 0x000fe200078e0a03 */
[C---:B------:R-:W-:Y:S01]  /*17120*/  ISETP.GT.U32.AND P6, PT, R4.reuse, R22, PT ;  /* 0x000000160400720c */ /* 0x040fe20003fc4070 */
[----:B------:R-:W-:-:S02]  /*17130*/  IMAD R8, R4, R12, R8 ;  /* 0x0000000c04087224 */ /* 0x000fc400078e0208 */
[--C-:B------:R-:W-:Y:S01]  /*17140*/  @!P5 IMAD.IADD R0, R0, 0x1, -R4.reuse ;  /* 0x000000010000d824 */ /* 0x100fe200078e0a04 */
[----:B------:R-:W-:Y:S01]  /*17150*/  ISETP.GT.U32.AND P5, PT, R4, R7, PT ;  /* 0x000000070400720c */ /* 0x000fe20003fa4070 */
[--C-:B------:R-:W-:Y:S01]  /*17160*/  @!P2 IMAD.IADD R18, R18, 0x1, -R4.reuse ;  /* 0x000000011212a824 */ /* 0x100fe200078e0a04 */
[C---:B------:R-:W-:Y:S02]  /*17170*/  ISETP.GT.U32.AND P4, PT, R4.reuse, R23, PT ;  /* 0x000000170400720c */ /* 0x040fe40003f84070 */
[----:B------:R-:W-:Y:S02]  /*17180*/  ISETP.GT.U32.AND P2, PT, R4, R8, PT ;  /* 0x000000080400720c */ /* 0x000fe40003f44070 */
[C---:B------:R-:W-:Y:S02]  /*17190*/  IADD3 R20, R2.reuse, 0x46, RZ ;  /* 0x0000004602147810 */ /* 0x040fe40007ffe0ff */
[----:B------:R-:W-:Y:S02]  /*171a0*/  IADD3 R10, R2, 0x45, RZ ;  /* 0x00000045020a7810 */ /* 0x000fe40007ffe0ff */
[----:B------:R-:W-:Y:S01]  /*171b0*/  IABS R12, R20 ;  /* 0x00000014000c7213 */ /* 0x000fe20000000000 */
[--C-:B------:R-:W-:Y:S01]  /*171c0*/  @!P0 IMAD.IADD R17, R17, 0x1, -R4.reuse ;  /* 0x0000000111118824 */ /* 0x100fe200078e0a04 */
[----:B------:R-:W-:Y:S01]  /*171d0*/  IABS R9, R10 ;  /* 0x0000000a00097213 */ /* 0x000fe20000000000 */
[----:B------:R-:W-:-:S02]  /*171e0*/  @!P6 IMAD.IADD R22, R22, 0x1, -R4 ;  /* 0x000000011616e824 */ /* 0x000fc400078e0a04 */
[----:B------:R-:W-:Y:S01]  /*171f0*/  IMAD.MOV.U32 R14, RZ, RZ, R0 ;  /* 0x000000ffff0e7224 */ /* 0x000fe200078e0000 */
[----:B------:R0:W-:Y:S01]  /*17200*/  STL [R1+0x100], R3 ;  /* 0x0001000301007387 */ /* 0x0001e20000100800 */
[----:B------:R-:W-:Y:S01]  /*17210*/  @!P5 IMAD.IADD R7, R7, 0x1, -R4 ;  /* 0x000000010707d824 */ /* 0x000fe200078e0a04 */
[----:B------:R-:W-:Y:S01]  /*17220*/  ISETP.GE.AND P0, PT, R5, RZ, PT ;  /* 0x000000ff0500720c */ /* 0x000fe20003f06270 */
[----:B------:R-:W-:Y:S02]  /*17230*/  IMAD.MOV.U32 R16, RZ, RZ, R12 ;  /* 0x000000ffff107224 */ /* 0x000fe400078e000c */
[----:B------:R-:W-:Y:S01]  /*17240*/  @!P4 IMAD.IADD R23, R23, 0x1, -R4 ;  /* 0x000000011717c824 */ /* 0x000fe200078e0a04 */
[----:B------:R-:W-:Y:S01]  /*17250*/  ISETP.GE.AND P4, PT, R19, RZ, PT ;  /* 0x000000ff1300720c */ /* 0x000fe20003f86270 */
[----:B------:R-:W-:Y:S01]  /*17260*/  @!P1 IMAD.MOV R14, RZ, RZ, -R14 ;  /* 0x000000ffff0e9224 */ /* 0x000fe200078e0a0e */
[----:B------:R-:W-:Y:S01]  /*17270*/  ISETP.GT.U32.AND P1, PT, R4, R22, PT ;  /* 0x000000160400720c */ /* 0x000fe20003f24070 */
[----:B0-----:R-:W-:-:S02]  /*17280*/  IMAD.MOV.U32 R3, RZ, RZ, R17 ;  /* 0x000000ffff037224 */ /* 0x001fc400078e0011 */
[----:B------:R-:W-:Y:S02]  /*17290*/  IMAD.MOV.U32 R12, RZ, RZ, R9 ;  /* 0x000000ffff0c7224 */ /* 0x000fe400078e0009 */
[----:B------:R-:W-:Y:S01]  /*172a0*/  @!P2 IMAD.IADD R8, R8, 0x1, -R4 ;  /* 0x000000010808a824 */ /* 0x000fe200078e0a04 */
[----:B------:R-:W-:Y:S01]  /*172b0*/  ISETP.GT.U32.AND P2, PT, R4, R7, PT ;  /* 0x000000070400720c */ /* 0x000fe20003f44070 */
[----:B------:R-:W-:-:S04]  /*172c0*/  IMAD.HI.U32 R9, R6, R16, RZ ;  /* 0x0000001006097227 */ /* 0x000fc800078e00ff */
[----:B------:R-:W-:Y:S01]  /*172d0*/  @!P3 IMAD.MOV R3, RZ, RZ, -R3 ;  /* 0x000000ffff03b224 */ /* 0x000fe200078e0a03 */
[----:B------:R-:W-:Y:S01]  /*172e0*/  ISETP.GT.U32.AND P3, PT, R4, R8, PT ;  /* 0x000000080400720c */ /* 0x000fe20003f64070 */
[----:B------:R-:W-:Y:S01]  /*172f0*/  IMAD.HI.U32 R5, R6, R12, RZ ;  /* 0x0000000c06057227 */ /* 0x000fe200078e00ff */
[----:B------:R-:W-:Y:S01]  /*17300*/  ISETP.GE.AND P5, PT, R13, RZ, PT ;  /* 0x000000ff0d00720c */ /* 0x000fe20003fa6270 */
[----:B------:R-:W-:Y:S02]  /*17310*/  STL [R1+0xe0], R14 ;  /* 0x0000e00e01007387 */ /* 0x000fe40000100800 */
[----:B------:R-:W-:Y:S01]  /*17320*/  IMAD.MOV R9, RZ, RZ, -R9 ;  /* 0x000000ffff097224 */ /* 0x000fe200078e0a09 */
[----:B------:R-:W-:Y:S01]  /*17330*/  ISETP.GE.AND P6, PT, R21, RZ, PT ;  /* 0x000000ff1500720c */ /* 0x000fe20003fc6270 */
[----:B------:R-:W-:Y:S01]  /*17340*/  IMAD.MOV.U32 R13, RZ, RZ, R18 ;  /* 0x000000ffff0d7224 */ /* 0x000fe200078e0012 */
[----:B------:R0:W-:Y:S01]  /*17350*/  STL [R1+0xdc], R3 ;  /* 0x0000dc0301007387 */ /* 0x0001e20000100800 */
[----:B------:R-:W-:-:S02]  /*17360*/  IMAD.MOV R5, RZ, RZ, -R5 ;  /* 0x000000ffff057224 */ /* 0x000fc400078e0a05 */
[----:B------:R-:W-:Y:S01]  /*17370*/  IMAD R9, R4, R9, R16 ;  /* 0x0000000904097224 */ /* 0x000fe200078e0210 */
[----:B------:R-:W-:Y:S01]  /*17380*/  IADD3 R0, R2, 0x44, RZ ;  /* 0x0000004402007810 */ /* 0x000fe20007ffe0ff */
[----:B------:R-:W-:Y:S02]  /*17390*/  @!P0 IMAD.MOV R13, RZ, RZ, -R13 ;  /* 0x000000ffff0d8224 */ /* 0x000fe400078e0a0d */
[----:B0-----:R-:W-:Y:S01]  /*173a0*/  IMAD.MOV.U32 R3, RZ, RZ, R23 ;  /* 0x000000ffff037224 */ /* 0x001fe200078e0017 */
[C---:B------:R-:W-:Y:S01]  /*173b0*/  ISETP.GT.U32.AND P0, PT, R4.reuse, R9, PT ;  /* 0x000000090400720c */ /* 0x040fe20003f04070 */
[----:B------:R-:W-:Y:S02]  /*173c0*/  IMAD R5, R4, R5, R12 ;  /* 0x0000000504057224 */ /* 0x000fe400078e020c */
[----:B------:R-:W-:Y:S01]  /*173d0*/  @!P4 IMAD.MOV R3, RZ, RZ, -R3 ;  /* 0x000000ffff03c224 */ /* 0x000fe200078e0a03 */
[----:B------:R-:W-:Y:S01]  /*173e0*/  ISETP.GE.AND P4, PT, R11, RZ, PT ;  /* 0x000000ff0b00720c */ /* 0x000fe20003f86270 */
[--C-:B------:R-:W-:Y:S01]  /*173f0*/  @!P1 IMAD.IADD R22, R22, 0x1, -R4.reuse ;  /* 0x0000000116169824 */ /* 0x100fe200078e0a04 */
[----:B------:R-:W-:Y:S01]  /*17400*/  IABS R11, R0 ;  /* 0x00000000000b7213 */ /* 0x000fe20000000000 */
[--C-:B------:R-:W-:Y:S01]  /*17410*/  @!P2 IMAD.IADD R7, R7, 0x1, -R4.reuse ;  /* 0x000000010707a824 */ /* 0x100fe200078e0a04 */
[----:B------:R0:W-:Y:S01]  /*17420*/  STL [R1+0xd8], R13 ;  /* 0x0000d80d01007387 */ /* 0x0001e20000100800 */
[----:B------:R-:W-:Y:S01]  /*17430*/  ISETP.GT.U32.AND P1, PT, R4, R5, PT ;  /* 0x000000050400720c */ /* 0x000fe20003f24070 */
[----:B------:R-:W-:-:S02]  /*17440*/  @!P3 IMAD.IADD R8, R8, 0x1, -R4 ;  /* 0x000000010808b824 */ /* 0x000fc400078e0a04 */
[----:B------:R1:W-:Y:S01]  /*17450*/  STL [R1+0xd0], R3 ;  /* 0x0000d00301007387 */ /* 0x0003e20000100800 */
[----:B------:R-:W-:Y:S01]  /*17460*/  ISETP.GE.AND P3, PT, R10, RZ, PT ;  /* 0x000000ff0a00720c */ /* 0x000fe20003f66270 */
[----:B------:R-:W-:-:S04]  /*17470*/  IMAD.HI.U32 R10, R6, R11, RZ ;  /* 0x0000000b060a7227 */ /* 0x000fc800078e00ff */
[----:B0-----:R-:W-:Y:S02]  /*17480*/  IMAD.MOV.U32 R13, RZ, RZ, R22 ;  /* 0x000000ffff0d7224 */ /* 0x001fe400078e0016 */
[----:B-1----:R-:W-:Y:S02]  /*17490*/  IMAD.MOV.U32 R3, RZ, RZ, R7 ;  /* 0x000000ffff037224 */ /* 0x002fe400078e0007 */
[----:B------:R-:W-:Y:S01]  /*174a0*/  @!P6 IMAD.MOV R13, RZ, RZ, -R13 ;  /* 0x000000ffff0de224 */ /* 0x000fe200078e0a0d */
[----:B------:R-:W-:Y:S01]  /*174b0*/  IADD3 R12, R2, 0x43, RZ ;  /* 0x00000043020c7810 */ /* 0x000fe20007ffe0ff */
[----:B------:R-:W-:Y:S02]  /*174c0*/  @!P5 IMAD.MOV R3, RZ, RZ, -R3 ;  /* 0x000000ffff03d224 */ /* 0x000fe400078e0a03 */
[----:B------:R-:W-:Y:S01]  /*174d0*/  IMAD.MOV R10, RZ, RZ, -R10 ;  /* 0x000000ffff0a7224 */ /* 0x000fe200078e0a0a */
[----:B------:R-:W-:Y:S01]  /*174e0*/  STL [R1+0x20], R13 ;  /* 0x0000200d01007387 */ /* 0x000fe20000100800 */
[----:B------:R-:W-:Y:S01]  /*174f0*/  IABS R19, R12 ;  /* 0x0000000c00137213 */ /* 0x000fe20000000000 */
[----:B------:R-:W-:Y:S01]  /*17500*/  @!P0 IMAD.IADD R9, R9, 0x1, -R4 ;  /* 0x0000000109098824 */ /* 0x000fe200078e0a04 */
[----:B------:R-:W-:Y:S01]  /*17510*/  ISETP.GE.AND P6, PT, R12, RZ, PT ;  /* 0x000000ff0c00720c */ /* 0x000fe20003fc6270 */
[----:B------:R0:W-:Y:S01]  /*17520*/  STL [R1+0x1c], R3 ;  /* 0x00001c0301007387 */ /* 0x0001e20000100800 */
[----:B------:R-:W-:-:S02]  /*17530*/  IMAD R12, R4, R10, R11 ;  /* 0x0000000a040c7224 */ /* 0x000fc400078e020b */
[----:B------:R-:W-:Y:S01]  /*17540*/  @!P1 IMAD.IADD R5, R5, 0x1, -R4 ;  /* 0x0000000105059824 */ /* 0x000fe200078e0a04 */
[----:B------:R-:W-:Y:S01]  /*17550*/  ISETP.GT.U32.AND P1, PT, R4, R9, PT ;  /* 0x000000090400720c */ /* 0x000fe20003f24070 */
[----:B0-----:R-:W-:-:S04]  /*17560*/  IMAD.MOV.U32 R3, RZ, RZ, R8 ;  /* 0x000000ffff037224 */ /* 0x001fc800078e0008 */
[----:B------:R-:W-:Y:S01]  /*17570*/  @!P4 IMAD.MOV R3, RZ, RZ, -R3 ;  /* 0x000000ffff03c224 */ /* 0x000fe200078e0a03 */
[----:B------:R-:W-:Y:S02]  /*17580*/  ISETP.GT.U32.AND P4, PT, R4, R12, PT ;  /* 0x0000000c0400720c */ /* 0x000fe40003f84070 */
[----:B------:R-:W-:Y:S01]  /*17590*/  ISETP.GE.AND P0, PT, R0, RZ, PT ;  /* 0x000000ff0000720c */ /* 0x000fe20003f06270 */
[----:B------:R-:W-:Y:S01]  /*175a0*/  IMAD.HI.U32 R0, R6, R19, RZ ;  /* 0x0000001306007227 */ /* 0x000fe200078e00ff */
[----:B------:R-:W-:Y:S02]  /*175b0*/  ISETP.GT.U32.AND P5, PT, R4, R5, PT ;  /* 0x000000050400720c */ /* 0x000fe40003fa4070 */
[----:B------:R-:W-:Y:S01]  /*175c0*/  IADD3 R16, R2, 0x42, RZ ;  /* 0x0000004202107810 */ /* 0x000fe20007ffe0ff */
[----:B------:R-:W-:Y:S02]  /*175d0*/  IMAD.MOV R0, RZ, RZ, -R0 ;  /* 0x000000ffff007224 */ /* 0x000fe400078e0a00 */
[--C-:B------:R-:W-:Y:S01]  /*175e0*/  @!P1 IMAD.IADD R9, R9, 0x1, -R4.reuse ;  /* 0x0000000109099824 */ /* 0x100fe200078e0a04 */
[----:B------:R-:W-:Y:S01]  /*175f0*/  ISETP.GE.AND P1, PT, R16, RZ, PT ;  /* 0x000000ff1000720c */ /* 0x000fe20003f26270 */
[----:B------:R-:W-:Y:S01]  /*17600*/  IMAD R19, R4, R0, R19 ;  /* 0x0000000004137224 */ /* 0x000fe200078e0213 */
[----:B------:R-:W-:Y:S01]  /*17610*/  ISETP.GE.AND P2, PT, R20, RZ, PT ;  /* 0x000000ff1400720c */ /* 0x000fe20003f46270 */
[----:B------:R-:W-:Y:S01]  /*17620*/  @!P4 IMAD.IADD R12, R12, 0x1, -R4 ;  /* 0x000000010c0cc824 */ /* 0x000fe200078e0a04 */
[----:B------:R-:W-:-:S03]  /*17630*/  IABS R16, R16 ;  /* 0x0000001000107213 */ /* 0x000fc60000000000 */
[----:B------:R-:W-:Y:S01]  /*17640*/  @!P5 IMAD.IADD R5, R5, 0x1, -R4 ;  /* 0x000000010505d824 */ /* 0x000fe200078e0a04 */
[----:B------:R-:W-:Y:S01]  /*17650*/  ISETP.GT.U32.AND P5, PT, R4, R19, PT ;  /* 0x000000130400720c */ /* 0x000fe20003fa4070 */
[----:B------:R-:W-:Y:S01]  /*17660*/  IMAD.HI.U32 R11, R6, R16, RZ ;  /* 0x00000010060b7227 */ /* 0x000fe200078e00ff */
[----:B------:R-:W-:Y:S01]  /*17670*/  ISETP.GT.U32.AND P4, PT, R4, R12, PT ;  /* 0x0000000c0400720c */ /* 0x000fe20003f84070 */
[----:B------:R0:W-:Y:S02]  /*17680*/  STL [R1+0x8], R3 ;  /* 0x0000080301007387 */ /* 0x0001e40000100800 */
[----:B------:R-:W-:Y:S01]  /*17690*/  IMAD.MOV R11, RZ, RZ, -R11 ;  /* 0x000000ffff0b7224 */ /* 0x000fe200078e0a0b */
[C---:B------:R-:W-:Y:S02]  /*176a0*/  IADD3 R0, R2.reuse, 0x40, RZ ;  /* 0x0000004002007810 */ /* 0x040fe40007ffe0ff */
[----:B------:R-:W-:Y:S01]  /*176b0*/  IADD3 R7, R2, 0x41, RZ ;  /* 0x0000004102077810 */ /* 0x000fe20007ffe0ff */
[----:B------:R-:W-:-:S02]  /*176c0*/  IMAD R16, R4, R11, R16 ;  /* 0x0000000b04107224 */ /* 0x000fc400078e0210 */
[----:B0-----:R-:W-:-:S04]  /*176d0*/  IMAD.MOV.U32 R3, RZ, RZ, R9 ;  /* 0x000000ffff037224 */ /* 0x001fc800078e0009 */
[----:B------:R-:W-:Y:S01]  /*176e0*/  @!P2 IMAD.MOV R3, RZ, RZ, -R3 ;  /* 0x000000ffff03a224 */ /* 0x000fe200078e0a03 */
[----:B------:R-:W-:Y:S01]  /*176f0*/  IABS R8, R0 ;  /* 0x0000000000087213 */ /* 0x000fe20000000000 */
[--C-:B------:R-:W-:Y:S01]  /*17700*/  @!P5 IMAD.IADD R19, R19, 0x1, -R4.reuse ;  /* 0x000000011313d824 */ /* 0x100fe200078e0a04 */
[----:B------:R-:W-:Y:S01]  /*17710*/  IABS R10, R7 ;  /* 0x00000007000a7213 */ /* 0x000fe20000000000 */
[----:B------:R-:W-:Y:S01]  /*17720*/  @!P4 IMAD.IADD R12, R12, 0x1, -R4 ;  /* 0x000000010c0cc824 */ /* 0x000fe200078e0a04 */
[----:B------:R0:W-:Y:S01]  /*17730*/  STL [R1+0x4], R3 ;  /* 0x0000040301007387 */ /* 0x0001e20000100800 */
[C---:B------:R-:W-:Y:S01]  /*17740*/  ISETP.GT.U32.AND P4, PT, R4.reuse, R16, PT ;  /* 0x000000100400720c */ /* 0x040fe20003f84070 */
[----:B------:R-:W-:Y:S01]  /*17750*/  IMAD.MOV.U32 R9, RZ, RZ, R8 ;  /* 0x000000ffff097224 */ /* 0x000fe200078e0008 */
[----:B------:R-:W-:Y:S01]  /*17760*/  ISETP.GT.U32.AND P5, PT, R4, R19, PT ;  /* 0x000000130400720c */ /* 0x000fe20003fa4070 */
[----:B------:R-:W-:-:S04]  /*17770*/  IMAD.HI.U32 R8, R6, R10, RZ ;  /* 0x0000000a06087227 */ /* 0x000fc800078e00ff */
[----:B0-----:R-:W-:Y:S01]  /*17780*/  IMAD.MOV.U32 R3, RZ, RZ, R5 ;  /* 0x000000ffff037224 */ /* 0x001fe200078e0005 */
[----:B------:R-:W-:-:S03]  /*17790*/  ISETP.GE.AND P2, PT, R7, RZ, PT ;  /* 0x000000ff0700720c */ /* 0x000fc60003f46270 */
[----:B------:R-:W-:Y:S01]  /*177a0*/  @!P3 IMAD.MOV R3, RZ, RZ, -R3 ;  /* 0x000000ffff03b224 */ /* 0x000fe200078e0a03 */
[----:B------:R-:W-:Y:S01]  /*177b0*/  ISETP.GE.AND P3, PT, R0, RZ, PT ;  /* 0x000000ff0000720c */ /* 0x000fe20003f66270 */
[----:B------:R-:W-:Y:S01]  /*177c0*/  IMAD.HI.U32 R7, R6, R9, RZ ;  /* 0x0000000906077227 */ /* 0x000fe200078e00ff */
[----:B------:R-:W-:Y:S02]  /*177d0*/  IADD3 R0, R2, 0x3f, RZ ;  /* 0x0000003f02007810 */ /* 0x000fe40007ffe0ff */
[----:B------:R0:W-:Y:S01]  /*177e0*/  STL [R1+0xc4], R3 ;  /* 0x0000c40301007387 */ /* 0x0001e20000100800 */
[----:B------:R-:W-:Y:S02]  /*177f0*/  IMAD.MOV R8, RZ, RZ, -R8 ;  /* 0x000000ffff087224 */ /* 0x000fe400078e0a08 */
[----:B------:R-:W-:Y:S02]  /*17800*/  IMAD.MOV R7, RZ, RZ, -R7 ;  /* 0x000000ffff077224 */ /* 0x000fe400078e0a07 */
[----:B------:R-:W-:Y:S01]  /*17810*/  IMAD R10, R4, R8, R10 ;  /* 0x00000008040a7224 */ /* 0x000fe200078e020a */
[----:B------:R-:W-:Y:S01]  /*17820*/  IABS R8, R0 ;  /* 0x0000000000087213 */ /* 0x000fe20000000000 */
[----:B------:R-:W-:-:S02]  /*17830*/  @!P4 IMAD.IADD R16, R16, 0x1, -R4 ;  /* 0x000000011010c824 */ /* 0x000fc400078e0a04 */
[----:B0-----:R-:W-:Y:S02]  /*17840*/  IMAD.MOV.U32 R3, RZ, RZ, R12 ;  /* 0x000000ffff037224 */ /* 0x001fe400078e000c */
[C---:B------:R-:W-:Y:S02]  /*17850*/  IMAD R9, R4.reuse, R7, R9 ;  /* 0x0000000704097224 */ /* 0x040fe400078e0209 */
[----:B------:R-:W-:Y:S01]  /*17860*/  @!P0 IMAD.MOV R3, RZ, RZ, -R3 ;  /* 0x000000ffff038224 */ /* 0x000fe200078e0a03 */
[C---:B------:R-:W-:Y:S01]  /*17870*/  ISETP.GT.U32.AND P0, PT, R4.reuse, R16, PT ;  /* 0x000000100400720c */ /* 0x040fe20003f04070 */
[----:B------:R-:W-:Y:S01]  /*17880*/  @!P5 IMAD.IADD R19, R19, 0x1, -R4 ;  /* 0x000000011313d824 */ /* 0x000fe200078e0a04 */
[----:B------:R-:W-:Y:S01]  /*17890*/  ISETP.GT.U32.AND P5, PT, R4, R10, PT ;  /* 0x0000000a0400720c */ /* 0x000fe20003fa4070 */
[----:B------:R-:W-:Y:S01]  /*178a0*/  IMAD.HI.U32 R12, R6, R8, RZ ;  /* 0x00000008060c7227 */ /* 0x000fe200078e00ff */
[----:B------:R0:W-:Y:S01]  /*178b0*/  STL [R1+0xc0], R3 ;  /* 0x0000c00301007387 */ /* 0x0001e20000100800 */
[----:B------:R-:W-:-:S02]  /*178c0*/  ISETP.GT.U32.AND P4, PT, R4, R9, PT ;  /* 0x000000090400720c */ /* 0x000fc40003f84070 */
[----:B------:R-:W-:Y:S02]  /*178d0*/  IMAD.MOV R12, RZ, RZ, -R12 ;  /* 0x000000ffff0c7224 */ /* 0x000fe400078e0a0c */
[----:B0-----:R-:W-:-:S04]  /*178e0*/  IMAD.MOV.U32 R3, RZ, RZ, R19 ;  /* 0x000000ffff037224 */ /* 0x001fc800078e0013 */
[----:B------:R-:W-:Y:S01]  /*178f0*/  @!P6 IMAD.MOV R3, RZ, RZ, -R3 ;  /* 0x000000ffff03e224 */ /* 0x000fe200078e0a03 */
[----:B------:R-:W-:Y:S01]  /*17900*/  ISETP.GE.AND P6, PT, R0, RZ, PT ;  /* 0x000000ff0000720c */ /* 0x000fe20003fc6270 */
[----:B------:R-:W-:Y:S01]  /*17910*/  IMAD R0, R4, R12, R8 ;  /* 0x0000000c04007224 */ /* 0x000fe200078e0208 */
[----:B------:R-:W-:Y:S01]  /*17920*/  IADD3 R7, R2, 0x3d, RZ ;  /* 0x0000003d02077810 */ /* 0x000fe20007ffe0ff */
[--C-:B------:R-:W-:Y:S02]  /*17930*/  @!P0 IMAD.IADD R16, R16, 0x1, -R4.reuse ;  /* 0x0000000110108824 */ /* 0x100fe400078e0a04 */
[--C-:B------:R-:W-:Y:S01]  /*17940*/  @!P5 IMAD.IADD R10, R10, 0x1, -R4.reuse ;  /* 0x000000010a0ad824 */ /* 0x100fe200078e0a04 */
[----:B------:R-:W-:Y:S01]  /*17950*/  ISETP.GT.U32.AND P0, PT, R4, R0, PT ;  /* 0x000000000400720c */ /* 0x000fe20003f04070 */
[----:B------:R-:W-:Y:S01]  /*17960*/  @!P4 IMAD.IADD R9, R9, 0x1, -R4 ;  /* 0x000000010909c824 */ /* 0x000fe200078e0a04 */
[----:B------:R-:W-:Y:S02]  /*17970*/  IADD3 R13, R2, 0x3e, RZ ;  /* 0x0000003e020d7810 */ /* 0x000fe40007ffe0ff */
[----:B------:R-:W-:-:S02]  /*17980*/  IABS R17, R7 ;  /* 0x0000000700117213 */ /* 0x000fc40000000000 */
[----:B------:R-:W-:Y:S02]  /*17990*/  ISETP.GT.U32.AND P5, PT, R4, R10, PT ;  /* 0x0000000a0400720c */ /* 0x000fe40003fa4070 */
[----:B------:R-:W-:Y:S01]  /*179a0*/  IABS R18, R13 ;  /* 0x0000000d00127213 */ /* 0x000fe20000000000 */
[----:B------:R-:W-:Y:S01]  /*179b0*/  IMAD.HI.U32 R8, R6, R17, RZ ;  /* 0x0000001106087227 */ /* 0x000fe200078e00ff */
[----:B------:R-:W-:Y:S01]  /*179c0*/  ISETP.GT.U32.AND P4, PT, R4, R9, PT ;  /* 0x000000090400720c */ /* 0x000fe20003f84070 */
[----:B------:R0:W-:Y:S01]  /*179d0*/  STL [R1+0xbc], R3 ;  /* 0x0000bc0301007387 */ /* 0x0001e20000100800 */
[----:B------:R-:W-:Y:S01]  /*179e0*/  IADD3 R5, R2, 0x3c, RZ ;  /* 0x0000003c02057810 */ /* 0x000fe20007ffe0ff */
[----:B------:R-:W-:-:S04]  /*179f0*/  IMAD.HI.U32 R19, R6, R18, RZ ;  /* 0x0000001206137227 */ /* 0x000fc800078e00ff */
[----:B------:R-:W-:Y:S02]  /*17a00*/  IMAD.MOV R8, RZ, RZ, -R8 ;  /* 0x000000ffff087224 */ /* 0x000fe400078e0a08 */
[----:B------:R-:W-:Y:S02]  /*17a10*/  @!P0 IMAD.IADD R0, R0, 0x1, -R4 ;  /* 0x0000000100008824 */ /* 0x000fe400078e0a04 */
[----:B0-----:R-:W-:Y:S01]  /*17a20*/  IMAD.MOV.U32 R3, RZ, RZ, R16 ;  /* 0x000000ffff037224 */ /* 0x001fe200078e0010 */
[----:B------:R-:W-:Y:S01]  /*17a30*/  IABS R11, R5 ;  /* 0x00000005000b7213 */ /* 0x000fe20000000000 */
[----:B------:R-:W-:Y:S01]  /*17a40*/  IMAD.MOV R19, RZ, RZ, -R19 ;  /* 0x000000ffff137224 */ /* 0x000fe200078e0a13 */
[C---:B------:R-:W-:Y:S01]  /*17a50*/  ISETP.GT.U32.AND P0, PT, R4.reuse, R0, PT ;  /* 0x000000000400720c */ /* 0x040fe20003f04070 */
[----:B------:R-:W-:Y:S02]  /*17a60*/  IMAD R17, R4, R8, R17 ;  /* 0x0000000804117224 */ /* 0x000fe400078e0211 */
[----:B------:R-:W-:Y:S01]  /*17a70*/  @!P5 IMAD.IADD R10, R10, 0x1, -R4 ;  /* 0x000000010a0ad824 */ /* 0x000fe200078e0a04 */
[----:B------:R-:W-:Y:S01]  /*17a80*/  ISETP.GE.AND P5, PT, R13, RZ, PT ;  /* 0x000000ff0d00720c */ /* 0x000fe20003fa6270 */
[----:B------:R-:W-:-:S02]  /*17a90*/  @!P1 IMAD.MOV R3, RZ, RZ, -R3 ;  /* 0x000000ffff039224 */ /* 0x000fc400078e0a03 */
[C---:B------:R-:W-:Y:S02]  /*17aa0*/  IMAD R13, R4.reuse, R19, R18 ;  /* 0x00000013040d7224 */ /* 0x040fe400078e0212 */
[----:B------:R-:W-:Y:S01]  /*17ab0*/  @!P4 IMAD.IADD R9, R9, 0x1, -R4 ;  /* 0x000000010909c824 */ /* 0x000fe200078e0a04 */
[----:B------:R-:W-:Y:S01]  /*17ac0*/  ISETP.GT.U32.AND P4, PT, R4, R17, PT ;  /* 0x000000110400720c */ /* 0x000fe20003f84070 */
[----:B------:R-:W-:Y:S01]  /*17ad0*/  IMAD.HI.U32 R12, R6, R11, RZ ;  /* 0x0000000b060c7227 */ /* 0x000fe200078e00ff */
[----:B------:R0:W-:Y:S01]  /*17ae0*/  STL [R1+0x90], R3 ;  /* 0x0000900301007387 */ /* 0x0001e20000100800 */
[----:B------:R-:W-:Y:S02]  /*17af0*/  ISETP.GT.U32.AND P1, PT, R4, R13, PT ;  /* 0x0000000d0400720c */ /* 0x000fe40003f24070 */
[----:B------:R-:W-:Y:S02]  /*17b00*/  IMAD.MOV R12, RZ, RZ, -R12 ;  /* 0x000000ffff0c7224 */ /* 0x000fe400078e0a0c */
[----:B------:R-:W-:-:S02]  /*17b10*/  @!P2 IMAD.MOV R10, RZ, RZ, -R10 ;  /* 0x000000ffff0aa224 */ /* 0x000fc400078e0a0a */
[----:B0-----:R-:W-:Y:S01]  /*17b20*/  IMAD.MOV.U32 R3, RZ, RZ, R9 ;  /* 0x000000ffff037224 */ /* 0x001fe200078e0009 */
[----:B------:R-:W-:Y:S01]  /*17b30*/  ISETP.GE.AND P2, PT, R7, RZ, PT ;  /* 0x000000ff0700720c */ /* 0x000fe20003f46270 */
[----:B------:R-:W-:Y:S02]  /*17b40*/  IMAD R11, R4, R12, R11 ;  /* 0x0000000c040b7224 */ /* 0x000fe400078e020b */
[----:B------:R-:W-:Y:S01]  /*17b50*/  @!P3 IMAD.MOV R3, RZ, RZ, -R3 ;  /* 0x000000ffff03b224 */ /* 0x000fe200078e0a03 */
[----:B------:R-:W-:Y:S01]  /*17b60*/  IADD3 R7, R2, 0x3a, RZ ;  /* 0x0000003a02077810 */ /* 0x000fe20007ffe0ff */
[--C-:B------:R-:W-:Y:S01]  /*17b70*/  @!P0 IMAD.IADD R0, R0, 0x1, -R4.reuse ;  /* 0x0000000100008824 */ /* 0x100fe200078e0a04 */
[----:B------:R0:W-:Y:S01]  /*17b80*/  STL [R1+0xb0], R10 ;  /* 0x0000b00a01007387 */ /* 0x0001e20000100800 */
[--C-:B------:R-:W-:Y:S01]  /*17b90*/  @!P4 IMAD.IADD R17, R17, 0x1, -R4.reuse ;  /* 0x000000011111c824 */ /* 0x100fe200078e0a04 */
[----:B------:R-:W-:Y:S02]  /*17ba0*/  IADD3 R8, R2, 0x3b, RZ ;  /* 0x0000003b02087810 */ /* 0x000fe40007ffe0ff */
[----:B------:R1:W-:Y:S01]  /*17bb0*/  STL [R1+0xb4], R3 ;  /* 0x0000b40301007387 */ /* 0x0003e20000100800 */
[----:B------:R-:W-:Y:S01]  /*17bc0*/  ISETP.GT.U32.AND P3, PT, R4, R11, PT ;  /* 0x0000000b0400720c */ /* 0x000fe20003f64070 */
[----:B------:R-:W-:Y:S01]  /*17bd0*/  @!P1 IMAD.IADD R13, R13, 0x1, -R4 ;  /* 0x000000010d0d9824 */ /* 0x000fe200078e0a04 */
[----:B0-----:R-:W-:Y:S01]  /*17be0*/  IABS R10, R7 ;  /* 0x00000007000a7213 */ /* 0x001fe20000000000 */
[----:B-1----:R-:W-:Y:S01]  /*17bf0*/  IMAD.MOV.U32 R3, RZ, RZ, R0 ;  /* 0x000000ffff037224 */ /* 0x002fe200078e0000 */
[----:B------:R-:W-:-:S02]  /*17c00*/  IABS R16, R8 ;  /* 0x0000000800107213 */ /* 0x000fc40000000000 */
[----:B------:R-:W-:Y:S01]  /*17c10*/  ISETP.GE.AND P1, PT, R8, RZ, PT ;  /* 0x000000ff0800720c */ /* 0x000fe20003f26270 */
[----:B------:R-:W-:Y:S01]  /*17c20*/  @!P6 IMAD.MOV R3, RZ, RZ, -R3 ;  /* 0x000000ffff03e224 */ /* 0x000fe200078e0a03 */
[----:B------:R-:W-:Y:S01]  /*17c30*/  ISETP.GT.U32.AND P6, PT, R4, R17, PT ;  /* 0x000000110400720c */ /* 0x000fe20003fc4070 */
[----:B------:R-:W-:Y:S01]  /*17c40*/  IMAD.HI.U32 R8, R6, R10, RZ ;  /* 0x0000000a06087227 */ /* 0x000fe200078e00ff */
[----:B------:R-:W-:-:S03]  /*17c50*/  ISETP.GT.U32.AND P4, PT, R4, R13, PT ;  /* 0x0000000d0400720c */ /* 0x000fc60003f84070 */
[----:B------:R-:W-:-:S04]  /*17c60*/  IMAD.HI.U32 R9, R6, R16, RZ ;  /* 0x0000001006097227 */ /* 0x000fc800078e00ff */
[----:B------:R-:W-:Y:S02]  /*17c70*/  IMAD.MOV R8, RZ, RZ, -R8 ;  /* 0x000000ffff087224 */ /* 0x000fe400078e0a08 */
[----:B------:R-:W-:Y:S02]  /*17c80*/  IMAD.MOV R9, RZ, RZ, -R9 ;  /* 0x000000ffff097224 */ /* 0x000fe400078e0a09 */
[----:B------:R-:W-:Y:S02]  /*17c90*/  @!P3 IMAD.IADD R11, R11, 0x1, -R4 ;  /* 0x000000010b0bb824 */ /* 0x000fe400078e0a04 */
[C---:B------:R-:W-:Y:S02]  /*17ca0*/  IMAD R10, R4.reuse, R8, R10 ;  /* 0x00000008040a7224 */ /* 0x040fe400078e020a */
[C---:B------:R-:W-:Y:S01]  /*17cb0*/  IMAD R16, R4.reuse, R9, R16 ;  /* 0x0000000904107224 */ /* 0x040fe200078e0210 */
[C---:B------:R-:W-:Y:S01]  /*17cc0*/  ISETP.GT.U32.AND P3, PT, R4.reuse, R11, PT ;  /* 0x0000000b0400720c */ /* 0x040fe20003f64070 */
[--C-:B------:R-:W-:Y:S01]  /*17cd0*/  @!P6 IMAD.IADD R17, R17, 0x1, -R4.reuse ;  /* 0x000000011111e824 */ /* 0x100fe200078e0a04 */
[C---:B------:R-:W-:Y:S01]  /*17ce0*/  ISETP.GT.U32.AND P6, PT, R4.reuse, R10, PT ;  /* 0x0000000a0400720c */ /* 0x040fe20003fc4070 */
[----:B------:R-:W-:Y:S01]  /*17cf0*/  @!P4 IMAD.IADD R13, R13, 0x1, -R4 ;  /* 0x000000010d0dc824 */ /* 0x000fe200078e0a04 */
[----:B------:R-:W-:-:S02]  /*17d00*/  ISETP.GT.U32.AND P4, PT, R4, R16, PT ;  /* 0x000000100400720c */ /* 0x000fc40003f84070 */
[C---:B------:R-:W-:Y:S02]  /*17d10*/  IADD3 R0, R2.reuse, 0x38, RZ ;  /* 0x0000003802007810 */ /* 0x040fe40007ffe0ff */
[C---:B------:R-:W-:Y:S02]  /*17d20*/  IADD3 R12, R2.reuse, 0x37, RZ ;  /* 0x00000037020c7810 */ /* 0x040fe40007ffe0ff */
[----:B------:R-:W-:Y:S02]  /*17d30*/  IABS R8, R0 ;  /* 0x0000000000087213 */ /* 0x000fe40000000000 */
[----:B------:R-:W-:Y:S01]  /*17d40*/  IABS R18, R12 ;  /* 0x0000000c00127213 */ /* 0x000fe20000000000 */
[----:B------:R0:W-:Y:S01]  /*17d50*/  STL [R1+0xb8], R3 ;  /* 0x0000b80301007387 */ /* 0x0001e20000100800 */
[----:B------:R-:W-:Y:S01]  /*17d60*/  ISETP.GE.AND P0, PT, R5, RZ, PT ;  /* 0x000000ff0500720c */ /* 0x000fe20003f06270 */
[--C-:B------:R-:W-:Y:S01]  /*17d70*/  @!P3 IMAD.IADD R11, R11, 0x1, -R4.reuse ;  /* 0x000000010b0bb824 */ /* 0x100fe200078e0a04 */
[----:B------:R-:W-:Y:S01]  /*17d80*/  IADD3 R5, R2, 0x39, RZ ;  /* 0x0000003902057810 */ /* 0x000fe20007ffe0ff */
[----:B------:R-:W-:Y:S01]  /*17d90*/  @!P6 IMAD.IADD R10, R10, 0x1, -R4 ;  /* 0x000000010a0ae824 */ /* 0x000fe200078e0a04 */
[----:B------:R-:W-:Y:S01]  /*17da0*/  ISETP.GE.AND P3, PT, R7, RZ, PT ;  /* 0x000000ff0700720c */ /* 0x000fe20003f66270 */
[----:B------:R-:W-:-:S02]  /*17db0*/  IMAD.MOV.U32 R7, RZ, RZ, R18 ;  /* 0x000000ffff077224 */ /* 0x000fc400078e0012 */
[----:B------:R-:W-:-:S04]  /*17dc0*/  IMAD.HI.U32 R19, R6, R8, RZ ;  /* 0x0000000806137227 */ /* 0x000fc800078e00ff */
[----:B0-----:R-:W-:Y:S01]  /*17dd0*/  IMAD.MOV.U32 R3, RZ, RZ, R13 ;  /* 0x000000ffff037224 */ /* 0x001fe200078e000d */
[----:B------:R-:W-:Y:S01]  /*17de0*/  IABS R9, R5 ;  /* 0x0000000500097213 */ /* 0x000fe20000000000 */
[----:B------:R-:W-:Y:S01]  /*17df0*/  @!P4 IMAD.IADD R16, R16, 0x1, -R4 ;  /* 0x000000011010c824 */ /* 0x000fe200078e0a04 */
[----:B------:R-:W-:Y:S01]  /*17e00*/  ISETP.GE.AND P4, PT, R5, RZ, PT ;  /* 0x000000ff0500720c */ /* 0x000fe20003f86270 */
[----:B------:R-:W-:Y:S01]  /*17e10*/  @!P5 IMAD.MOV R3, RZ, RZ, -R3 ;  /* 0x000000ffff03d224 */ /* 0x000fe200078e0a03 */
[----:B------:R-:W-:Y:S01]  /*17e20*/  ISETP.GT.U32.AND P6, PT, R4, R10, PT ;  /* 0x0000000a0400720c */ /* 0x000fe20003fc4070 */
[----:B------:R-:W-:-:S04]  /*17e30*/  IMAD.HI.U32 R5, R6, R7, RZ ;  /* 0x0000000706057227 */ /* 0x000fc800078e00ff */
[----:B------:R-:W-:Y:S01]  /*17e40*/  IMAD.MOV R13, RZ, RZ, -R19 ;  /* 0x000000ffff0d7224 */ /* 0x000fe200078e0a13 */
[----:B------:R0:W-:Y:S01]  /*17e50*/  STL [R1+0xac], R3 ;  /* 0x0000ac0301007387 */ /* 0x0001e20000100800 */
[----:B------:R-:W-:Y:S02]  /*17e60*/  IMAD.MOV R5, RZ, RZ, -R5 ;  /* 0x000000ffff057224 */ /* 0x000fe400078e0a05 */
[----:B------:R-:W-:Y:S02]  /*17e70*/  IMAD R8, R4, R13, R8 ;  /* 0x0000000d04087224 */ /* 0x000fe400078e0208 */
[----:B------:R-:W-:Y:S01]  /*17e80*/  IMAD.HI.U32 R18, R6, R9, RZ ;  /* 0x0000000906127227 */ /* 0x000fe200078e00ff */
[----:B------:R-:W-:-:S03]  /*17e90*/  ISETP.GT.U32.AND P5, PT, R4, R16, PT ;  /* 0x000000100400720c */ /* 0x000fc60003fa4070 */
[----:B0-----:R-:W-:Y:S02]  /*17ea0*/  IMAD.MOV.U32 R3, RZ, RZ, R11 ;  /* 0x000000ffff037224 */ /* 0x001fe400078e000b */
[C---:B------:R-:W-:Y:S02]  /*17eb0*/  IMAD R7, R4.reuse, R5, R7 ;  /* 0x0000000504077224 */ /* 0x040fe400078e0207 */
[----:B------:R-:W-:Y:S01]  /*17ec0*/  @!P0 IMAD.MOV R3, RZ, RZ, -R3 ;  /* 0x000000ffff038224 */ /* 0x000fe200078e0a03 */
[----:B------:R-:W-:Y:S01]  /*17ed0*/  ISETP.GT.U32.AND P0, PT, R4, R8, PT ;  /* 0x000000080400720c */ /* 0x000fe20003f04070 */
[----:B------:R-:W-:Y:S02]  /*17ee0*/  IMAD.MOV R18, RZ, RZ, -R18 ;  /* 0x000000ffff127224 */ /* 0x000fe400078e0a12 */
[----:B------:R-:W-:Y:S01]  /*17ef0*/  @!P6 IMAD.IADD R10, R10, 0x1, -R4 ;  /* 0x000000010a0ae824 */ /* 0x000fe200078e0a04 */
[C---:B------:R-:W-:Y:S01]  /*17f00*/  ISETP.GT.U32.AND P6, PT, R4.reuse, R7, PT ;  /* 0x000000070400720c */ /* 0x040fe20003fc4070 */
[----:B------:R-:W-:-:S02]  /*17f10*/  IMAD R9, R4, R18, R9 ;  /* 0x0000001204097224 */ /* 0x000fc400078e0209 */
[----:B------:R-:W-:Y:S01]  /*17f20*/  IMAD.MOV.U32 R14, RZ, RZ, R17 ;  /* 0x000000ffff0e7224 */ /* 0x000fe200078e0011 */
[----:B------:R-:W-:-:S03]  /*17f30*/  IADD3 R11, R2, 0x35, RZ ;  /* 0x00000035020b7810 */ /* 0x000fc60007ffe0ff */
[----:B------:R-:W-:Y:S01]  /*17f40*/  @!P2 IMAD.MOV R14, RZ, RZ, -R14 ;  /* 0x000000ffff0ea224 */ /* 0x000fe200078e0a0e */
[----:B------:R-:W-:Y:S01]  /*17f50*/  ISETP.GT.U32.AND P2, PT, R4, R9, PT ;  /* 0x000000090400720c */ /* 0x000fe20003f44070 */
[--C-:B------:R-:W-:Y:S01]  /*17f60*/  @!P5 IMAD.IADD R16, R16, 0x1, -R4.reuse ;  /* 0x000000011010d824 */ /* 0x100fe200078e0a04 */
[----:B------:R-:W-:Y:S01]  /*17f70*/  ISETP.GE.AND P5, PT, R0, RZ, PT ;  /* 0x000000ff0000720c */ /* 0x000fe20003fa6270 */
[--C-:B------:R-:W-:Y:S01]  /*17f80*/  @!P0 IMAD.IADD R8, R8, 0x1, -R4.reuse ;  /* 0x0000000108088824 */ /* 0x100fe200078e0a04 */
[----:B------:R-:W-:Y:S01]  /*17f90*/  IABS R0, R11 ;  /* 0x0000000b00007213 */ /* 0x000fe20000000000 */
[----:B------:R-:W-:Y:S01]  /*17fa0*/  @!P6 IMAD.IADD R7, R7, 0x1, -R4 ;  /* 0x000000010707e824 */ /* 0x000fe200078e0a04 */
[----:B------:R-:W-:Y:S02]  /*17fb0*/  IADD3 R19, R2, 0x36, RZ ;  /* 0x0000003602137810 */ /* 0x000fe40007ffe0ff */
[----:B------:R-:W-:Y:S01]  /*17fc0*/  ISETP.GT.U32.AND P6, PT, R4, R8, PT ;  /* 0x000000080400720c */ /* 0x000fe20003fc4070 */
[----:B------:R-:W-:Y:S01]  /*17fd0*/  IMAD.HI.U32 R17, R6, R0, RZ ;  /* 0x0000000006117227 */ /* 0x000fe200078e00ff */
[----:B------:R-:W-:Y:S01]  /*17fe0*/  STL [R1+0x98], R14 ;  /* 0x0000980e01007387 */ /* 0x000fe20000100800 */
[----:B------:R-:W-:-:S02]  /*17ff0*/  IABS R5, R19 ;  /* 0x0000001300057213 */ /* 0x000fc40000000000 */
[----:B------:R-:W-:Y:S01]  /*18000*/  @!P2 IMAD.IADD R9, R9, 0x1, -R4 ;  /* 0x000000010909a824 */ /* 0x000fe200078e0a04 */
[----:B------:R0:W-:Y:S01]  /*18010*/  STL [R1+0xa0], R3 ;  /* 0x0000a00301007387 */ /* 0x0001e20000100800 */
[----:B------:R-:W-:Y:S02]  /*18020*/  IMAD.MOV R17, RZ, RZ, -R17 ;  /* 0x000000ffff117224 */ /* 0x000fe400078e0a11 */
[----:B------:R-:W-:Y:S01]  /*18030*/  IMAD.HI.U32 R13, R6, R5, RZ ;  /* 0x00000005060d7227 */ /* 0x000fe200078e00ff */
[----:B------:R-:W-:-:S03]  /*18040*/  ISETP.GT.U32.AND P0, PT, R4, R9, PT ;  /* 0x000000090400720c */ /* 0x000fc60003f04070 */
[----:B------:R-:W-:Y:S02]  /*18050*/  IMAD R0, R4, R17, R0 ;  /* 0x0000001104007224 */ /* 0x000fe400078e0200 */
[----:B0-----:R-:W-:Y:S01]  /*18060*/  IMAD.MOV.U32 R3, RZ, RZ, R16 ;  /* 0x000000ffff037224 */ /* 0x001fe200078e0010 */
[----:B------:R-:W-:Y:S01]  /*18070*/  ISETP.GE.AND P2, PT, R12, RZ, PT ;  /* 0x000000ff0c00720c */ /* 0x000fe20003f46270 */
[--C-:B------:R-:W-:Y:S02]  /*18080*/  @!P6 IMAD.IADD R8, R8, 0x1, -R4.reuse ;  /* 0x000000010808e824 */ /* 0x100fe400078e0a04 */
[----:B------:R-:W-:Y:S01]  /*18090*/  @!P1 IMAD.MOV R3, RZ, RZ, -R3 ;  /* 0x000000ffff039224 */ /* 0x000fe200078e0a03 */
[----:B------:R-:W-:Y:S01]  /*180a0*/  ISETP.GT.U32.AND P1, PT, R4, R7, PT ;  /* 0x000000070400720c */ /* 0x000fe20003f24070 */
[----:B------:R-:W-:Y:S01]  /*180b0*/  IMAD.MOV R13, RZ, RZ, -R13 ;  /* 0x000000ffff0d7224 */ /* 0x000fe200078e0a0d */
[----:B------:R-:W-:Y:S02]  /*180c0*/  IADD3 R12, R2, 0x34, RZ ;  /* 0x00000034020c7810 */ /* 0x000fe40007ffe0ff */
[C---:B------:R-:W-:Y:S01]  /*180d0*/  ISETP.GT.U32.AND P6, PT, R4.reuse, R0, PT ;  /* 0x000000000400720c */ /* 0x040fe20003fc4070 */
[----:B------:R-:W-:Y:S01]  /*180e0*/  IMAD R5, R4, R13, R5 ;  /* 0x0000000d04057224 */ /* 0x000fe200078e0205 */
[----:B------:R-:W-:Y:S01]  /*180f0*/  IABS R16, R12 ;  /* 0x0000000c00107213 */ /* 0x000fe20000000000 */
[----:B------:R-:W-:Y:S01]  /*18100*/  @!P0 IMAD.IADD R9, R9, 0x1, -R4 ;  /* 0x0000000109098824 */ /* 0x000fe200078e0a04 */
[----:B------:R-:W-:-:S02]  /*18110*/  IADD3 R13, R2, 0x33, RZ ;  /* 0x00000033020d7810 */ /* 0x000fc40007ffe0ff */
[----:B------:R-:W-:Y:S01]  /*18120*/  ISETP.GT.U32.AND P0, PT, R4, R5, PT ;  /* 0x000000050400720c */ /* 0x000fe20003f04070 */
[----:B------:R-:W-:Y:S01]  /*18130*/  IMAD.HI.U32 R20, R6, R16, RZ ;  /* 0x0000001006147227 */ /* 0x000fe200078e00ff */
[----:B------:R0:W-:Y:S03]  /*18140*/  STL [R1+0xa4], R3 ;  /* 0x0000a40301007387 */ /* 0x0001e60000100800 */
[----:B------:R-:W-:Y:S01]  /*18150*/  @!P1 IMAD.IADD R7, R7, 0x1, -R4 ;  /* 0x0000000107079824 */ /* 0x000fe200078e0a04 */
[----:B------:R-:W-:Y:S01]  /*18160*/  ISETP.GE.AND P1, PT, R19, RZ, PT ;  /* 0x000000ff1300720c */ /* 0x000fe20003f26270 */
[----:B------:R-:W-:Y:S01]  /*18170*/  IMAD.MOV R19, RZ, RZ, -R20 ;  /* 0x000000ffff137224 */ /* 0x000fe200078e0a14 */
[----:B------:R-:W-:Y:S01]  /*18180*/  IABS R18, R13 ;  /* 0x0000000d00127213 */ /* 0x000fe20000000000 */
[----:B------:R-:W-:Y:S02]  /*18190*/  @!P6 IMAD.IADD R0, R0, 0x1, -R4 ;  /* 0x000000010000e824 */ /* 0x000fe400078e0a04 */
[----:B0-----:R-:W-:-:S02]  /*181a0*/  IMAD.MOV.U32 R3, RZ, RZ, R10 ;  /* 0x000000ffff037224 */ /* 0x001fc400078e000a */
[C---:B------:R-:W-:Y:S02]  /*181b0*/  IMAD R16, R4.reuse, R19, R16 ;  /* 0x0000001304107224 */ /* 0x040fe400078e0210 */
[----:B------:R-:W-:Y:S01]  /*181c0*/  @!P3 IMAD.MOV R3, RZ, RZ, -R3 ;  /* 0x000000ffff03b224 */ /* 0x000fe200078e0a03 */
[----:B------:R-:W-:Y:S01]  /*181d0*/  ISETP.GT.U32.AND P3, PT, R4, R0, PT ;  /* 0x000000000400720c */ /* 0x000fe20003f64070 */
[----:B------:R-:W-:-:S04]  /*181e0*/  IMAD.HI.U32 R21, R6, R18, RZ ;  /* 0x0000001206157227 */ /* 0x000fc800078e00ff */
[----:B------:R-:W-:Y:S01]  /*181f0*/  @!P4 IMAD.MOV R9, RZ, RZ, -R9 ;  /* 0x000000ffff09c224 */ /* 0x000fe200078e0a09 */
[----:B------:R-:W-:Y:S01]  /*18200*/  ISETP.GT.U32.AND P4, PT, R4, R16, PT ;  /* 0x000000100400720c */ /* 0x000fe20003f84070 */
[----:B------:R-:W-:Y:S02]  /*18210*/  @!P0 IMAD.IADD R5, R5, 0x1, -R4 ;  /* 0x0000000105058824 */ /* 0x000fe400078e0a04 */
[----:B------:R-:W-:-:S03]  /*18220*/  IMAD.MOV R21, RZ, RZ, -R21 ;  /* 0x000000ffff157224 */ /* 0x000fc600078e0a15 */
[C---:B------:R-:W-:Y:S01]  /*18230*/  ISETP.GT.U32.AND P6, PT, R4.reuse, R5, PT ;  /* 0x000000050400720c */ /* 0x040fe20003fc4070 */
[----:B------:R-:W-:Y:S01]  /*18240*/  IMAD R18, R4, R21, R18 ;  /* 0x0000001504127224 */ /* 0x000fe200078e0212 */
[----:B------:R-:W-:Y:S01]  /*18250*/  IADD3 R17, R2, 0x32, RZ ;  /* 0x0000003202117810 */ /* 0x000fe20007ffe0ff */
[----:B------:R-:W-:-:S03]  /*18260*/  @!P3 IMAD.IADD R0, R0, 0x1, -R4 ;  /* 0x000000010000b824 */ /* 0x000fc600078e0a04 */
[----:B------:R-:W-:Y:S01]  /*18270*/  ISETP.GT.U32.AND P3, PT, R4, R18, PT ;  /* 0x000000120400720c */ /* 0x000fe20003f64070 */
[----:B------:R-:W-:Y:S01]  /*18280*/  @!P5 IMAD.MOV R8, RZ, RZ, -R8 ;  /* 0x000000ffff08d224 */ /* 0x000fe200078e0a08 */
[----:B------:R-:W-:Y:S01]  /*18290*/  IABS R20, R17 ;  /* 0x0000001100147213 */ /* 0x000fe20000000000 */
[--C-:B------:R-:W-:Y:S01]  /*182a0*/  @!P4 IMAD.IADD R16, R16, 0x1, -R4.reuse ;  /* 0x000000011010c824 */ /* 0x100fe200078e0a04 */
[----:B------:R0:W-:Y:S01]  /*182b0*/  STL [R1+0x94], R3 ;  /* 0x0000940301007387 */ /* 0x0001e20000100800 */
[----:B------:R-:W-:Y:S02]  /*182c0*/  ISETP.GE.AND P0, PT, R11, RZ, PT ;  /* 0x000000ff0b00720c */ /* 0x000fe40003f06270 */
[----:B------:R-:W-:Y:S01]  /*182d0*/  @!P6 IMAD.IADD R5, R5, 0x1, -R4 ;  /* 0x000000010505e824 */ /* 0x000fe200078e0a04 */
[----:B------:R1:W-:Y:S01]  /*182e0*/  STL [R1+0x88], R9 ;  /* 0x0000880901007387 */ /* 0x0003e20000100800 */
[----:B------:R-:W-:Y:S01]  /*182f0*/  ISETP.GT.U32.AND P4, PT, R4, R16, PT ;  /* 0x000000100400720c */ /* 0x000fe20003f84070 */
[----:B0-----:R-:W-:-:S02]  /*18300*/  IMAD.MOV.U32 R3, RZ, RZ, R7 ;  /* 0x000000ffff037224 */ /* 0x001fc400078e0007 */
[----:B------:R0:W-:Y:S01]  /*18310*/  STL [R1+0x80], R8 ;  /* 0x0000800801007387 */ /* 0x0001e20000100800 */
[----:B------:R-:W-:Y:S01]  /*18320*/  IMAD.HI.U32 R7, R6, R20, RZ ;  /* 0x0000001406077227 */ /* 0x000fe200078e00ff */
[----:B------:R-:W-:-:S03]  /*18330*/  ISETP.GE.AND P5, PT, R12, RZ, PT ;  /* 0x000000ff0c00720c */ /* 0x000fc60003fa6270 */
[----:B------:R-:W-:Y:S02]  /*18340*/  @!P2 IMAD.MOV R3, RZ, RZ, -R3 ;  /* 0x000000ffff03a224 */ /* 0x000fe400078e0a03 */
[----:B-1----:R-:W-:Y:S01]  /*18350*/  IMAD.MOV.U32 R9, RZ, RZ, R5 ;  /* 0x000000ffff097224 */ /* 0x002fe200078e0005 */
[----:B0-----:R-:W-:Y:S01]  /*18360*/  IADD3 R8, R2, 0x31, RZ ;  /* 0x0000003102087810 */ /* 0x001fe20007ffe0ff */
[----:B------:R-:W-:Y:S01]  /*18370*/  IMAD.MOV R7, RZ, RZ, -R7 ;  /* 0x000000ffff077224 */ /* 0x000fe200078e0a07 */
[----:B------:R0:W-:Y:S01]  /*18380*/  STL [R1+0x7c], R3 ;  /* 0x00007c0301007387 */ /* 0x0001e20000100800 */
[----:B------:R-:W-:Y:S01]  /*18390*/  @!P3 IMAD.IADD R18, R18, 0x1, -R4 ;  /* 0x000000011212b824 */ /* 0x000fe200078e0a04 */
[----:B------:R-:W-:Y:S01]  /*183a0*/  IABS R12, R8 ;  /* 0x00000008000c7213 */ /* 0x000fe20000000000 */
[----:B------:R-:W-:Y:S01]  /*183b0*/  @!P1 IMAD.MOV R9, RZ, RZ, -R9 ;  /* 0x000000ffff099224 */ /* 0x000fe200078e0a09 */
[----:B------:R-:W-:Y:S01]  /*183c0*/  ISETP.GE.AND P1, PT, R8, RZ, PT ;  /* 0x000000ff0800720c */ /* 0x000fe20003f26270 */
[C---:B------:R-:W-:Y:S01]  /*183d0*/  IMAD R7, R4.reuse, R7, R20 ;  /* 0x0000000704077224 */ /* 0x040fe200078e0214 */
[----:B------:R-:W-:Y:S01]  /*183e0*/  ISETP.GT.U32.AND P3, PT, R4, R18, PT ;  /* 0x000000120400720c */ /* 0x000fe20003f64070 */
[----:B------:R-:W-:-:S04]  /*183f0*/  IMAD.HI.U32 R8, R6, R12, RZ ;  /* 0x0000000c06087227 */ /* 0x000fc800078e00ff */
[----:B0-----:R-:W-:Y:S01]  /*18400*/  IMAD.MOV.U32 R3, RZ, RZ, R0 ;  /* 0x000000ffff037224 */ /* 0x001fe200078e0000 */
[----:B------:R-:W-:Y:S01]  /*18410*/  IADD3 R0, R2, 0x30, RZ ;  /* 0x0000003002007810 */ /* 0x000fe20007ffe0ff */
[----:B------:R0:W-:Y:S02]  /*18420*/  STL [R1+0x74], R9 ;  /* 0x0000740901007387 */ /* 0x0001e40000100800 */
[----:B------:R-:W-:Y:S01]  /*18430*/  @!P0 IMAD.MOV R3, RZ, RZ, -R3 ;  /* 0x000000ffff038224 */ /* 0x000fe200078e0a03 */
[----:B------:R-:W-:Y:S01]  /*18440*/  ISETP.GT.U32.AND P0, PT, R4, R7, PT ;  /* 0x000000070400720c */ /* 0x000fe20003f04070 */
[----:B------:R-:W-:Y:S02]  /*18450*/  @!P4 IMAD.IADD R16, R16, 0x1, -R4 ;  /* 0x000000011010c824 */ /* 0x000fe400078e0a04 */
[----:B------:R-:W-:Y:S01]  /*18460*/  IMAD.MOV R8, RZ, RZ, -R8 ;  /* 0x000000ffff087224 */ /* 0x000fe200078e0a08 */
[----:B------:R1:W-:Y:S01]  /*18470*/  STL [R1+0x70], R3 ;  /* 0x0000700301007387 */ /* 0x0003e20000100800 */
[----:B0-----:R-:W-:-:S02]  /*18480*/  IABS R9, R0 ;  /* 0x0000000000097213 */ /* 0x001fc40000000000 */
[----:B------:R-:W-:Y:S01]  /*18490*/  IMAD R12, R4, R8, R12 ;  /* 0x00000008040c7224 */ /* 0x000fe200078e020c */
[----:B------:R-:W-:Y:S02]  /*184a0*/  ISETP.GE.AND P2, PT, R13, RZ, PT ;  /* 0x000000ff0d00720c */ /* 0x000fe40003f46270 */
[----:B------:R-:W-:-:S04]  /*184b0*/  IMAD.HI.U32 R8, R6, R9, RZ ;  /* 0x0000000906087227 */ /* 0x000fc800078e00ff */
[----:B-1----:R-:W-:Y:S02]  /*184c0*/  IMAD.MOV.U32 R3, RZ, RZ, R16 ;  /* 0x000000ffff037224 */ /* 0x002fe400078e0010 */
[----:B------:R-:W-:Y:S02]  /*184d0*/  IMAD.MOV R8, RZ, RZ, -R8 ;  /* 0x000000ffff087224 */ /* 0x000fe400078e0a08 */
[----:B------:R-:W-:Y:S02]  /*184e0*/  @!P5 IMAD.MOV R3, RZ, RZ, -R3 ;  /* 0x000000ffff03d224 */ /* 0x000fe400078e0a03 */
[--C-:B------:R-:W-:Y:S02]  /*184f0*/  @!P3 IMAD.IADD R18, R18, 0x1, -R4.reuse ;  /* 0x000000011212b824 */ /* 0x100fe400078e0a04 */
[----:B------:R-:W-:Y:S01]  /*18500*/  @!P0 IMAD.IADD R7, R7, 0x1, -R4 ;  /* 0x0000000107078824 */ /* 0x000fe200078e0a04 */
[----:B------:R0:W-:Y:S01]  /*18510*/  STL [R1+0x60], R3 ;  /* 0x0000600301007387 */ /* 0x0001e20000100800 */
[----:B------:R-:W-:Y:S01]  /*18520*/  IMAD R9, R4, R8, R9 ;  /* 0x0000000804097224 */ /* 0x000fe200078e0209 */
[----:B------:R-:W-:-:S02]  /*18530*/  IADD3 R5, R2, 0x2f, RZ ;  /* 0x0000002f02057810 */ /* 0x000fc40007ffe0ff */
[----:B------:R-:W-:Y:S01]  /*18540*/  ISETP.GT.U32.AND P0, PT, R4, R7, PT ;  /* 0x000000070400720c */ /* 0x000fe20003f04070 */
[----:B0-----:R-:W-:-:S04]  /*18550*/  IMAD.MOV.U32 R3, RZ, RZ, R18 ;  /* 0x000000ffff037224 */ /* 0x001fc800078e0012 */
[----:B------:R-:W-:Y:S01]  /*18560*/  @!P2 IMAD.MOV R3, RZ, RZ, -R3 ;  /* 0x000000ffff03a224 */ /* 0x000fe200078e0a03 */
[C---:B------:R-:W-:Y:S02]  /*18570*/  ISETP.GT.U32.AND P2, PT, R4.reuse, R9, PT ;  /* 0x000000090400720c */ /* 0x040fe40003f44070 */
[----:B------:R-:W-:Y:S02]  /*18580*/  IABS R13, R5 ;  /* 0x00000005000d7213 */ /* 0x000fe40000000000 */
[----:B------:R-:W-:Y:S02]  /*18590*/  ISETP.GT.U32.AND P5, PT, R4, R12, PT ;  /* 0x0000000c0400720c */ /* 0x000fe40003fa4070 */
[----:B------:R-:W-:Y:S02]  /*185a0*/  ISETP.GE.AND P6, PT, R17, RZ, PT ;  /* 0x000000ff1100720c */ /* 0x000fe40003fc6270 */
[----:B------:R-:W-:Y:S01]  /*185b0*/  ISETP.GE.AND P3, PT, R5, RZ, PT ;  /* 0x000000ff0500720c */ /* 0x000fe20003f66270 */
[----:B------:R-:W-:Y:S01]  /*185c0*/  IMAD.HI.U32 R5, R6, R13, RZ ;  /* 0x0000000d06057227 */ /* 0x000fe200078e00ff */
[----:B------:R-:W-:-:S02]  /*185d0*/  IADD3 R16, R2, 0x2d, RZ ;  /* 0x0000002d02107810 */ /* 0x000fc40007ffe0ff */
[----:B------:R-:W-:Y:S01]  /*185e0*/  ISETP.GE.AND P4, PT, R0, RZ, PT ;  /* 0x000000ff0000720c */ /* 0x000fe20003f86270 */
[----:B------:R-:W-:Y:S01]  /*185f0*/  IMAD.MOV R5, RZ, RZ, -R5 ;  /* 0x000000ffff057224 */ /* 0x000fe200078e0a05 */
[----:B------:R-:W-:Y:S01]  /*18600*/  IADD3 R0, R2, 0x2e, RZ ;  /* 0x0000002e02007810 */ /* 0x000fe20007ffe0ff */
[--C-:B------:R-:W-:Y:S01]  /*18610*/  @!P0 IMAD.IADD R7, R7, 0x1, -R4.reuse ;  /* 0x0000000107078824 */ /* 0x100fe200078e0a04 */
[----:B------:R-:W-:Y:S01]  /*18620*/  IABS R8, R16 ;  /* 0x0000001000087213 */ /* 0x000fe20000000000 */
[--C-:B------:R-:W-:Y:S01]  /*18630*/  @!P2 IMAD.IADD R9, R9, 0x1, -R4.reuse ;  /* 0x000000010909a824 */ /* 0x100fe200078e0a04 */
[----:B------:R0:W-:Y:S01]  /*18640*/  STL [R1+0x78], R3 ;  /* 0x0000780301007387 */ /* 0x0001e20000100800 */
[----:B------:R-:W-:Y:S01]  /*18650*/  @!P5 IMAD.IADD R12, R12, 0x1, -R4 ;  /* 0x000000010c0cd824 */ /* 0x000fe200078e0a04 */
[----:B------:R-:W-:Y:S01]  /*18660*/  IABS R10, R0 ;  /* 0x00000000000a7213 */ /* 0x000fe20000000000 */
[C---:B------:R-:W-:Y:S01]  /*18670*/  IMAD R13, R4.reuse, R5, R13 ;  /* 0x00000005040d7224 */ /* 0x040fe200078e020d */
[----:B------:R-:W-:Y:S01]  /*18680*/  ISETP.GT.U32.AND P2, PT, R4, R9, PT ;  /* 0x000000090400720c */ /* 0x000fe20003f44070 */
[----:B------:R-:W-:-:S04]  /*18690*/  IMAD.HI.U32 R11, R6, R8, RZ ;  /* 0x00000008060b7227 */ /* 0x000fc800078e00ff */
[----:B0-----:R-:W-:Y:S01]  /*186a0*/  IMAD.MOV.U32 R3, RZ, RZ, R7 ;  /* 0x000000ffff037224 */ /* 0x001fe200078e0007 */
[----:B------:R-:W-:Y:S01]  /*186b0*/  ISETP.GE.AND P0, PT, R0, RZ, PT ;  /* 0x000000ff0000720c */ /* 0x000fe20003f06270 */
[----:B------:R-:W-:Y:S01]  /*186c0*/  IMAD.HI.U32 R0, R6, R10, RZ ;  /* 0x0000000a06007227 */ /* 0x000fe200078e00ff */
[----:B------:R-:W-:-:S03]  /*186d0*/  ISETP.GT.U32.AND P5, PT, R4, R12, PT ;  /* 0x0000000c0400720c */ /* 0x000fc60003fa4070 */
[----:B------:R-:W-:Y:S01]  /*186e0*/  @!P6 IMAD.MOV R3, RZ, RZ, -R3 ;  /* 0x000000ffff03e224 */ /* 0x000fe200078e0a03 */
[C---:B------:R-:W-:Y:S01]  /*186f0*/  ISETP.GT.U32.AND P6, PT, R4.reuse, R13, PT ;  /* 0x0000000d0400720c */ /* 0x040fe20003fc4070 */
[----:B------:R-:W-:Y:S02]  /*18700*/  IMAD.MOV R11, RZ, RZ, -R11 ;  /* 0x000000ffff0b7224 */ /* 0x000fe400078e0a0b */
[----:B------:R-:W-:Y:S02]  /*18710*/  IMAD.MOV R0, RZ, RZ, -R0 ;  /* 0x000000ffff007224 */ /* 0x000fe400078e0a00 */
[----:B------:R-:W-:Y:S01]  /*18720*/  IMAD R8, R4, R11, R8 ;  /* 0x0000000b04087224 */ /* 0x000fe200078e0208 */
[----:B------:R-:W-:Y:S01]  /*18730*/  IADD3 R7, R2, 0x2c, RZ ;  /* 0x0000002c02077810 */ /* 0x000fe20007ffe0ff */
[C---:B------:R-:W-:Y:S02]  /*18740*/  IMAD R10, R4.reuse, R0, R10 ;  /* 0x00000000040a7224 */ /* 0x040fe400078e020a */
[--C-:B------:R-:W-:Y:S01]  /*18750*/  @!P2 IMAD.IADD R9, R9, 0x1, -R4.reuse ;  /* 0x000000010909a824 */ /* 0x100fe200078e0a04 */
[----:B------:R-:W-:Y:S01]  /*18760*/  ISETP.GT.U32.AND P2, PT, R4, R8, PT ;  /* 0x000000080400720c */ /* 0x000fe20003f44070 */
[--C-:B------:R-:W-:Y:S01]  /*18770*/  @!P5 IMAD.IADD R12, R12, 0x1, -R4.reuse ;  /* 0x000000010c0cd824 */ /* 0x100fe200078e0a04 */
[----:B------:R-:W-:Y:S01]  /*18780*/  IABS R19, R7 ;  /* 0x0000000700137213 */ /* 0x000fe20000000000 */
[----:B------:R-:W-:Y:S01]  /*18790*/  @!P6 IMAD.IADD R13, R13, 0x1, -R4 ;  /* 0x000000010d0de824 */ /* 0x000fe200078e0a04 */
[----:B------:R-:W-:-:S02]  /*187a0*/  ISETP.GT.U32.AND P5, PT, R4, R10, PT ;  /* 0x0000000a0400720c */ /* 0x000fc40003fa4070 */
[----:B------:R-:W-:Y:S01]  /*187b0*/  IADD3 R0, R2, 0x2b, RZ ;  /* 0x0000002b02007810 */ /* 0x000fe20007ffe0ff */
[----:B------:R-:W-:Y:S01]  /*187c0*/  IMAD.HI.U32 R18, R6, R19, RZ ;  /* 0x0000001306127227 */ /* 0x000fe200078e00ff */
[----:B------:R-:W-:Y:S02]  /*187d0*/  ISETP.GT.U32.AND P6, PT, R4, R13, PT ;  /* 0x0000000d0400720c */ /* 0x000fe40003fc4070 */
[----:B------:R-:W-:Y:S01]  /*187e0*/  IABS R17, R0 ;  /* 0x0000000000117213 */ /* 0x000fe20000000000 */
[----:B------:R0:W-:Y:S01]  /*187f0*/  STL [R1+0x284], R3 ;  /* 0x0002840301007387 */ /* 0x0001e20000100800 */
[----:B------:R-:W-:Y:S02]  /*18800*/  IMAD.MOV R18, RZ, RZ, -R18 ;  /* 0x000000ffff127224 */ /* 0x000fe400078e0a12 */
[----:B------:R-:W-:Y:S02]  /*18810*/  @!P2 IMAD.IADD R8, R8, 0x1, -R4 ;  /* 0x000000010808a824 */ /* 0x000fe400078e0a04 */
[----:B------:R-:W-:-:S02]  /*18820*/  IMAD R19, R4, R18, R19 ;  /* 0x0000001204137224 */ /* 0x000fc400078e0213 */
[----:B------:R-:W-:Y:S02]  /*18830*/  @!P5 IMAD.IADD R10, R10, 0x1, -R4 ;  /* 0x000000010a0ad824 */ /* 0x000fe400078e0a04 */
[----:B0-----:R-:W-:Y:S02]  /*18840*/  IMAD.MOV.U32 R3, RZ, RZ, R12 ;  /* 0x000000ffff037224 */ /* 0x001fe400078e000c */
[----:B------:R-:W-:Y:S01]  /*18850*/  IMAD.MOV.U32 R12, RZ, RZ, R17 ;  /* 0x000000ffff0c7224 */ /* 0x000fe200078e0011 */
[----:B------:R-:W-:Y:S02]  /*18860*/  ISETP.GE.AND P5, PT, R16, RZ, PT ;  /* 0x000000ff1000720c */ /* 0x000fe40003fa6270 */
[----:B------:R-:W-:Y:S01]  /*18870*/  ISETP.GT.U32.AND P2, PT, R4, R8, PT ;  /* 0x000000080400720c */ /* 0x000fe20003f44070 */
[----:B------:R-:W-:Y:S01]  /*18880*/  IMAD.HI.U32 R16, R6, R12, RZ ;  /* 0x0000000c06107227 */ /* 0x000fe200078e00ff */
[----:B------:R-:W-:-:S03]  /*18890*/  IADD3 R5, R2, 0x2a, RZ ;  /* 0x0000002a02057810 */ /* 0x000fc60007ffe0ff */
[----:B------:R-:W-:Y:S01]  /*188a0*/  @!P6 IMAD.IADD R13, R13, 0x1, -R4 ;  /* 0x000000010d0de824 */ /* 0x000fe200078e0a04 */
[----:B------:R-:W-:Y:S01]  /*188b0*/  ISETP.GT.U32.AND P6, PT, R4, R19, PT ;  /* 0x000000130400720c */ /* 0x000fe20003fc4070 */
[----:B------:R-:W-:Y:S01]  /*188c0*/  @!P1 IMAD.MOV R3, RZ, RZ, -R3 ;  /* 0x000000ffff039224 */ /* 0x000fe200078e0a03 */
[----:B------:R-:W-:Y:S01]  /*188d0*/  IABS R11, R5 ;  /* 0x00000005000b7213 */ /* 0x000fe20000000000 */
[----:B------:R-:W-:-:S03]  /*188e0*/  IMAD.MOV R16, RZ, RZ, -R16 ;  /* 0x000000ffff107224 */ /* 0x000fc600078e0a10 */
[----:B------:R0:W-:Y:S01]  /*188f0*/  STL [R1+0x278], R3 ;  /* 0x0002780301007387 */ /* 0x0001e20000100800 */
[C---:B------:R-:W-:Y:S01]  /*18900*/  IMAD R12, R4.reuse, R16, R12 ;  /* 0x00000010040c7224 */ /* 0x040fe200078e020c */
[----:B------:R-:W-:Y:S01]  /*18910*/  ISETP.GT.U32.AND P1, PT, R4, R10, PT ;  /* 0x0000000a0400720c */ /* 0x000fe20003f24070 */
[----:B------:R-:W-:-:S03]  /*18920*/  @!P2 IMAD.IADD R8, R8, 0x1, -R4 ;  /* 0x000000010808a824 */ /* 0x000fc600078e0a04 */
[----:B------:R-:W-:Y:S01]  /*18930*/  ISETP.GT.U32.AND P2, PT, R4, R12, PT ;  /* 0x0000000c0400720c */ /* 0x000fe20003f44070 */
[----:B0-----:R-:W-:Y:S02]  /*18940*/  IMAD.MOV.U32 R3, RZ, RZ, R9 ;  /* 0x000000ffff037224 */ /* 0x001fe400078e0009 */
[----:B------:R-:W-:-:S04]  /*18950*/  IMAD.HI.U32 R9, R6, R11, RZ ;  /* 0x0000000b06097227 */ /* 0x000fc800078e00ff */
[----:B------:R-:W-:Y:S02]  /*18960*/  IMAD.MOV R9, RZ, RZ, -R9 ;  /* 0x000000ffff097224 */ /* 0x000fe400078e0a09 */
[----:B------:R-:W-:Y:S02]  /*18970*/  @!P6 IMAD.IADD R19, R19, 0x1, -R4 ;  /* 0x000000011313e824 */ /* 0x000fe400078e0a04 */
[C---:B------:R-:W-:Y:S02]  /*18980*/  IMAD R11, R4.reuse, R9, R11 ;  /* 0x00000009040b7224 */ /* 0x040fe400078e020b */
[----:B------:R-:W-:Y:S01]  /*18990*/  @!P4 IMAD.MOV R3, RZ, RZ, -R3 ;  /* 0x000000ffff03c224 */ /* 0x000fe200078e0a03 */
[----:B------:R-:W-:Y:S01]  /*189a0*/  ISETP.GT.U32.AND P6, PT, R4, R19, PT ;  /* 0x000000130400720c */ /* 0x000fe20003fc4070 */
[----:B------:R-:W-:Y:S01]  /*189b0*/  @!P3 IMAD.MOV R13, RZ, RZ, -R13 ;  /* 0x000000ffff0db224 */ /* 0x000fe200078e0a0d */
[----:B------:R-:W-:Y:S02]  /*189c0*/  ISETP.GE.AND P4, PT, R7, RZ, PT ;  /* 0x000000ff0700720c */ /* 0x000fe40003f86270 */
[----:B------:R-:W-:-:S02]  /*189d0*/  IADD3 R7, R2, 0x29, RZ ;  /* 0x0000002902077810 */ /* 0x000fc40007ffe0ff */
[----:B------:R-:W-:Y:S01]  /*189e0*/  ISETP.GT.U32.AND P3, PT, R4, R11, PT ;  /* 0x0000000b0400720c */ /* 0x000fe20003f64070 */
[----:B------:R0:W-:Y:S01]  /*189f0*/  STL [R1+0x64], R3 ;  /* 0x0000640301007387 */ /* 0x0001e20000100800 */
[--C-:B------:R-:W-:Y:S01]  /*18a00*/  @!P1 IMAD.IADD R10, R10, 0x1, -R4.reuse ;  /* 0x000000010a0a9824 */ /* 0x100fe200078e0a04 */
[----:B------:R-:W-:Y:S01]  /*18a10*/  ISETP.GE.AND P1, PT, R0, RZ, PT ;  /* 0x000000ff0000720c */ /* 0x000fe20003f26270 */
[----:B------:R-:W-:Y:S01]  /*18a20*/  @!P2 IMAD.IADD R12, R12, 0x1, -R4 ;  /* 0x000000010c0ca824 */ /* 0x000fe200078e0a04 */
[----:B------:R-:W-:Y:S02]  /*18a30*/  IABS R16, R7 ;  /* 0x0000000700107213 */ /* 0x000fe40000000000 */
[----:B------:R-:W-:Y:S01]  /*18a40*/  IADD3 R0, R2, 0x28, RZ ;  /* 0x0000002802007810 */ /* 0x000fe20007ffe0ff */
[----:B0-----:R-:W-:Y:S01]  /*18a50*/  IMAD.MOV.U32 R3, RZ, RZ, R8 ;  /* 0x000000ffff037224 */ /* 0x001fe200078e0008 */
[----:B------:R-:W-:Y:S01]  /*18a60*/  ISETP.GT.U32.AND P2, PT, R4, R12, PT ;  /* 0x0000000c0400720c */ /* 0x000fe20003f44070 */
[----:B------:R-:W-:-:S02]  /*18a70*/  IMAD.MOV.U32 R14, RZ, RZ, R10 ;  /* 0x000000ffff0e7224 */ /* 0x000fc400078e000a */
[----:B------:R-:W-:Y:S01]  /*18a80*/  @!P5 IMAD.MOV R3, RZ, RZ, -R3 ;  /* 0x000000ffff03d224 */ /* 0x000fe200078e0a03 */
[----:B------:R-:W-:Y:S01]  /*18a90*/  ISETP.GE.AND P5, PT, R7, RZ, PT ;  /* 0x000000ff0700720c */ /* 0x000fe20003fa6270 */
[----:B------:R-:W-:Y:S01]  /*18aa0*/  IMAD.HI.U32 R7, R6, R16, RZ ;  /* 0x0000001006077227 */ /* 0x000fe200078e00ff */
[----:B------:R-:W-:-:S03]  /*18ab0*/  IABS R9, R0 ;  /* 0x0000000000097213 */ /* 0x000fc60000000000 */
[----:B------:R-:W-:Y:S01]  /*18ac0*/  @!P6 IMAD.IADD R19, R19, 0x1, -R4 ;  /* 0x000000011313e824 */ /* 0x000fe200078e0a04 */
[----:B------:R-:W-:Y:S01]  /*18ad0*/  ISETP.GE.AND P6, PT, R0, RZ, PT ;  /* 0x000000ff0000720c */ /* 0x000fe20003fc6270 */
[----:B------:R-:W-:Y:S01]  /*18ae0*/  @!P0 IMAD.MOV R14, RZ, RZ, -R14 ;  /* 0x000000ffff0e8224 */ /* 0x000fe200078e0a0e */
[----:B------:R-:W-:Y:S01]  /*18af0*/  ISETP.GE.AND P0, PT, R5, RZ, PT ;  /* 0x000000ff0500720c */ /* 0x000fe20003f06270 */
[----:B------:R-:W-:Y:S01]  /*18b00*/  IMAD.MOV R0, RZ, RZ, -R7 ;  /* 0x000000ffff007224 */ /* 0x000fe200078e0a07 */
[----:B------:R-:W-:Y:S01]  /*18b10*/  IADD3 R17, R2, 0x27, RZ ;  /* 0x0000002702117810 */ /* 0x000fe20007ffe0ff */
[----:B------:R-:W-:Y:S02]  /*18b20*/  @!P3 IMAD.IADD R11, R11, 0x1, -R4 ;  /* 0x000000010b0bb824 */ /* 0x000fe400078e0a04 */
[----:B------:R-:W-:Y:S01]  /*18b30*/  IMAD.HI.U32 R5, R6, R9, RZ ;  /* 0x0000000906057227 */ /* 0x000fe200078e00ff */
[----:B------:R-:W-:Y:S02]  /*18b40*/  IABS R8, R17 ;  /* 0x0000001100087213 */ /* 0x000fe40000000000 */
[C---:B------:R-:W-:Y:S01]  /*18b50*/  ISETP.GT.U32.AND P3, PT, R4.reuse, R11, PT ;  /* 0x0000000b0400720c */ /* 0x040fe20003f64070 */
[----:B------:R-:W-:-:S02]  /*18b60*/  IMAD R16, R4, R0, R16 ;  /* 0x0000000004107224 */ /* 0x000fc400078e0210 */
[----:B------:R-:W-:Y:S02]  /*18b70*/  IMAD.MOV R5, RZ, RZ, -R5 ;  /* 0x000000ffff057224 */ /* 0x000fe400078e0a05 */
[----:B------:R-:W-:Y:S01]  /*18b80*/  @!P2 IMAD.IADD R12, R12, 0x1, -R4 ;  /* 0x000000010c0ca824 */ /* 0x000fe200078e0a04 */
[C---:B------:R-:W-:Y:S01]  /*18b90*/  ISETP.GT.U32.AND P2, PT, R4.reuse, R16, PT ;  /* 0x000000100400720c */ /* 0x040fe20003f44070 */
[----:B------:R-:W-:Y:S02]  /*18ba0*/  IMAD R9, R4, R5, R9 ;  /* 0x0000000504097224 */ /* 0x000fe400078e0209 */
[----:B------:R-:W-:-:S04]  /*18bb0*/  IMAD.HI.U32 R5, R6, R8, RZ ;  /* 0x0000000806057227 */ /* 0x000fc800078e00ff */
[----:B------:R-:W-:Y:S01]  /*18bc0*/  IMAD.MOV R5, RZ, RZ, -R5 ;  /* 0x000000ffff057224 */ /* 0x000fe200078e0a05 */
[----:B------:R0:W-:Y:S01]  /*18bd0*/  STL [R1+0x68], R13 ;  /* 0x0000680d01007387 */ /* 0x0001e20000100800 */
[----:B------:R-:W-:Y:S01]  /*18be0*/  @!P3 IMAD.IADD R11, R11, 0x1, -R4 ;  /* 0x000000010b0bb824 */ /* 0x000fe200078e0a04 */
[C---:B------:R-:W-:Y:S01]  /*18bf0*/  ISETP.GT.U32.AND P3, PT, R4.reuse, R9, PT ;  /* 0x000000090400720c */ /* 0x040fe20003f64070 */
[----:B------:R-:W-:Y:S01]  /*18c00*/  IMAD R8, R4, R5, R8 ;  /* 0x0000000504087224 */ /* 0x000fe200078e0208 */
[----:B------:R-:W-:Y:S01]  /*18c10*/  STL [R1+0x210], R14 ;  /* 0x0002100e01007387 */ /* 0x000fe20000100800 */
[----:B------:R-:W-:Y:S01]  /*18c20*/  @!P2 IMAD.IADD R16, R16, 0x1, -R4 ;  /* 0x000000011010a824 */ /* 0x000fe200078e0a04 */
[----:B------:R-:W-:Y:S02]  /*18c30*/  IADD3 R0, R2, 0x26, RZ ;  /* 0x0000002602007810 */ /* 0x000fe40007ffe0ff */
[----:B------:R1:W-:Y:S01]  /*18c40*/  STL [R1+0x218], R3 ;  /* 0x0002180301007387 */ /* 0x0003e20000100800 */
[----:B------:R-:W-:-:S02]  /*18c50*/  ISETP.GT.U32.AND P2, PT, R4, R8, PT ;  /* 0x000000080400720c */ /* 0x000fc40003f44070 */
[----:B0-----:R-:W-:Y:S02]  /*18c60*/  IADD3 R13, R2, 0x25, RZ ;  /* 0x00000025020d7810 */ /* 0x001fe40007ffe0ff */
[----:B------:R-:W-:Y:S01]  /*18c70*/  IABS R21, R0 ;  /* 0x0000000000157213 */ /* 0x000fe20000000000 */
[----:B-1----:R-:W-:-:S04]  /*18c80*/  IMAD.MOV.U32 R3, RZ, RZ, R19 ;  /* 0x000000ffff037224 */ /* 0x002fc800078e0013 */
[----:B------:R-:W-:Y:S01]  /*18c90*/  @!P4 IMAD.MOV R3, RZ, RZ, -R3 ;  /* 0x000000ffff03c224 */ /* 0x000fe200078e0a03 */
[----:B------:R-:W-:Y:S01]  /*18ca0*/  ISETP.GT.U32.AND P4, PT, R4, R16, PT ;  /* 0x000000100400720c */ /* 0x000fe20003f84070 */
[----:B------:R-:W-:Y:S01]  /*18cb0*/  IMAD.HI.U32 R22, R6, R21, RZ ;  /* 0x0000001506167227 */ /* 0x000fe200078e00ff */
[----:B------:R-:W-:Y:S02]  /*18cc0*/  IABS R20, R13 ;  /* 0x0000000d00147213 */ /* 0x000fe40000000000 */
[----:B------:R-:W-:Y:S01]  /*18cd0*/  IADD3 R10, R2, 0x24, RZ ;  /* 0x00000024020a7810 */ /* 0x000fe20007ffe0ff */
[----:B------:R-:W-:Y:S01]  /*18ce0*/  @!P3 IMAD.IADD R9, R9, 0x1, -R4 ;  /* 0x000000010909b824 */ /* 0x000fe200078e0a04 */
[----:B------:R0:W-:Y:S01]  /*18cf0*/  STL [R1+0x208], R3 ;  /* 0x0002080301007387 */ /* 0x0001e20000100800 */
[----:B------:R-:W-:Y:S01]  /*18d00*/  IMAD.HI.U32 R18, R6, R20, RZ ;  /* 0x0000001406127227 */ /* 0x000fe200078e00ff */
[----:B------:R-:W-:-:S03]  /*18d10*/  IABS R7, R10 ;  /* 0x0000000a00077213 */ /* 0x000fc60000000000 */
[----:B------:R-:W-:Y:S02]  /*18d20*/  IMAD.MOV R22, RZ, RZ, -R22 ;  /* 0x000000ffff167224 */ /* 0x000fe400078e0a16 */
[----:B------:R-:W-:Y:S02]  /*18d30*/  @!P2 IMAD.IADD R8, R8, 0x1, -R4 ;  /* 0x000000010808a824 */ /* 0x000fe400078e0a04 */
[----:B0-----:R-:W-:Y:S01]  /*18d40*/  IMAD.MOV.U32 R3, RZ, RZ, R12 ;  /* 0x000000ffff037224 */ /* 0x001fe200078e000c */
[C---:B------:R-:W-:Y:S01]  /*18d50*/  ISETP.GT.U32.AND P2, PT, R4.reuse, R9, PT ;  /* 0x000000090400720c */ /* 0x040fe20003f44070 */
[----:B------:R-:W-:Y:S02]  /*18d60*/  IMAD.MOV R18, RZ, RZ, -R18 ;  /* 0x000000ffff127224 */ /* 0x000fe400078e0a12 */
[----:B------:R-:W-:Y:S01]  /*18d70*/  @!P1 IMAD.MOV R3, RZ, RZ, -R3 ;  /* 0x000000ffff039224 */ /* 0x000fe200078e0a03 */
[----:B------:R-:W-:Y:S01]  /*18d80*/  ISETP.GE.AND P3, PT, R17, RZ, PT ;  /* 0x000000ff1100720c */ /* 0x000fe20003f66270 */
[----:B------:R-:W-:-:S02]  /*18d90*/  IMAD R21, R4, R22, R21 ;  /* 0x0000001604157224 */ /* 0x000fc400078e0215 */
[----:B------:R-:W-:Y:S01]  /*18da0*/  @!P4 IMAD.IADD R16, R16, 0x1, -R4 ;  /* 0x000000011010c824 */ /* 0x000fe200078e0a04 */
[----:B------:R-:W-:Y:S01]  /*18db0*/  IADD3 R5, R2, 0x23, RZ ;  /* 0x0000002302057810 */ /* 0x000fe20007ffe0ff */
[----:B------:R-:W-:Y:S01]  /*18dc0*/  IMAD.HI.U32 R17, R6, R7, RZ ;  /* 0x0000000706117227 */ /* 0x000fe200078e00ff */
[----:B------:R0:W-:Y:S01]  /*18dd0*/  STL [R1+0x58], R3 ;  /* 0x0000580301007387 */ /* 0x0001e20000100800 */
[C---:B------:R-:W-:Y:S02]  /*18de0*/  ISETP.GT.U32.AND P4, PT, R4.reuse, R21, PT ;  /* 0x000000150400720c */ /* 0x040fe40003f84070 */
[C---:B------:R-:W-:Y:S01]  /*18df0*/  IMAD R20, R4.reuse, R18, R20 ;  /* 0x0000001204147224 */ /* 0x040fe200078e0214 */
[----:B------:R-:W-:Y:S01]  /*18e00*/  IABS R19, R5 ;  /* 0x0000000500137213 */ /* 0x000fe20000000000 */
[----:B------:R-:W-:Y:S01]  /*18e10*/  IMAD.MOV R17, RZ, RZ, -R17 ;  /* 0x000000ffff117224 */ /* 0x000fe200078e0a11 */
[----:B------:R-:W-:Y:S01]  /*18e20*/  ISETP.GT.U32.AND P1, PT, R4, R8, PT ;  /* 0x000000080400720c */ /* 0x000fe20003f24070 */
[----:B------:R-:W-:-:S02]  /*18e30*/  @!P0 IMAD.MOV R11, RZ, RZ, -R11 ;  /* 0x000000ffff0b8224 */ /* 0x000fc400078e0a0b */
[----:B0-----:R-:W-:Y:S01]  /*18e40*/  IMAD.MOV.U32 R3, RZ, RZ, R16 ;  /* 0x000000ffff037224 */ /* 0x001fe200078e0010 */
[C---:B------:R-:W-:Y:S01]  /*18e50*/  ISETP.GT.U32.AND P0, PT, R4.reuse, R20, PT ;  /* 0x000000140400720c */ /* 0x040fe20003f04070 */
[C---:B------:R-:W-:Y:S02]  /*18e60*/  IMAD R7, R4.reuse, R17, R7 ;  /* 0x0000001104077224 */ /* 0x040fe400078e0207 */
[----:B------:R-:W-:Y:S02]  /*18e70*/  @!P5 IMAD.MOV R3, RZ, RZ, -R3 ;  /* 0x000000ffff03d224 */ /* 0x000fe400078e0a03 */
[----:B------:R-:W-:Y:S01]  /*18e80*/  @!P2 IMAD.IADD R9, R9, 0x1, -R4 ;  /* 0x000000010909a824 */ /* 0x000fe200078e0a04 */
[----:B------:R-:W-:Y:S01]  /*18e90*/  STL [R1+0x32ec], R11 ;  /* 0x0032ec0b01007387 */ /* 0x000fe20000100800 */
[----:B------:R-:W-:Y:S01]  /*18ea0*/  IMAD.MOV.U32 R12, RZ, RZ, R19 ;  /* 0x000000ffff0c7224 */ /* 0x000fe200078e0013 */
[----:B------:R-:W-:Y:S02]  /*18eb0*/  ISETP.GT.U32.AND P2, PT, R4, R7, PT ;  /* 0x000000070400720c */ /* 0x000fe40003f44070 */
[----:B------:R0:W-:Y:S01]  /*18ec0*/  STL [R1+0x4c], R3 ;  /* 0x00004c0301007387 */ /* 0x0001e20000100800 */
[----:B------:R-:W-:-:S04]  /*18ed0*/  IMAD.HI.U32 R16, R6, R12, RZ ;  /* 0x0000000c06107227 */ /* 0x000fc800078e00ff */
[----:B------:R-:W-:Y:S02]  /*18ee0*/  @!P4 IMAD.IADD R21, R21, 0x1, -R4 ;  /* 0x000000011515c824 */ /* 0x000fe400078e0a04 */
[----:B0-----:R-:W-:Y:S02]  /*18ef0*/  IMAD.MOV.U32 R3, RZ, RZ, R9 ;  /* 0x000000ffff037224 */ /* 0x001fe400078e0009 */
[----:B------:R-:W-:Y:S02]  /*18f00*/  IMAD.MOV R16, RZ, RZ, -R16 ;  /* 0x000000ffff107224 */ /* 0x000fe400078e0a10 */
[----:B------:R-:W-:Y:S02]  /*18f10*/  @!P6 IMAD.MOV R3, RZ, RZ, -R3 ;  /* 0x000000ffff03e224 */ /* 0x000fe400078e0a03 */
[--C-:B------:R-:W-:Y:S02]  /*18f20*/  @!P1 IMAD.IADD R8, R8, 0x1, -R4.reuse ;  /* 0x0000000108089824 */ /* 0x100fe400078e0a04 */
[----:B------:R-:W-:Y:S01]  /*18f30*/  @!P0 IMAD.IADD R20, R20, 0x1, -R4 ;  /* 0x0000000114148824 */ /* 0x000fe200078e0a04 */
[----:B------:R-:W-:Y:S01]  /*18f40*/  ISETP.GT.U32.AND P0, PT, R4, R21, PT ;  /* 0x000000150400720c */ /* 0x000fe20003f04070 */
[----:B------:R0:W-:Y:S01]  /*18f50*/  STL [R1+0x194], R3 ;  /* 0x0001940301007387 */ /* 0x0001e20000100800 */
[----:B------:R-:W-:Y:S01]  /*18f60*/  ISETP.GE.AND P5, PT, R0, RZ, PT ;  /* 0x000000ff0000720c */ /* 0x000fe20003fa6270 */
[----:B------:R-:W-:Y:S01]  /*18f70*/  IMAD R12, R4, R16, R12 ;  /* 0x00000010040c7224 */ /* 0x000fe200078e020c */
[----:B------:R-:W-:Y:S01]  /*18f80*/  IADD3 R0, R2, 0x22, RZ ;  /* 0x0000002202007810 */ /* 0x000fe20007ffe0ff */
[----:B------:R-:W-:Y:S01]  /*18f90*/  @!P2 IMAD.IADD R7, R7, 0x1, -R4 ;  /* 0x000000010707a824 */ /* 0x000fe200078e0a04 */
[----:B------:R-:W-:Y:S01]  /*18fa0*/  ISETP.GE.AND P1, PT, R13, RZ, PT ;  /* 0x000000ff0d00720c */ /* 0x000fe20003f26270 */
[----:B0-----:R-:W-:Y:S01]  /*18fb0*/  IMAD.MOV.U32 R3, RZ, RZ, R8 ;  /* 0x000000ffff037224 */ /* 0x001fe200078e0008 */
[----:B------:R-:W-:-:S02]  /*18fc0*/  ISETP.GE.AND P4, PT, R10, RZ, PT ;  /* 0x000000ff0a00720c */ /* 0x000fc40003f86270 */
[----:B------:R-:W-:Y:S01]  /*18fd0*/  IADD3 R10, R2, 0x21, RZ ;  /* 0x00000021020a7810 */ /* 0x000fe20007ffe0ff */
[----:B------:R-:W-:Y:S01]  /*18fe0*/  @!P3 IMAD.MOV R3, RZ, RZ, -R3 ;  /* 0x000000ffff03b224 */ /* 0x000fe200078e0a03 */
[----:B------:R-:W-:Y:S02]  /*18ff0*/  IABS R13, R0 ;  /* 0x00000000000d7213 */ /* 0x000fe40000000000 */
[C---:B------:R-:W-:Y:S02]  /*19000*/  ISETP.GT.U32.AND P2, PT, R4.reuse, R20, PT ;  /* 0x000000140400720c */ /* 0x040fe40003f44070 */
[----:B------:R-:W-:Y:S01]  /*19010*/  ISETP.GT.U32.AND P3, PT, R4, R12, PT ;  /* 0x0000000c0400720c */ /* 0x000fe20003f64070 */
[----:B------:R-:W-:Y:S01]  /*19020*/  IMAD.HI.U32 R8, R6, R13, RZ ;  /* 0x0000000d06087227 */ /* 0x000fe200078e00ff */
[----:B------:R-:W-:Y:S02]  /*19030*/  IABS R16, R10 ;  /* 0x0000000a00107213 */ /* 0x000fe40000000000 */
[----:B------:R-:W-:Y:S01]  /*19040*/  ISETP.GT.U32.AND P6, PT, R4, R7, PT ;  /* 0x000000070400720c */ /* 0x000fe20003fc4070 */
[----:B------:R-:W-:Y:S01]  /*19050*/  @!P0 IMAD.IADD R21, R21, 0x1, -R4 ;  /* 0x0000000115158824 */ /* 0x000fe200078e0a04 */
[----:B------:R-:W-:Y:S01]  /*19060*/  ISETP.GE.AND P0, PT, R5, RZ, PT ;  /* 0x000000ff0500720c */ /* 0x000fe20003f06270 */
[----:B------:R-:W-:Y:S01]  /*19070*/  IMAD.MOV R8, RZ, RZ, -R8 ;  /* 0x000000ffff087224 */ /* 0x000fe200078e0a08 */
[----:B------:R-:W-:Y:S01]  /*19080*/  IADD3 R18, R2, 0x20, RZ ;  /* 0x0000002002127810 */ /* 0x000fe20007ffe0ff */
[----:B------:R-:W-:Y:S01]  /*19090*/  IMAD.HI.U32 R5, R6, R16, RZ ;  /* 0x0000001006057227 */ /* 0x000fe200078e00ff */
[----:B------:R0:W-:Y:S02]  /*190a0*/  STL [R1+0x19c], R3 ;  /* 0x00019c0301007387 */ /* 0x0001e40000100800 */
[----:B------:R-:W-:Y:S01]  /*190b0*/  IABS R19, R18 ;  /* 0x0000001200137213 */ /* 0x000fe20000000000 */
[----:B------:R-:W-:-:S02]  /*190c0*/  IMAD R13, R4, R8, R13 ;  /* 0x00000008040d7224 */ /* 0x000fc400078e020d */
[--C-:B------:R-:W-:Y:S02]  /*190d0*/  @!P2 IMAD.IADD R20, R20, 0x1, -R4.reuse ;  /* 0x000000011414a824 */ /* 0x100fe400078e0a04 */
[----:B------:R-:W-:Y:S02]  /*190e0*/  IMAD.MOV R5, RZ, RZ, -R5 ;  /* 0x000000ffff057224 */ /* 0x000fe400078e0a05 */
[--C-:B------:R-:W-:Y:S02]  /*190f0*/  @!P3 IMAD.IADD R12, R12, 0x1, -R4.reuse ;  /* 0x000000010c0cb824 */ /* 0x100fe400078e0a04 */
[----:B0-----:R-:W-:Y:S02]  /*19100*/  IMAD.MOV.U32 R3, RZ, RZ, R21 ;  /* 0x000000ffff037224 */ /* 0x001fe400078e0015 */
[----:B------:R-:W-:Y:S01]  /*19110*/  @!P6 IMAD.IADD R7, R7, 0x1, -R4 ;  /* 0x000000010707e824 */ /* 0x000fe200078e0a04 */
[C---:B------:R-:W-:Y:S01]  /*19120*/  ISETP.GT.U32.AND P6, PT, R4.reuse, R13, PT ;  /* 0x0000000d0400720c */ /* 0x040fe20003fc4070 */
[----:B------:R-:W-:-:S02]  /*19130*/  IMAD R16, R4, R5, R16 ;  /* 0x0000000504107224 */ /* 0x000fc400078e0210 */
[----:B------:R-:W-:Y:S02]  /*19140*/  IMAD.MOV.U32 R11, RZ, RZ, R20 ;  /* 0x000000ffff0b7224 */ /* 0x000fe400078e0014 */
[----:B------:R-:W-:Y:S01]  /*19150*/  @!P5 IMAD.MOV R3, RZ, RZ, -R3 ;  /* 0x000000ffff03d224 */ /* 0x000fe200078e0a03 */
[----:B------:R-:W-:Y:S01]  /*19160*/  ISETP.GT.U32.AND P5, PT, R4, R12, PT ;  /* 0x0000000c0400720c */ /* 0x000fe20003fa4070 */
[----:B------:R-:W-:-:S04]  /*19170*/  IMAD.HI.U32 R22, R6, R19, RZ ;  /* 0x0000001306167227 */ /* 0x000fc800078e00ff */
[----:B------:R-:W-:Y:S01]  /*19180*/  @!P1 IMAD.MOV R11, RZ, RZ, -R11 ;  /* 0x000000ffff0b9224 */ /* 0x000fe200078e0a0b */
[----:B------:R-:W-:Y:S01]  /*19190*/  ISETP.GT.U32.AND P1, PT, R4, R16, PT ;  /* 0x000000100400720c */ /* 0x000fe20003f24070 */
[----:B------:R-:W-:Y:S01]  /*191a0*/  IMAD.MOV R22, RZ, RZ, -R22 ;  /* 0x000000ffff167224 */ /* 0x000fe200078e0a16 */
[----:B------:R0:W-:Y:S01]  /*191b0*/  STL [R1+0x198], R3 ;  /* 0x0001980301007387 */ /* 0x0001e20000100800 */
[C---:B------:R-:W-:Y:S01]  /*191c0*/  IADD3 R8, R2.reuse, 0x1e, RZ ;  /* 0x0000001e02087810 */ /* 0x040fe20007ffe0ff */
[--C-:B------:R-:W-:Y:S01]  /*191d0*/  @!P6 IMAD.IADD R13, R13, 0x1, -R4.reuse ;  /* 0x000000010d0de824 */ /* 0x100fe200078e0a04 */
[----:B------:R-:W-:Y:S02]  /*191e0*/  IADD3 R5, R2, 0x1f, RZ ;  /* 0x0000001f02057810 */ /* 0x000fe40007ffe0ff */
[----:B------:R-:W-:Y:S02]  /*191f0*/  @!P5 IMAD.IADD R12, R12, 0x1, -R4 ;  /* 0x000000010c0cd824 */ /* 0x000fe400078e0a04 */
[----:B0-----:R-:W-:-:S02]  /*19200*/  IMAD.MOV.U32 R3, RZ, RZ, R7 ;  /* 0x000000ffff037224 */ /* 0x001fc400078e0007 */
[----:B------:R-:W-:Y:S01]  /*19210*/  IMAD R7, R4, R22, R19 ;  /* 0x0000001604077224 */ /* 0x000fe200078e0213 */
[----:B------:R-:W-:Y:S01]  /*19220*/  IABS R17, R8 ;  /* 0x0000000800117213 */ /* 0x000fe20000000000 */
[----:B------:R-:W-:-:S03]  /*19230*/  @!P1 IMAD.IADD R16, R16, 0x1, -R4 ;  /* 0x0000000110109824 */ /* 0x000fc600078e0a04 */
[----:B------:R-:W-:Y:S02]  /*19240*/  ISETP.GT.U32.AND P5, PT, R4, R7, PT ;  /* 0x000000070400720c */ /* 0x000fe40003fa4070 */
[----:B------:R-:W-:Y:S01]  /*19250*/  ISETP.GE.AND P3, PT, R10, RZ, PT ;  /* 0x000000ff0a00720c */ /* 0x000fe20003f66270 */
[----:B------:R-:W-:Y:S01]  /*19260*/  IMAD.MOV.U32 R20, RZ, RZ, R17 ;  /* 0x000000ffff147224 */ /* 0x000fe200078e0011 */
[----:B------:R-:W-:Y:S02]  /*19270*/  IABS R10, R5 ;  /* 0x00000005000a7213 */ /* 0x000fe40000000000 */
[----:B------:R-:W-:Y:S02]  /*19280*/  ISETP.GT.U32.AND P6, PT, R4, R13, PT ;  /* 0x0000000d0400720c */ /* 0x000fe40003fc4070 */
[----:B------:R-:W-:Y:S01]  /*19290*/  ISETP.GE.AND P2, PT, R0, RZ, PT ;  /* 0x000000ff0000720c */ /* 0x000fe20003f46270 */
[----:B------:R-:W-:Y:S01]  /*192a0*/  @!P4 IMAD.MOV R3, RZ, RZ, -R3 ;  /* 0x000000ffff03c224 */ /* 0x000fe200078e0a03 */
[----:B------:R-:W-:Y:S01]  /*192b0*/  IADD3 R0, R2, 0x1d, RZ ;  /* 0x0000001d02007810 */ /* 0x000fe20007ffe0ff */
[----:B------:R-:W-:Y:S01]  /*192c0*/  IMAD.HI.U32 R17, R6, R10, RZ ;  /* 0x0000000a06117227 */ /* 0x000fe200078e00ff */
[----:B------:R-:W-:-:S02]  /*192d0*/  ISETP.GE.AND P4, PT, R18, RZ, PT ;  /* 0x000000ff1200720c */ /* 0x000fc40003f86270 */
[----:B------:R-:W-:Y:S01]  /*192e0*/  ISETP.GT.U32.AND P1, PT, R4, R16, PT ;  /* 0x000000100400720c */ /* 0x000fe20003f24070 */
[----:B------:R-:W-:Y:S01]  /*192f0*/  IMAD.HI.U32 R18, R6, R20, RZ ;  /* 0x0000001406127227 */ /* 0x000fe200078e00ff */
[----:B------:R-:W-:-:S03]  /*19300*/  IABS R9, R0 ;  /* 0x0000000000097213 */ /* 0x000fc60000000000 */
[----:B------:R-:W-:Y:S02]  /*19310*/  IMAD.MOV R17, RZ, RZ, -R17 ;  /* 0x000000ffff117224 */ /* 0x000fe400078e0a11 */
[----:B------:R-:W-:Y:S02]  /*19320*/  IMAD.MOV R18, RZ, RZ, -R18 ;  /* 0x000000ffff127224 */ /* 0x000fe400078e0a12 */
[--C-:B------:R-:W-:Y:S02]  /*19330*/  @!P5 IMAD.IADD R7, R7, 0x1, -R4.reuse ;  /* 0x000000010707d824 */ /* 0x100fe400078e0a04 */
[----:B------:R-:W-:Y:S02]  /*19340*/  IMAD.MOV.U32 R19, RZ, RZ, R9 ;  /* 0x000000ffff137224 */ /* 0x000fe400078e0009 */
[----:B------:R-:W-:Y:S01]  /*19350*/  @!P6 IMAD.IADD R13, R13, 0x1, -R4 ;  /* 0x000000010d0de824 */ /* 0x000fe200078e0a04 */
[----:B------:R-:W-:Y:S01]  /*19360*/  ISETP.GE.AND P6, PT, R5, RZ, PT ;  /* 0x000000ff0500720c */ /* 0x000fe20003fc6270 */
[----:B------:R-:W-:-:S02]  /*19370*/  IMAD R17, R4, R17, R10 ;  /* 0x0000001104117224 */ /* 0x000fc400078e020a */
[C---:B------:R-:W-:Y:S02]  /*19380*/  IMAD R18, R4.reuse, R18, R20 ;  /* 0x0000001204127224 */ /* 0x040fe400078e0214 */
[----:B------:R-:W-:Y:S01]  /*19390*/  @!P0 IMAD.MOV R12, RZ, RZ, -R12 ;  /* 0x000000ffff0c8224 */ /* 0x000fe200078e0a0c */
[----:B------:R-:W-:Y:S01]  /*193a0*/  ISETP.GT.U32.AND P0, PT, R4, R7, PT ;  /* 0x000000070400720c */ /* 0x000fe20003f04070 */
[----:B------:R-:W-:Y:S01]  /*193b0*/  IMAD.HI.U32 R5, R6, R19, RZ ;  /* 0x0000001306057227 */ /* 0x000fe200078e00ff */
[----:B------:R-:W-:-:S03]  /*193c0*/  ISETP.GT.U32.AND P5, PT, R4, R17, PT ;  /* 0x000000110400720c */ /* 0x000fc60003fa4070 */
[----:B------:R-:W-:Y:S01]  /*193d0*/  @!P1 IMAD.IADD R16, R16, 0x1, -R4 ;  /* 0x0000000110109824 */ /* 0x000fe200078e0a04 */
[----:B------:R-:W-:Y:S01]  /*193e0*/  ISETP.GT.U32.AND P1, PT, R4, R18, PT ;  /* 0x000000120400720c */ /* 0x000fe20003f24070 */
[----:B------:R-:W-:Y:S01]  /*193f0*/  IMAD.MOV R5, RZ, RZ, -R5 ;  /* 0x000000ffff057224 */ /* 0x000fe200078e0a05 */
[----:B------:R-:W-:-:S03]  /*19400*/  IADD3 R9, R2, 0x1c, RZ ;  /* 0x0000001c02097810 */ /* 0x000fc60007ffe0ff */
[----:B------:R-:W-:Y:S01]  /*19410*/  IMAD R5, R4, R5, R19 ;  /* 0x0000000504057224 */ /* 0x000fe200078e0213 */
[----:B------:R-:W-:Y:S02]  /*19420*/  IABS R10, R9 ;  /* 0x00000009000a7213 */ /* 0x000fe40000000000 */
[----:B------:R-:W-:Y:S01]  /*19430*/  IADD3 R19, R2, 0x1b, RZ ;  /* 0x0000001b02137810 */ /* 0x000fe20007ffe0ff */
[----:B------:R-:W-:Y:S01]  /*19440*/  @!P2 IMAD.MOV R13, RZ, RZ, -R13 ;  /* 0x000000ffff0da224 */ /* 0x000fe200078e0a0d */
[----:B------:R-:W-:Y:S01]  /*19450*/  ISETP.GE.AND P2, PT, R8, RZ, PT ;  /* 0x000000ff0800720c */ /* 0x000fe20003f46270 */
[--C-:B------:R-:W-:Y:S01]  /*19460*/  @!P0 IMAD.IADD R7, R7, 0x1, -R4.reuse ;  /* 0x0000000107078824 */ /* 0x100fe200078e0a04 */
[----:B------:R-:W-:Y:S01]  /*19470*/  IABS R8, R19 ;  /* 0x0000001300087213 */ /* 0x000fe20000000000 */
[----:B------:R-:W-:Y:S01]  /*19480*/  IMAD.HI.U32 R20, R6, R10, RZ ;  /* 0x0000000a06147227 */ /* 0x000fe200078e00ff */
[----:B------:R-:W-:Y:S03]  /*19490*/  STL [R1+0x190], R11 ;  /* 0x0001900b01007387 */ /* 0x000fe60000100800 */
[--C-:B------:R-:W-:Y:S01]  /*194a0*/  @!P5 IMAD.IADD R17, R17, 0x1, -R4.reuse ;  /* 0x000000011111d824 */ /* 0x100fe200078e0a04 */
[----:B------:R0:W-:Y:S01]  /*194b0*/  STL [R1+0x17c], R3 ;  /* 0x00017c0301007387 */ /* 0x0001e20000100800 */
[----:B------:R-:W-:Y:S01]  /*194c0*/  @!P1 IMAD.IADD R18, R18, 0x1, -R4 ;  /* 0x0000000112129824 */ /* 0x000fe200078e0a04 */
[----:B------:R-:W-:Y:S01]  /*194d0*/  ISETP.GE.AND P5, PT, R9, RZ, PT ;  /* 0x000000ff0900720c */ /* 0x000fe20003fa6270 */
[----:B------:R-:W-:-:S02]  /*194e0*/  IMAD.MOV R20, RZ, RZ, -R20 ;  /* 0x000000ffff147224 */ /* 0x000fc400078e0a14 */
[----:B------:R-:W-:Y:S01]  /*194f0*/  IMAD.MOV.U32 R9, RZ, RZ, R8 ;  /* 0x000000ffff097224 */ /* 0x000fe200078e0008 */
[----:B------:R-:W-:Y:S01]  /*19500*/  ISETP.GE.AND P0, PT, R0, RZ, PT ;  /* 0x000000ff0000720c */ /* 0x000fe20003f06270 */
[----:B0-----:R-:W-:Y:S02]  /*19510*/  IMAD.MOV.U32 R3, RZ, RZ, R7 ;  /* 0x000000ffff037224 */ /* 0x001fe400078e0007 */
[----:B------:R-:W-:Y:S01]  /*19520*/  @!P3 IMAD.MOV R16, RZ, RZ, -R16 ;  /* 0x000000ffff10b224 */ /* 0x000fe200078e0a10 */
[C---:B------:R-:W-:Y:S01]  /*19530*/  ISETP.GT.U32.AND P3, PT, R4.reuse, R5, PT ;  /* 0x000000050400720c */ /* 0x040fe20003f64070 */
[----:B------:R-:W-:Y:S01]  /*19540*/  @!P4 IMAD.MOV R3, RZ, RZ, -R3 ;  /* 0x000000ffff03c224 */ /* 0x000fe200078e0a03 */
[C---:B------:R-:W-:Y:S01]  /*19550*/  ISETP.GT.U32.AND P4, PT, R4.reuse, R18, PT ;  /* 0x000000120400720c */ /* 0x040fe20003f84070 */
[----:B------:R-:W-:Y:S02]  /*19560*/  IMAD R0, R4, R20, R10 ;  /* 0x0000001404007224 */ /* 0x000fe400078e020a */
[----:B------:R-:W-:Y:S01]  /*19570*/  IMAD.HI.U32 R20, R6, R9, RZ ;  /* 0x0000000906147227 */ /* 0x000fe200078e00ff */
[----:B------:R-:W-:-:S03]  /*19580*/  ISETP.GT.U32.AND P1, PT, R4, R17, PT ;  /* 0x000000110400720c */ /* 0x000fc60003f24070 */
[----:B------:R-:W-:-:S04]  /*19590*/  IMAD.MOV R20, RZ, RZ, -R20 ;  /* 0x000000ffff147224 */ /* 0x000fc800078e0a14 */
[----:B------:R-:W-:Y:S02]  /*195a0*/  IMAD R9, R4, R20, R9 ;  /* 0x0000001404097224 */ /* 0x000fe400078e0209 */
[--C-:B------:R-:W-:Y:S02]  /*195b0*/  @!P3 IMAD.IADD R5, R5, 0x1, -R4.reuse ;  /* 0x000000010505b824 */ /* 0x100fe400078e0a04 */
[--C-:B------:R-:W-:Y:S01]  /*195c0*/  @!P4 IMAD.IADD R18, R18, 0x1, -R4.reuse ;  /* 0x000000011212c824 */ /* 0x100fe200078e0a04 */
[C---:B------:R-:W-:Y:S01]  /*195d0*/  ISETP.GT.U32.AND P4, PT, R4.reuse, R9, PT ;  /* 0x000000090400720c */ /* 0x040fe20003f84070 */
[----:B------:R-:W-:Y:S01]  /*195e0*/  @!P1 IMAD.IADD R17, R17, 0x1, -R4 ;  /* 0x0000000111119824 */ /* 0x000fe200078e0a04 */
[C---:B------:R-:W-:Y:S02]  /*195f0*/  ISETP.GT.U32.AND P3, PT, R4.reuse, R5, PT ;  /* 0x000000050400720c */ /* 0x040fe40003f64070 */
[----:B------:R-:W-:Y:S02]  /*19600*/  ISETP.GT.U32.AND P1, PT, R4, R0, PT ;  /* 0x000000000400720c */ /* 0x000fe40003f24070 */
[C---:B------:R-:W-:Y:S01]  /*19610*/  IADD3 R8, R2.reuse, 0x1a, RZ ;  /* 0x0000001a02087810 */ /* 0x040fe20007ffe0ff */
[----:B------:R-:W-:Y:S01]  /*19620*/  STL [R1+0x32dc], R12 ;  /* 0x0032dc0c01007387 */ /* 0x000fe20000100800 */
[----:B------:R-:W-:-:S02]  /*19630*/  IADD3 R10, R2, 0x19, RZ ;  /* 0x00000019020a7810 */ /* 0x000fc40007ffe0ff */
[----:B------:R-:W-:Y:S01]  /*19640*/  IABS R21, R8 ;  /* 0x0000000800157213 */ /* 0x000fe20000000000 */
[----:B------:R-:W-:Y:S01]  /*19650*/  STL [R1+0x32e0], R13 ;  /* 0x0032e00d01007387 */ /* 0x000fe20000100800 */
[----:B------:R-:W-:Y:S01]  /*19660*/  IADD3 R7, R2, 0x18, RZ ;  /* 0x0000001802077810 */ /* 0x000fe20007ffe0ff */
[----:B------:R-:W-:Y:S02]  /*19670*/  @!P4 IMAD.IADD R9, R9, 0x1, -R4 ;  /* 0x000000010909c824 */ /* 0x000fe400078e0a04 */
[----:B------:R-:W-:Y:S01]  /*19680*/  STL [R1+0x32e4], R16 ;  /* 0x0032e41001007387 */ /* 0x000fe20000100800 */
[----:B------:R-:W-:-:S03]  /*19690*/  IABS R22, R10 ;  /* 0x0000000a00167213 */ /* 0x000fc60000000000 */
[----:B------:R0:W-:Y:S01]  /*196a0*/  STL [R1+0x12c], R3 ;  /* 0x00012c0301007387 */ /* 0x0001e20000100800 */
[----:B------:R-:W-:Y:S01]  /*196b0*/  IABS R23, R7 ;  /* 0x0000000700177213 */ /* 0x000fe20000000000 */
[----:B------:R-:W-:-:S04]  /*196c0*/  IMAD.HI.U32 R20, R6, R21, RZ ;  /* 0x0000001506147227 */ /* 0x000fc800078e00ff */
[----:B------:R-:W-:Y:S02]  /*196d0*/  @!P3 IMAD.IADD R5, R5, 0x1, -R4 ;  /* 0x000000010505b824 */ /* 0x000fe400078e0a04 */
[----:B0-----:R-:W-:Y:S01]  /*196e0*/  IMAD.MOV.U32 R3, RZ, RZ, R18 ;  /* 0x000000ffff037224 */ /* 0x001fe200078e0012 */
[----:B------:R-:W-:Y:S01]  /*196f0*/  ISETP.GE.AND P3, PT, R19, RZ, PT ;  /* 0x000000ff1300720c */ /* 0x000fe20003f66270 */
[----:B------:R-:W-:Y:S01]  /*19700*/  @!P1 IMAD.IADD R0, R0, 0x1, -R4 ;  /* 0x0000000100009824 */ /* 0x000fe200078e0a04 */
[----:B------:R-:W-:Y:S01]  /*19710*/  ISETP.GE.AND P1, PT, R8, RZ, PT ;  /* 0x000000ff0800720c */ /* 0x000fe20003f26270 */
[----:B------:R-:W-:Y:S01]  /*19720*/  @!P2 IMAD.MOV R3, RZ, RZ, -R3 ;  /* 0x000000ffff03a224 */ /* 0x000fe200078e0a03 */
[----:B------:R-:W-:Y:S01]  /*19730*/  ISETP.GT.U32.AND P2, PT, R4, R9, PT ;  /* 0x000000090400720c */ /* 0x000fe20003f44070 */
[----:B------:R-:W-:Y:S02]  /*19740*/  IMAD.MOV R20, RZ, RZ, -R20 ;  /* 0x000000ffff147224 */ /* 0x000fe400078e0a14 */
[----:B------:R-:W-:-:S04]  /*19750*/  IMAD.HI.U32 R19, R6, R22, RZ ;  /* 0x0000001606137227 */ /* 0x000fc800078e00ff */
[----:B------:R-:W-:-:S04]  /*19760*/  IMAD.HI.U32 R8, R6, R23, RZ ;  /* 0x0000001706087227 */ /* 0x000fc800078e00ff */
[----:B------:R-:W-:Y:S02]  /*19770*/  @!P6 IMAD.MOV R17, RZ, RZ, -R17 ;  /* 0x000000ffff11e224 */ /* 0x000fe400078e0a11 */
[C---:B------:R-:W-:Y:S02]  /*19780*/  IMAD R21, R4.reuse, R20, R21 ;  /* 0x0000001404157224 */ /* 0x040fe400078e0215 */
[----:B------:R-:W-:Y:S02]  /*19790*/  IMAD.MOV R19, RZ, RZ, -R19 ;  /* 0x000000ffff137224 */ /* 0x000fe400078e0a13 */
[----:B------:R-:W-:Y:S01]  /*197a0*/  IMAD.MOV R8, RZ, RZ, -R8 ;  /* 0x000000ffff087224 */ /* 0x000fe200078e0a08 */
[----:B------:R-:W-:Y:S01]  /*197b0*/  STL [R1+0x32d8], R17 ;  /* 0x0032d81101007387 */ /* 0x000fe20000100800 */
[C---:B------:R-:W-:Y:S01]  /*197c0*/  IMAD R22, R4.reuse, R19, R22 ;  /* 0x0000001304167224 */ /* 0x040fe200078e0216 */
[C---:B------:R-:W-:Y:S01]  /*197d0*/  ISETP.GT.U32.AND P6, PT, R4.reuse, R21, PT ;  /* 0x000000150400720c */ /* 0x040fe20003fc4070 */
[C---:B------:R-:W-:Y:S01]  /*197e0*/  IMAD R23, R4.reuse, R8, R23 ;  /* 0x0000000804177224 */ /* 0x040fe200078e0217 */
[----:B------:R0:W-:Y:S01]  /*197f0*/  STL [R1+0xd4], R3 ;  /* 0x0000d40301007387 */ /* 0x0001e20000100800 */
[----:B------:R-:W-:Y:S01]  /*19800*/  ISETP.GT.U32.AND P4, PT, R4, R0, PT ;  /* 0x000000000400720c */ /* 0x000fe20003f84070 */
[----:B------:R-:W-:-:S02]  /*19810*/  @!P2 IMAD.IADD R9, R9, 0x1, -R4 ;  /* 0x000000010909a824 */ /* 0x000fc400078e0a04 */
[----:B------:R-:W-:Y:S01]  /*19820*/  ISETP.GT.U32.AND P2, PT, R4, R23, PT ;  /* 0x000000170400720c */ /* 0x000fe20003f44070 */
[----:B0-----:R-:W-:-:S04]  /*19830*/  IMAD.MOV.U32 R3, RZ, RZ, R5 ;  /* 0x000000ffff037224 */ /* 0x001fc800078e0005 */
[----:B------:R-:W-:Y:S01]  /*19840*/  @!P0 IMAD.MOV R3, RZ, RZ, -R3 ;  /* 0x000000ffff038224 */ /* 0x000fe200078e0a03 */
[----:B------:R-:W-:Y:S02]  /*19850*/  ISETP.GT.U32.AND P0, PT, R4, R22, PT ;  /* 0x000000160400720c */ /* 0x000fe40003f04070 */
[C---:B------:R-:W-:Y:S01]  /*19860*/  IADD3 R8, R2.reuse, 0x17, RZ ;  /* 0x0000001702087810 */ /* 0x040fe20007ffe0ff */
[--C-:B------:R-:W-:Y:S01]  /*19870*/  @!P6 IMAD.IADD R21, R21, 0x1, -R4.reuse ;  /* 0x000000011515e824 */ /* 0x100fe200078e0a04 */
[----:B------:R-:W-:Y:S02]  /*19880*/  IADD3 R5, R2, 0x16, RZ ;  /* 0x0000001602057810 */ /* 0x000fe40007ffe0ff */
[----:B------:R-:W-:Y:S01]  /*19890*/  IABS R18, R8 ;  /* 0x0000000800127213 */ /* 0x000fe20000000000 */
[--C-:B------:R-:W-:Y:S01]  /*198a0*/  @!P4 IMAD.IADD R0, R0, 0x1, -R4.reuse ;  /* 0x000000010000c824 */ /* 0x100fe200078e0a04 */
[----:B------:R-:W-:Y:S01]  /*198b0*/  ISETP.GE.AND P4, PT, R10, RZ, PT ;  /* 0x000000ff0a00720c */ /* 0x000fe20003f86270 */
[----:B------:R-:W-:Y:S01]  /*198c0*/  @!P2 IMAD.IADD R23, R23, 0x1, -R4 ;  /* 0x000000011717a824 */ /* 0x000fe200078e0a04 */
[----:B------:R0:W-:Y:S01]  /*198d0*/  STL [R1+0xf0], R3 ;  /* 0x0000f00301007387 */ /* 0x0001e20000100800 */
[----:B------:R-:W-:Y:S01]  /*198e0*/  IABS R10, R5 ;  /* 0x00000005000a7213 */ /* 0x000fe20000000000 */
[----:B------:R-:W-:-:S04]  /*198f0*/  IMAD.HI.U32 R19, R6, R18, RZ ;  /* 0x0000001206137227 */ /* 0x000fc800078e00ff */
[----:B------:R-:W-:Y:S01]  /*19900*/  @!P0 IMAD.IADD R22, R22, 0x1, -R4 ;  /* 0x0000000116168824 */ /* 0x000fe200078e0a04 */
[C---:B------:R-:W-:Y:S01]  /*19910*/  ISETP.GT.U32.AND P0, PT, R4.reuse, R21, PT ;  /* 0x000000150400720c */ /* 0x040fe20003f04070 */
[----:B0-----:R-:W-:Y:S01]  /*19920*/  IMAD.MOV.U32 R3, RZ, RZ, R0 ;  /* 0x000000ffff037224 */ /* 0x001fe200078e0000 */
[----:B------:R-:W-:Y:S01]  /*19930*/  ISETP.GE.AND P6, PT, R7, RZ, PT ;  /* 0x000000ff0700720c */ /* 0x000fe20003fc6270 */
[----:B------:R-:W-:Y:S01]  /*19940*/  IMAD.MOV R19, RZ, RZ, -R19 ;  /* 0x000000ffff137224 */ /* 0x000fe200078e0a13 */
[----:B------:R-:W-:Y:S01]  /*19950*/  ISETP.GT.U32.AND P2, PT, R4, R23, PT ;  /* 0x000000170400720c */ /* 0x000fe20003f44070 */
[----:B------:R-:W-:Y:S01]  /*19960*/  @!P5 IMAD.MOV R3, RZ, RZ, -R3 ;  /* 0x000000ffff03d224 */ /* 0x000fe200078e0a03 */
[----:B------:R-:W-:Y:S01]  /*19970*/  IADD3 R0, R2, 0x15, RZ ;  /* 0x0000001502007810 */ /* 0x000fe20007ffe0ff */
[----:B------:R-:W-:Y:S01]  /*19980*/  IMAD.HI.U32 R7, R6, R10, RZ ;  /* 0x0000000a06077227 */ /* 0x000fe200078e00ff */
[----:B------:R-:W-:-:S03]  /*19990*/  ISETP.GT.U32.AND P5, PT, R4, R22, PT ;  /* 0x000000160400720c */ /* 0x000fc60003fa4070 */
[C---:B------:R-:W-:Y:S02]  /*199a0*/  IMAD R18, R4.reuse, R19, R18 ;  /* 0x0000001304127224 */ /* 0x040fe400078e0212 */
[----:B------:R-:W-:Y:S01]  /*199b0*/  IMAD.MOV.U32 R14, RZ, RZ, R9 ;  /* 0x000000ffff0e7224 */ /* 0x000fe200078e0009 */
[----:B------:R-:W-:Y:S01]  /*199c0*/  IABS R9, R0 ;  /* 0x0000000000097213 */ /* 0x000fe20000000000 */
[----:B------:R-:W-:Y:S02]  /*199d0*/  IMAD.MOV R7, RZ, RZ, -R7 ;  /* 0x000000ffff077224 */ /* 0x000fe400078e0a07 */
[----:B------:R-:W-:Y:S01]  /*199e0*/  @!P3 IMAD.MOV R14, RZ, RZ, -R14 ;  /* 0x000000ffff0eb224 */ /* 0x000fe200078e0a0e */
[----:B------:R-:W-:Y:S01]  /*199f0*/  ISETP.GT.U32.AND P3, PT, R4, R18, PT ;  /* 0x000000120400720c */ /* 0x000fe20003f64070 */
[----:B------:R-:W-:Y:S01]  /*19a00*/  @!P0 IMAD.IADD R21, R21, 0x1, -R4 ;  /* 0x0000000115158824 */ /* 0x000fe200078e0a04 */
[----:B------:R-:W-:Y:S01]  /*19a10*/  ISETP.GE.AND P0, PT, R8, RZ, PT ;  /* 0x000000ff0800720c */ /* 0x000fe20003f06270 */
[----:B------:R-:W-:-:S02]  /*19a20*/  IMAD R10, R4, R7, R10 ;  /* 0x00000007040a7224 */ /* 0x000fc400078e020a */
[----:B------:R-:W-:-:S04]  /*19a30*/  IMAD.HI.U32 R8, R6, R9, RZ ;  /* 0x0000000906087227 */ /* 0x000fc800078e00ff */
[--C-:B------:R-:W-:Y:S01]  /*19a40*/  @!P2 IMAD.IADD R23, R23, 0x1, -R4.reuse ;  /* 0x000000011717a824 */ /* 0x100fe200078e0a04 */
[----:B------:R-:W-:Y:S01]  /*19a50*/  ISETP.GT.U32.AND P2, PT, R4, R10, PT ;  /* 0x0000000a0400720c */ /* 0x000fe20003f44070 */
[----:B------:R-:W-:Y:S02]  /*19a60*/  @!P5 IMAD.IADD R22, R22, 0x1, -R4 ;  /* 0x000000011616d824 */ /* 0x000fe400078e0a04 */
[----:B------:R-:W-:Y:S01]  /*19a70*/  IMAD.MOV R8, RZ, RZ, -R8 ;  /* 0x000000ffff087224 */ /* 0x000fe200078e0a08 */
[----:B------:R0:W-:Y:S03]  /*19a80*/  STL [R1+0xf4], R3 ;  /* 0x0000f40301007387 */ /* 0x0001e60000100800 */
[----:B------:R-:W-:Y:S02]  /*19a90*/  IMAD R9, R4, R8, R9 ;  /* 0x0000000804097224 */ /* 0x000fe400078e0209 */
[----:B------:R-:W-:-:S02]  /*19aa0*/  @!P3 IMAD.IADD R18, R18, 0x1, -R4 ;  /* 0x000000011212b824 */ /* 0x000fc400078e0a04 */
[----:B------:R-:W-:Y:S02]  /*19ab0*/  IMAD.MOV.U32 R15, RZ, RZ, R21 ;  /* 0x000000ffff0f7224 */ /* 0x000fe400078e0015 */
[----:B0-----:R-:W-:Y:S01]  /*19ac0*/  IMAD.MOV.U32 R3, RZ, RZ, R22 ;  /* 0x000000ffff037224 */ /* 0x001fe200078e0016 */
[----:B------:R-:W-:Y:S02]  /*19ad0*/  ISETP.GE.AND P5, PT, R5, RZ, PT ;  /* 0x000000ff0500720c */ /* 0x000fe40003fa6270 */
[----:B------:R-:W-:Y:S01]  /*19ae0*/  IADD3 R20, R2, 0x14, RZ ;  /* 0x0000001402147810 */ /* 0x000fe20007ffe0ff */
[----:B------:R-:W-:Y:S01]  /*19af0*/  @!P4 IMAD.MOV R3, RZ, RZ, -R3 ;  /* 0x000000ffff03c224 */ /* 0x000fe200078e0a03 */
[----:B------:R-:W-:Y:S01]  /*19b00*/  ISETP.GT.U32.AND P4, PT, R4, R9, PT ;  /* 0x000000090400720c */ /* 0x000fe20003f84070 */
[----:B------:R-:W-:Y:S01]  /*19b10*/  @!P1 IMAD.MOV R15, RZ, RZ, -R15 ;  /* 0x000000ffff0f9224 */ /* 0x000fe200078e0a0f */
[----:B------:R-:W-:Y:S01]  /*19b20*/  IADD3 R5, R2, 0x13, RZ ;  /* 0x0000001302057810 */ /* 0x000fe20007ffe0ff */
[----:B------:R-:W-:Y:S01]  /*19b30*/  @!P2 IMAD.IADD R10, R10, 0x1, -R4 ;  /* 0x000000010a0aa824 */ /* 0x000fe200078e0a04 */
[----:B------:R-:W-:-:S02]  /*19b40*/  ISETP.GT.U32.AND P1, PT, R4, R18, PT ;  /* 0x000000120400720c */ /* 0x000fc40003f24070 */
[----:B------:R-:W-:Y:S02]  /*19b50*/  IABS R7, R20 ;  /* 0x0000001400077213 */ /* 0x000fe40000000000 */
[----:B------:R-:W-:Y:S01]  /*19b60*/  IABS R19, R5 ;  /* 0x0000000500137213 */ /* 0x000fe20000000000 */
[----:B------:R-:W-:Y:S01]  /*19b70*/  IMAD.MOV.U32 R11, RZ, RZ, R23 ;  /* 0x000000ffff0b7224 */ /* 0x000fe200078e0017 */
[----:B------:R-:W-:Y:S01]  /*19b80*/  ISETP.GT.U32.AND P2, PT, R4, R10, PT ;  /* 0x0000000a0400720c */ /* 0x000fe20003f44070 */
[----:B------:R-:W-:Y:S01]  /*19b90*/  IMAD.HI.U32 R21, R6, R7, RZ ;  /* 0x0000000706157227 */ /* 0x000fe200078e00ff */
[----:B------:R-:W-:Y:S02]  /*19ba0*/  ISETP.GE.AND P3, PT, R0, RZ, PT ;  /* 0x000000ff0000720c */ /* 0x000fe40003f66270 */
[----:B------:R-:W-:Y:S01]  /*19bb0*/  IADD3 R0, R2, 0x12, RZ ;  /* 0x0000001202007810 */ /* 0x000fe20007ffe0ff */
[----:B------:R-:W-:-:S04]  /*19bc0*/  IMAD.HI.U32 R22, R6, R19, RZ ;  /* 0x0000001306167227 */ /* 0x000fc800078e00ff */
[----:B------:R-:W-:Y:S01]  /*19bd0*/  @!P6 IMAD.MOV R11, RZ, RZ, -R11 ;  /* 0x000000ffff0be224 */ /* 0x000fe200078e0a0b */
[----:B------:R-:W-:Y:S01]  /*19be0*/  ISETP.GE.AND P6, PT, R20, RZ, PT ;  /* 0x000000ff1400720c */ /* 0x000fe20003fc6270 */
[----:B------:R-:W-:Y:S01]  /*19bf0*/  IMAD.MOV R21, RZ, RZ, -R21 ;  /* 0x000000ffff157224 */ /* 0x000fe200078e0a15 */
[----:B------:R-:W-:Y:S01]  /*19c00*/  IABS R8, R0 ;  /* 0x0000000000087213 */ /* 0x000fe20000000000 */
[----:B------:R-:W-:Y:S02]  /*19c10*/  @!P4 IMAD.IADD R9, R9, 0x1, -R4 ;  /* 0x000000010909c824 */ /* 0x000fe400078e0a04 */
[----:B------:R-:W-:Y:S01]  /*19c20*/  IMAD.MOV R20, RZ, RZ, -R22 ;  /* 0x000000ffff147224 */ /* 0x000fe200078e0a16 */
[----:B------:R-:W-:Y:S01]  /*19c30*/  STL [R1+0x32d0], R14 ;  /* 0x0032d00e01007387 */ /* 0x000fe20000100800 */
[--C-:B------:R-:W-:Y:S01]  /*19c40*/  @!P1 IMAD.IADD R18, R18, 0x1, -R4.reuse ;  /* 0x0000000112129824 */ /* 0x100fe200078e0a04 */
[----:B------:R-:W-:Y:S01]  /*19c50*/  ISETP.GE.AND P1, PT, R5, RZ, PT ;  /* 0x000000ff0500720c */ /* 0x000fe20003f26270 */
[C---:B------:R-:W-:Y:S01]  /*19c60*/  IMAD R7, R4.reuse, R21, R7 ;  /* 0x0000001504077224 */ /* 0x040fe200078e0207 */
[----:B------:R-:W-:Y:S01]  /*19c70*/  STL [R1+0x32d4], R15 ;  /* 0x0032d40f01007387 */ /* 0x000fe20000100800 */
[C---:B------:R-:W-:Y:S01]  /*19c80*/  IMAD R5, R4.reuse, R20, R19 ;  /* 0x0000001404057224 */ /* 0x040fe200078e0213 */
[----:B------:R-:W-:Y:S01]  /*19c90*/  ISETP.GT.U32.AND P4, PT, R4, R9, PT ;  /* 0x000000090400720c */ /* 0x000fe20003f84070 */
[----:B------:R-:W-:Y:S01]  /*19ca0*/  IMAD.HI.U32 R19, R6, R8, RZ ;  /* 0x0000000806137227 */ /* 0x000fe200078e00ff */
[----:B------:R-:W-:Y:S03]  /*19cb0*/  STL [R1+0x32e8], R3 ;  /* 0x0032e80301007387 */ /* 0x000fe60000100800 */
[----:B------:R-:W-:Y:S01]  /*19cc0*/  @!P2 IMAD.IADD R10, R10, 0x1, -R4 ;  /* 0x000000010a0aa824 */ /* 0x000fe200078e0a04 */
[----:B------:R0:W-:Y:S01]  /*19cd0*/  STL [R1+0x44], R11 ;  /* 0x0000440b01007387 */ /* 0x0001e20000100800 */
[----:B------:R-:W-:Y:S01]  /*19ce0*/  ISETP.GT.U32.AND P2, PT, R4, R7, PT ;  /* 0x000000070400720c */ /* 0x000fe20003f44070 */
[----:B------:R-:W-:-:S02]  /*19cf0*/  IMAD.MOV R19, RZ, RZ, -R19 ;  /* 0x000000ffff137224 */ /* 0x000fc400078e0a13 */
[----:B0-----:R-:W-:-:S04]  /*19d00*/  IMAD.MOV.U32 R11, RZ, RZ, R18 ;  /* 0x000000ffff0b7224 */ /* 0x001fc800078e0012 */
[----:B------:R-:W-:Y:S01]  /*19d10*/  @!P0 IMAD.MOV R11, RZ, RZ, -R11 ;  /* 0x000000ffff0b8224 */ /* 0x000fe200078e0a0b */
[----:B------:R-:W-:Y:S01]  /*19d20*/  ISETP.GE.AND P0, PT, R0, RZ, PT ;  /* 0x000000ff0000720c */ /* 0x000fe20003f06270 */
[----:B------:R-:W-:Y:S02]  /*19d30*/  IMAD R0, R4, R19, R8 ;  /* 0x0000001304007224 */ /* 0x000fe400078e0208 */
[----:B------:R-:W-:-:S03]  /*19d40*/  @!P4 IMAD.IADD R9, R9, 0x1, -R4 ;  /* 0x000000010909c824 */ /* 0x000fc600078e0a04 */
[----:B------:R-:W-:Y:S01]  /*19d50*/  ISETP.GT.U32.AND P4, PT, R4, R0, PT ;  /* 0x000000000400720c */ /* 0x000fe20003f84070 */
[----:B------:R-:W-:Y:S01]  /*19d60*/  @!P2 IMAD.IADD R7, R7, 0x1, -R4 ;  /* 0x000000010707a824 */ /* 0x000fe200078e0a04 */
[----:B------:R-:W-:-:S04]  /*19d70*/  IADD3 R8, R2, 0x11, RZ ;  /* 0x0000001102087810 */ /* 0x000fc80007ffe0ff */
[----:B------:R-:W-:Y:S02]  /*19d80*/  ISETP.GT.U32.AND P2, PT, R4, R7, PT ;  /* 0x000000070400720c */ /* 0x000fe40003f44070 */
[----:B------:R-:W-:-:S05]  /*19d90*/  IABS R18, R8 ;  /* 0x0000000800127213 */ /* 0x000fca0000000000 */
[----:B------:R-:W-:Y:S01]  /*19da0*/  @!P4 IMAD.IADD R0, R0, 0x1, -R4 ;  /* 0x000000010000c824 */ /* 0x000fe200078e0a04 */
[----:B------:R-:W-:Y:S01]  /*19db0*/  IADD3 R21, R2, 0x10, RZ ;  /* 0x0000001002157810 */ /* 0x000fe20007ffe0ff */
[----:B------:R-:W-:-:S03]  /*19dc0*/  IMAD.HI.U32 R22, R6, R18, RZ ;  /* 0x0000001206167227 */ /* 0x000fc600078e00ff */
[C---:B------:R-:W-:Y:S01]  /*19dd0*/  ISETP.GT.U32.AND P4, PT, R4.reuse, R0, PT ;  /* 0x000000000400720c */ /* 0x040fe20003f84070 */
[----:B------:R-:W-:Y:S01]  /*19de0*/  @!P2 IMAD.IADD R7, R7, 0x1, -R4 ;  /* 0x000000010707a824 */ /* 0x000fe200078e0a04 */
[----:B------:R-:W-:Y:S01]  /*19df0*/  IABS R19, R21 ;  /* 0x0000001500137213 */ /* 0x000fe20000000000 */
[----:B------:R-:W-:Y:S01]  /*19e00*/  IMAD.MOV.U32 R3, RZ, RZ, R10 ;  /* 0x000000ffff037224 */ /* 0x000fe200078e000a */
[----:B------:R-:W-:Y:S01]  /*19e10*/  ISETP.GE.AND P2, PT, R21, RZ, PT ;  /* 0x000000ff1500720c */ /* 0x000fe20003f46270 */
[----:B------:R-:W-:Y:S02]  /*19e20*/  IMAD.MOV R21, RZ, RZ, -R22 ;  /* 0x000000ffff157224 */ /* 0x000fe400078e0a16 */
[----:B------:R-:W-:Y:S02]  /*19e30*/  @!P5 IMAD.MOV R3, RZ, RZ, -R3 ;  /* 0x000000ffff03d224 */ /* 0x000fe400078e0a03 */
[----:B------:R-:W-:Y:S01]  /*19e40*/  IMAD R18, R4, R21, R18 ;  /* 0x0000001504127224 */ /* 0x000fe200078e0212 */
[----:B------:R-:W-:Y:S03]  /*19e50*/  STL [R1+0x84], R11 ;  /* 0x0000840b01007387 */ /* 0x000fe60000100800 */
[----:B------:R-:W-:Y:S01]  /*19e60*/  @!P4 IMAD.IADD R0, R0, 0x1, -R4 ;  /* 0x000000010000c824 */ /* 0x000fe200078e0a04 */
[----:B------:R0:W-:Y:S01]  /*19e70*/  STL [R1+0x9c], R3 ;  /* 0x00009c0301007387 */ /* 0x0001e20000100800 */
[----:B------:R-:W-:-:S02]  /*19e80*/  ISETP.GT.U32.AND P4, PT, R4, R18, PT ;  /* 0x000000120400720c */ /* 0x000fc40003f84070 */
[----:B------:R-:W-:Y:S01]  /*19e90*/  ISETP.GT.U32.AND P5, PT, R4, R5, PT ;  /* 0x000000050400720c */ /* 0x000fe20003fa4070 */
[----:B0-----:R-:W-:Y:S02]  /*19ea0*/  IMAD.MOV.U32 R3, RZ, RZ, R9 ;  /* 0x000000ffff037224 */ /* 0x001fe400078e0009 */
[----:B------:R-:W-:-:S04]  /*19eb0*/  IMAD.HI.U32 R9, R6, R19, RZ ;  /* 0x0000001306097227 */ /* 0x000fc800078e00ff */
[----:B------:R-:W-:Y:S01]  /*19ec0*/  IMAD.MOV R9, RZ, RZ, -R9 ;  /* 0x000000ffff097224 */ /* 0x000fe200078e0a09 */
[----:B------:R-:W-:-:S03]  /*19ed0*/  IADD3 R10, R2, 0xf, RZ ;  /* 0x0000000f020a7810 */ /* 0x000fc60007ffe0ff */
[----:B------:R-:W-:Y:S01]  /*19ee0*/  IMAD R19, R4, R9, R19 ;  /* 0x0000000904137224 */ /* 0x000fe200078e0213 */
[----:B------:R-:W-:Y:S01]  /*19ef0*/  IABS R20, R10 ;  /* 0x0000000a00147213 */ /* 0x000fe20000000000 */
[----:B------:R-:W-:Y:S02]  /*19f00*/  @!P0 IMAD.MOV R0, RZ, RZ, -R0 ;  /* 0x000000ffff008224 */ /* 0x000fe400078e0a00 */
[--C-:B------:R-:W-:Y:S01]  /*19f10*/  @!P4 IMAD.IADD R18, R18, 0x1, -R4.reuse ;  /* 0x000000011212c824 */ /* 0x100fe200078e0a04 */
[----:B------:R-:W-:Y:S01]  /*19f20*/  ISETP.GT.U32.AND P0, PT, R4, R19, PT ;  /* 0x000000130400720c */ /* 0x000fe20003f04070 */
[----:B------:R-:W-:Y:S01]  /*19f30*/  @!P3 IMAD.MOV R3, RZ, RZ, -R3 ;  /* 0x000000ffff03b224 */ /* 0x000fe200078e0a03 */
[----:B------:R-:W-:Y:S01]  /*19f40*/  ISETP.GE.AND P3, PT, R8, RZ, PT ;  /* 0x000000ff0800720c */ /* 0x000fe20003f66270 */
[----:B------:R-:W-:Y:S01]  /*19f50*/  @!P5 IMAD.IADD R5, R5, 0x1, -R4 ;  /* 0x000000010505d824 */ /* 0x000fe200078e0a04 */
[----:B------:R-:W-:Y:S01]  /*19f60*/  ISETP.GT.U32.AND P4, PT, R4, R18, PT ;  /* 0x000000120400720c */ /* 0x000fe20003f84070 */
[----:B------:R-:W-:Y:S01]  /*19f70*/  IMAD.HI.U32 R8, R6, R20, RZ ;  /* 0x0000001406087227 */ /* 0x000fe200078e00ff */
[----:B------:R-:W-:-:S02]  /*19f80*/  IADD3 R21, R2, 0xe, RZ ;  /* 0x0000000e02157810 */ /* 0x000fc40007ffe0ff */
[C---:B------:R-:W-:Y:S01]  /*19f90*/  ISETP.GT.U32.AND P5, PT, R4.reuse, R5, PT ;  /* 0x000000050400720c */ /* 0x040fe20003fa4070 */
[----:B------:R-:W-:Y:S02]  /*19fa0*/  IMAD.MOV.U32 R13, RZ, RZ, R7 ;  /* 0x000000ffff0d7224 */ /* 0x000fe400078e0007 */
[----:B------:R-:W-:Y:S02]  /*19fb0*/  IMAD.MOV R8, RZ, RZ, -R8 ;  /* 0x000000ffff087224 */ /* 0x000fe400078e0a08 */
[----:B------:R-:W-:Y:S01]  /*19fc0*/  @!P6 IMAD.MOV R13, RZ, RZ, -R13 ;  /* 0x000000ffff0de224 */ /* 0x000fe200078e0a0d */
[----:B------:R-:W-:Y:S01]  /*19fd0*/  ISETP.GE.AND P6, PT, R21, RZ, PT ;  /* 0x000000ff1500720c */ /* 0x000fe20003fc6270 */
[----:B------:R-:W-:Y:S01]  /*19fe0*/  IMAD R20, R4, R8, R20 ;  /* 0x0000000804147224 */ /* 0x000fe200078e0214 */
[----:B------:R-:W-:Y:S01]  /*19ff0*/  IABS R21, R21 ;  /* 0x0000001500157213 */ /* 0x000fe20000000000 */
[--C-:B------:R-:W-:Y:S02]  /*1a000*/  @!P0 IMAD.IADD R19, R19, 0x1, -R4.reuse ;  /* 0x0000000113138824 */ /* 0x100fe400078e0a04 */
[----:B------:R-:W-:Y:S01]  /*1a010*/  @!P4 IMAD.IADD R18, R18, 0x1, -R4 ;  /* 0x000000011212c824 */ /* 0x000fe200078e0a04 */
[----:B------:R-:W-:Y:S01]  /*1a020*/  ISETP.GT.U32.AND P4, PT, R4, R20, PT ;  /* 0x000000140400720c */ /* 0x000fe20003f84070 */
[----:B------:R-:W-:Y:S01]  /*1a030*/  IMAD.HI.U32 R8, R6, R21, RZ ;  /* 0x0000001506087227 */ /* 0x000fe200078e00ff */
[----:B------:R-:W-:-:S03]  /*1a040*/  ISETP.GT.U32.AND P0, PT, R4, R19, PT ;  /* 0x000000130400720c */ /* 0x000fc60003f04070 */
[----:B------:R-:W-:Y:S02]  /*1a050*/  @!P5 IMAD.IADD R5, R5, 0x1, -R4 ;  /* 0x000000010505d824 */ /* 0x000fe400078e0a04 */
[----:B------:R-:W-:Y:S01]  /*1a060*/  IMAD.MOV R8, RZ, RZ, -R8 ;  /* 0x000000ffff087224 */ /* 0x000fe200078e0a08 */
[----:B------:R-:W-:Y:S01]  /*1a070*/  IADD3 R28, R2, 0xd, RZ ;  /* 0x0000000d021c7810 */ /* 0x000fe20007ffe0ff */
[----:B------:R-:W-:Y:S02]  /*1a080*/  IMAD.MOV.U32 R12, RZ, RZ, R5 ;  /* 0x000000ffff0c7224 */ /* 0x000fe400078e0005 */
[----:B------:R-:W-:Y:S02]  /*1a090*/  IMAD R21, R4, R8, R21 ;  /* 0x0000000804157224 */ /* 0x000fe400078e0215 */
[----:B------:R-:W-:Y:S01]  /*1a0a0*/  @!P1 IMAD.MOV R12, RZ, RZ, -R12 ;  /* 0x000000ffff0c9224 */ /* 0x000fe200078e0a0c */
[----:B------:R-:W-:Y:S01]  /*1a0b0*/  ISETP.GE.AND P1, PT, R28, RZ, PT ;  /* 0x000000ff1c00720c */ /* 0x000fe20003f26270 */
[--C-:B------:R-:W-:Y:S01]  /*1a0c0*/  @!P0 IMAD.IADD R19, R19, 0x1, -R4.reuse ;  /* 0x0000000113138824 */ /* 0x100fe200078e0a04 */
[----:B------:R-:W-:Y:S01]  /*1a0d0*/  IABS R28, R28 ;  /* 0x0000001c001c7213 */ /* 0x000fe20000000000 */
[----:B------:R-:W-:Y:S01]  /*1a0e0*/  @!P4 IMAD.IADD R20, R20, 0x1, -R4 ;  /* 0x000000011414c824 */ /* 0x000fe200078e0a04 */
[----:B------:R-:W-:-:S03]  /*1a0f0*/  ISETP.GT.U32.AND P0, PT, R4, R21, PT ;  /* 0x000000150400720c */ /* 0x000fc60003f04070 */
[----:B------:R-:W-:Y:S01]  /*1a100*/  IMAD.HI.U32 R7, R6, R28, RZ ;  /* 0x0000001c06077227 */ /* 0x000fe200078e00ff */
[----:B------:R-:W-:Y:S01]  /*1a110*/  ISETP.GT.U32.AND P4, PT, R4, R20, PT ;  /* 0x000000140400720c */ /* 0x000fe20003f84070 */
[----:B------:R0:W-:Y:S01]  /*1a120*/  STL [R1+0x8c], R3 ;  /* 0x00008c0301007387 */ /* 0x0001e20000100800 */
[----:B------:R-:W-:Y:S01]  /*1a130*/  IADD3 R11, R2, 0xb, RZ ;  /* 0x0000000b020b7810 */ /* 0x000fe20007ffe0ff */
[----:B------:R-:W-:-:S03]  /*1a140*/  IMAD.MOV R7, RZ, RZ, -R7 ;  /* 0x000000ffff077224 */ /* 0x000fc600078e0a07 */
[----:B------:R-:W-:Y:S01]  /*1a150*/  IABS R27, R11 ;  /* 0x0000000b001b7213 */ /* 0x000fe20000000000 */
[----:B------:R-:W-:Y:S01]  /*1a160*/  IMAD R28, R4, R7, R28 ;  /* 0x00000007041c7224 */ /* 0x000fe200078e021c */
[----:B0-----:R-:W-:Y:S01]  /*1a170*/  IADD3 R3, R2, 0xa, RZ ;  /* 0x0000000a02037810 */ /* 0x001fe20007ffe0ff */
[--C-:B------:R-:W-:Y:S01]  /*1a180*/  @!P0 IMAD.IADD R21, R21, 0x1, -R4.reuse ;  /* 0x0000000115158824 */ /* 0x100fe200078e0a04 */
[----:B------:R-:W-:Y:S02]  /*1a190*/  STL [R1+0x48], R13 ;  /* 0x0000480d01007387 */ /* 0x000fe40000100800 */
[----:B------:R-:W-:Y:S01]  /*1a1a0*/  IABS R26, R3 ;  /* 0x00000003001a7213 */ /* 0x000fe20000000000 */
[----:B------:R-:W-:Y:S01]  /*1a1b0*/  @!P4 IMAD.IADD R20, R20, 0x1, -R4 ;  /* 0x000000011414c824 */ /* 0x000fe200078e0a04 */
[----:B------:R-:W-:Y:S01]  /*1a1c0*/  STL [R1+0x50], R12 ;  /* 0x0000500c01007387 */ /* 0x000fe20000100800 */
[----:B------:R-:W-:Y:S01]  /*1a1d0*/  ISETP.GT.U32.AND P0, PT, R4, R21, PT ;  /* 0x000000150400720c */ /* 0x000fe20003f04070 */
[----:B------:R-:W-:Y:S01]  /*1a1e0*/  IMAD.HI.U32 R5, R6, R27, RZ ;  /* 0x0000001b06057227 */ /* 0x000fe200078e00ff */
[----:B------:R-:W-:Y:S01]  /*1a1f0*/  ISETP.GT.U32.AND P4, PT, R4, R28, PT ;  /* 0x0000001c0400720c */ /* 0x000fe20003f84070 */
[----:B------:R0:W-:Y:S01]  /*1a200*/  STL [R1+0x5c], R0 ;  /* 0x00005c0001007387 */ /* 0x0001e20000100800 */
[C---:B------:R-:W-:Y:S01]  /*1a210*/  IADD3 R17, R2.reuse, 0x8, RZ ;  /* 0x0000000802117810 */ /* 0x040fe20007ffe0ff */
[----:B------:R-:W-:Y:S01]  /*1a220*/  IMAD.MOV R5, RZ, RZ, -R5 ;  /* 0x000000ffff057224 */ /* 0x000fe200078e0a05 */
[----:B------:R-:W-:Y:S01]  /*1a230*/  IADD3 R3, R2, 0x9, RZ ;  /* 0x0000000902037810 */ /* 0x000fe20007ffe0ff */
[----:B0-----:R-:W-:-:S04]  /*1a240*/  IMAD.HI.U32 R0, R6, R26, RZ ;  /* 0x0000001a06007227 */ /* 0x001fc800078e00ff */
[----:B------:R-:W-:Y:S01]  /*1a250*/  IMAD.MOV R0, RZ, RZ, -R0 ;  /* 0x000000ffff007224 */ /* 0x000fe200078e0a00 */
[----:B------:R-:W-:Y:S01]  /*1a260*/  IADD3 R15, R2, 0x6, RZ ;  /* 0x00000006020f7810 */ /* 0x000fe20007ffe0ff */
[C---:B------:R-:W-:Y:S01]  /*1a270*/  IMAD R27, R4.reuse, R5, R27 ;  /* 0x00000005041b7224 */ /* 0x040fe200078e021b */
[----:B------:R-:W-:Y:S01]  /*1a280*/  IABS R22, R17 ;  /* 0x0000001100167213 */ /* 0x000fe20000000000 */
[----:B------:R-:W-:Y:S01]  /*1a290*/  IMAD R26, R4, R0, R26 ;  /* 0x00000000041a7224 */ /* 0x000fe200078e021a */
[----:B------:R-:W-:Y:S01]  /*1a2a0*/  IABS R24, R3 ;  /* 0x0000000300187213 */ /* 0x000fe20000000000 */
[--C-:B------:R-:W-:Y:S01]  /*1a2b0*/  @!P0 IMAD.IADD R21, R21, 0x1, -R4.reuse ;  /* 0x0000000115158824 */ /* 0x100fe200078e0a04 */
[----:B------:R-:W-:Y:S01]  /*1a2c0*/  IABS R0, R15 ;  /* 0x0000000f00007213 */ /* 0x000fe20000000000 */
[----:B------:R-:W-:Y:S01]  /*1a2d0*/  @!P4 IMAD.IADD R28, R28, 0x1, -R4 ;  /* 0x000000011c1cc824 */ /* 0x000fe200078e0a04 */
[----:B------:R-:W-:Y:S01]  /*1a2e0*/  ISETP.GT.U32.AND P0, PT, R4, R27, PT ;  /* 0x0000001b0400720c */ /* 0x000fe20003f04070 */
[----:B------:R-:W-:Y:S01]  /*1a2f0*/  IMAD.HI.U32 R8, R6, R22, RZ ;  /* 0x0000001606087227 */ /* 0x000fe200078e00ff */
[----:B------:R-:W-:-:S03]  /*1a300*/  ISETP.GT.U32.AND P4, PT, R4, R26, PT ;  /* 0x0000001a0400720c */ /* 0x000fc60003f84070 */
[----:B------:R-:W-:Y:S01]  /*1a310*/  IMAD.HI.U32 R9, R6, R24, RZ ;  /* 0x0000001806097227 */ /* 0x000fe200078e00ff */
[----:B------:R-:W-:-:S03]  /*1a320*/  IADD3 R16, R2, 0x7, RZ ;  /* 0x0000000702107810 */ /* 0x000fc60007ffe0ff */
[----:B------:R-:W-:-:S04]  /*1a330*/  IMAD.HI.U32 R5, R6, R0, RZ ;  /* 0x0000000006057227 */ /* 0x000fc800078e00ff */
[----:B------:R-:W-:Y:S02]  /*1a340*/  IMAD.MOV R8, RZ, RZ, -R8 ;  /* 0x000000ffff087224 */ /* 0x000fe400078e0a08 */
[----:B------:R-:W-:Y:S01]  /*1a350*/  IMAD.MOV R9, RZ, RZ, -R9 ;  /* 0x000000ffff097224 */ /* 0x000fe200078e0a09 */
[----:B------:R-:W-:Y:S01]  /*1a360*/  IABS R23, R16 ;  /* 0x0000001000177213 */ /* 0x000fe20000000000 */
[----:B------:R-:W-:Y:S01]  /*1a370*/  IMAD.MOV R5, RZ, RZ, -R5 ;  /* 0x000000ffff057224 */ /* 0x000fe200078e0a05 */
[----:B------:R-:W-:Y:S01]  /*1a380*/  IADD3 R14, R2, 0x5, RZ ;  /* 0x00000005020e7810 */ /* 0x000fe20007ffe0ff */
[C---:B------:R-:W-:Y:S02]  /*1a390*/  IMAD R22, R4.reuse, R8, R22 ;  /* 0x0000000804167224 */ /* 0x040fe400078e0216 */
[C---:B------:R-:W-:Y:S02]  /*1a3a0*/  IMAD R24, R4.reuse, R9, R24 ;  /* 0x0000000904187224 */ /* 0x040fe400078e0218 */
[----:B------:R-:W-:Y:S01]  /*1a3b0*/  IMAD R0, R4, R5, R0 ;  /* 0x0000000504007224 */ /* 0x000fe200078e0200 */
[----:B------:R-:W-:Y:S01]  /*1a3c0*/  IABS R5, R14 ;  /* 0x0000000e00057213 */ /* 0x000fe20000000000 */
[----:B------:R-:W-:-:S02]  /*1a3d0*/  @!P0 IMAD.IADD R27, R27, 0x1, -R4 ;  /* 0x000000011b1b8824 */ /* 0x000fc400078e0a04 */
[----:B------:R-:W-:Y:S01]  /*1a3e0*/  @!P4 IMAD.IADD R26, R26, 0x1, -R4 ;  /* 0x000000011a1ac824 */ /* 0x000fe200078e0a04 */
[----:B------:R-:W-:Y:S01]  /*1a3f0*/  ISETP.GT.U32.AND P4, PT, R4, R22, PT ;  /* 0x000000160400720c */ /* 0x000fe20003f84070 */
[----:B------:R-:W-:Y:S01]  /*1a400*/  IMAD.HI.U32 R7, R6, R23, RZ ;  /* 0x0000001706077227 */ /* 0x000fe200078e00ff */
[----:B------:R-:W-:-:S03]  /*1a410*/  ISETP.GT.U32.AND P0, PT, R4, R24, PT ;  /* 0x000000180400720c */ /* 0x000fc60003f04070 */
[----:B------:R-:W-:Y:S01]  /*1a420*/  @!P2 IMAD.MOV R19, RZ, RZ, -R19 ;  /* 0x000000ffff13a224 */ /* 0x000fe200078e0a13 */
[----:B------:R-:W-:Y:S01]  /*1a430*/  ISETP.GT.U32.AND P2, PT, R4, R27, PT ;  /* 0x0000001b0400720c */ /* 0x000fe20003f44070 */
[----:B------:R-:W-:Y:S01]  /*1a440*/  IMAD.MOV R7, RZ, RZ, -R7 ;  /* 0x000000ffff077224 */ /* 0x000fe200078e0a07 */
[----:B------:R-:W-:Y:S01]  /*1a450*/  IADD3 R12, R2, 0x4, RZ ;  /* 0x00000004020c7810 */ /* 0x000fe20007ffe0ff */
[----:B------:R-:W-:-:S04]  /*1a460*/  IMAD.HI.U32 R25, R6, R5, RZ ;  /* 0x0000000506197227 */ /* 0x000fc800078e00ff */
[----:B------:R-:W-:Y:S01]  /*1a470*/  IMAD R23, R4, R7, R23 ;  /* 0x0000000704177224 */ /* 0x000fe200078e0217 */
[----:B------:R-:W-:Y:S01]  /*1a480*/  IABS R7, R12 ;  /* 0x0000000c00077213 */ /* 0x000fe20000000000 */
[----:B------:R-:W-:Y:S02]  /*1a490*/  IMAD.MOV R25, RZ, RZ, -R25 ;  /* 0x000000ffff197224 */ /* 0x000fe400078e0a19 */
[----:B------:R-:W-:Y:S01]  /*1a4a0*/  @!P4 IMAD.IADD R22, R22, 0x1, -R4 ;  /* 0x000000011616c824 */ /* 0x000fe200078e0a04 */
[C---:B------:R-:W-:Y:S01]  /*1a4b0*/  ISETP.GT.U32.AND P4, PT, R4.reuse, R26, PT ;  /* 0x0000001a0400720c */ /* 0x040fe20003f84070 */
[----:B------:R-:W-:Y:S02]  /*1a4c0*/  IMAD R5, R4, R25, R5 ;  /* 0x0000001904057224 */ /* 0x000fe400078e0205 */
[----:B------:R-:W-:-:S04]  /*1a4d0*/  IMAD.HI.U32 R29, R6, R7, RZ ;  /* 0x00000007061d7227 */ /* 0x000fc800078e00ff */
[--C-:B------:R-:W-:Y:S01]  /*1a4e0*/  @!P0 IMAD.IADD R24, R24, 0x1, -R4.reuse ;  /* 0x0000000118188824 */ /* 0x100fe200078e0a04 */
[C---:B------:R-:W-:Y:S01]  /*1a4f0*/  ISETP.GT.U32.AND P0, PT, R4.reuse, R23, PT ;  /* 0x000000170400720c */ /* 0x040fe20003f04070 */
[----:B------:R-:W-:Y:S01]  /*1a500*/  @!P2 IMAD.IADD R27, R27, 0x1, -R4 ;  /* 0x000000011b1ba824 */ /* 0x000fe200078e0a04 */
[----:B------:R-:W-:Y:S01]  /*1a510*/  ISETP.GT.U32.AND P2, PT, R4, R5, PT ;  /* 0x000000050400720c */ /* 0x000fe20003f44070 */
[----:B------:R-:W-:Y:S01]  /*1a520*/  IMAD.MOV R29, RZ, RZ, -R29 ;  /* 0x000000ffff1d7224 */ /* 0x000fe200078e0a1d */
[----:B------:R-:W-:Y:S01]  /*1a530*/  IADD3 R13, R2, 0x3, RZ ;  /* 0x00000003020d7810 */ /* 0x000fe20007ffe0ff */
[----:B------:R-:W-:Y:S02]  /*1a540*/  @!P3 IMAD.MOV R18, RZ, RZ, -R18 ;  /* 0x000000ffff12b224 */ /* 0x000fe400078e0a12 */
[----:B------:R-:W-:Y:S01]  /*1a550*/  IMAD R7, R4, R29, R7 ;  /* 0x0000001d04077224 */ /* 0x000fe200078e0207 */
[----:B------:R-:W-:Y:S01]  /*1a560*/  IABS R8, R13 ;  /* 0x0000000d00087213 */ /* 0x000fe20000000000 */
[----:B------:R-:W-:Y:S01]  /*1a570*/  @!P4 IMAD.IADD R26, R26, 0x1, -R4 ;  /* 0x000000011a1ac824 */ /* 0x000fe200078e0a04 */
[----:B------:R-:W-:Y:S01]  /*1a580*/  STL [R1+0x32f0], R18 ;  /* 0x0032f01201007387 */ /* 0x000fe20000100800 */
[----:B------:R-:W-:-:S02]  /*1a590*/  ISETP.GT.U32.AND P3, PT, R4, R28, PT ;  /* 0x0000001c0400720c */ /* 0x000fc40003f64070 */
[C---:B------:R-:W-:Y:S01]  /*1a5a0*/  ISETP.GT.U32.AND P4, PT, R4.reuse, R7, PT ;  /* 0x000000070400720c */ /* 0x040fe20003f84070 */
[----:B------:R0:W-:Y:S01]  /*1a5b0*/  STL [R1+0x32f4], R19 ;  /* 0x0032f41301007387 */ /* 0x0001e20000100800 */
[----:B------:R-:W-:Y:S01]  /*1a5c0*/  @!P0 IMAD.IADD R23, R23, 0x1, -R4 ;  /* 0x0000000117178824 */ /* 0x000fe200078e0a04 */
[----:B------:R-:W-:Y:S01]  /*1a5d0*/  ISETP.GT.U32.AND P0, PT, R4, R24, PT ;  /* 0x000000180400720c */ /* 0x000fe20003f04070 */
[----:B------:R-:W-:Y:S01]  /*1a5e0*/  IMAD.HI.U32 R25, R6, R8, RZ ;  /* 0x0000000806197227 */ /* 0x000fe200078e00ff */
[----:B------:R-:W-:-:S03]  /*1a5f0*/  IADD3 R11, R2, 0x2, RZ ;  /* 0x00000002020b7810 */ /* 0x000fc60007ffe0ff */
[----:B------:R-:W-:Y:S01]  /*1a600*/  @!P2 IMAD.IADD R5, R5, 0x1, -R4 ;  /* 0x000000010505a824 */ /* 0x000fe200078e0a04 */
[----:B0-----:R-:W-:Y:S02]  /*1a610*/  IADD3 R19, R2, 0xa, RZ ;  /* 0x0000000a02137810 */ /* 0x001fe40007ffe0ff */
[----:B------:R-:W-:Y:S02]  /*1a620*/  ISETP.GE.AND P5, PT, R10, RZ, PT ;  /* 0x000000ff0a00720c */ /* 0x000fe40003fa6270 */
[----:B------:R-:W-:Y:S01]  /*1a630*/  ISETP.GE.AND P2, PT, R19, RZ, PT ;  /* 0x000000ff1300720c */ /* 0x000fe20003f46270 */
[----:B------:R-:W-:Y:S01]  /*1a640*/  IMAD.MOV R25, RZ, RZ, -R25 ;  /* 0x000000ffff197224 */ /* 0x000fe200078e0a19 */
[----:B------:R-:W-:Y:S02]  /*1a650*/  IADD3 R3, R2, 0x1, RZ ;  /* 0x0000000102037810 */ /* 0x000fe40007ffe0ff */
[----:B------:R-:W-:Y:S01]  /*1a660*/  IABS R9, R11 ;  /* 0x0000000b00097213 */ /* 0x000fe20000000000 */
[C---:B------:R-:W-:Y:S01]  /*1a670*/  IMAD R8, R4.reuse, R25, R8 ;  /* 0x0000001904087224 */ /* 0x040fe200078e0208 */
[----:B------:R-:W-:Y:S01]  /*1a680*/  IABS R10, R3 ;  /* 0x00000003000a7213 */ /* 0x000fe20000000000 */
[----:B------:R-:W-:Y:S01]  /*1a690*/  @!P6 IMAD.MOV R21, RZ, RZ, -R21 ;  /* 0x000000ffff15e224 */ /* 0x000fe200078e0a15 */
[----:B------:R-:W-:Y:S01]  /*1a6a0*/  ISETP.GT.U32.AND P6, PT, R4, R22, PT ;  /* 0x000000160400720c */ /* 0x000fe20003fc4070 */
[----:B------:R-:W-:-:S04]  /*1a6b0*/  IMAD.HI.U32 R29, R6, R9, RZ ;  /* 0x00000009061d7227 */ /* 0x000fc800078e00ff */
[--C-:B------:R-:W-:Y:S02]  /*1a6c0*/  @!P4 IMAD.IADD R7, R7, 0x1, -R4.reuse ;  /* 0x000000010707c824 */ /* 0x100fe400078e0a04 */
[--C-:B------:R-:W-:Y:S01]  /*1a6d0*/  @!P3 IMAD.IADD R28, R28, 0x1, -R4.reuse ;  /* 0x000000011c1cb824 */ /* 0x100fe200078e0a04 */
[----:B------:R-:W-:Y:S01]  /*1a6e0*/  ISETP.GT.U32.AND P3, PT, R4, R0, PT ;  /* 0x000000000400720c */ /* 0x000fe20003f64070 */
[----:B------:R-:W-:Y:S01]  /*1a6f0*/  @!P0 IMAD.IADD R24, R24, 0x1, -R4 ;  /* 0x0000000118188824 */ /* 0x000fe200078e0a04 */
[----:B------:R-:W-:Y:S01]  /*1a700*/  ISETP.GT.U32.AND P0, PT, R4, R8, PT ;  /* 0x000000080400720c */ /* 0x000fe20003f04070 */
[----:B------:R-:W-:-:S04]  /*1a710*/  IMAD.HI.U32 R25, R6, R10, RZ ;  /* 0x0000000a06197227 */ /* 0x000fc800078e00ff */
[----:B------:R-:W-:Y:S02]  /*1a720*/  IMAD.MOV R29, RZ, RZ, -R29 ;  /* 0x000000ffff1d7224 */ /* 0x000fe400078e0a1d */
[----:B------:R-:W-:Y:S01]  /*1a730*/  @!P2 IMAD.MOV R26, RZ, RZ, -R26 ;  /* 0x000000ffff1aa224 */ /* 0x000fe200078e0a1a */
[C---:B------:R-:W-:Y:S01]  /*1a740*/  ISETP.GT.U32.AND P2, PT, R4.reuse, R7, PT ;  /* 0x000000070400720c */ /* 0x040fe20003f44070 */
[----:B------:R-:W-:Y:S01]  /*1a750*/  @!P5 IMAD.MOV R20, RZ, RZ, -R20 ;  /* 0x000000ffff14d224 */ /* 0x000fe200078e0a14 */
[C---:B------:R-:W-:Y:S01]  /*1a760*/  ISETP.GT.U32.AND P5, PT, R4.reuse, R23, PT ;  /* 0x000000170400720c */ /* 0x040fe20003fa4070 */
[----:B------:R-:W-:Y:S02]  /*1a770*/  IMAD.MOV R25, RZ, RZ, -R25 ;  /* 0x000000ffff197224 */ /* 0x000fe400078e0a19 */
[C---:B------:R-:W-:Y:S02]  /*1a780*/  IMAD R9, R4.reuse, R29, R9 ;  /* 0x0000001d04097224 */ /* 0x040fe400078e0209 */
[----:B------:R-:W-:-:S02]  /*1a790*/  IMAD R10, R4, R25, R10 ;  /* 0x00000019040a7224 */ /* 0x000fc400078e020a */
[--C-:B------:R-:W-:Y:S01]  /*1a7a0*/  @!P6 IMAD.IADD R22, R22, 0x1, -R4.reuse ;  /* 0x000000011616e824 */ /* 0x100fe200078e0a04 */
[----:B------:R-:W-:Y:S01]  /*1a7b0*/  ISETP.GT.U32.AND P6, PT, R4, R9, PT ;  /* 0x000000090400720c */ /* 0x000fe20003fc4070 */
[--C-:B------:R-:W-:Y:S01]  /*1a7c0*/  @!P3 IMAD.IADD R0, R0, 0x1, -R4.reuse ;  /* 0x000000010000b824 */ /* 0x100fe200078e0a04 */
[----:B------:R-:W-:Y:S01]  /*1a7d0*/  IADD3 R18, R2, 0xb, RZ ;  /* 0x0000000b02127810 */ /* 0x000fe20007ffe0ff */
[--C-:B------:R-:W-:Y:S01]  /*1a7e0*/  @!P0 IMAD.IADD R8, R8, 0x1, -R4.reuse ;  /* 0x0000000108088824 */ /* 0x100fe200078e0a04 */
[----:B------:R-:W-:Y:S01]  /*1a7f0*/  ISETP.GT.U32.AND P3, PT, R4, R10, PT ;  /* 0x0000000a0400720c */ /* 0x000fe20003f64070 */
[--C-:B------:R-:W-:Y:S01]  /*1a800*/  @!P2 IMAD.IADD R7, R7, 0x1, -R4.reuse ;  /* 0x000000010707a824 */ /* 0x100fe200078e0a04 */
[----:B------:R-:W-:Y:S01]  /*1a810*/  ISETP.GE.AND P0, PT, R17, RZ, PT ;  /* 0x000000ff1100720c */ /* 0x000fe20003f06270 */
[--C-:B------:R-:W-:Y:S01]  /*1a820*/  @!P5 IMAD.IADD R23, R23, 0x1, -R4.reuse ;  /* 0x000000011717d824 */ /* 0x100fe200078e0a04 */
[----:B------:R-:W-:Y:S02]  /*1a830*/  ISETP.GE.AND P2, PT, R12, RZ, PT ;  /* 0x000000ff0c00720c */ /* 0x000fe40003f46270 */
[----:B------:R-:W-:Y:S01]  /*1a840*/  ISETP.GE.AND P5, PT, R18, RZ, PT ;  /* 0x000000ff1200720c */ /* 0x000fe20003fa6270 */
[----:B------:R-:W0:Y:S02]  /*1a850*/  S2R R12, SR_TID.X ;  /* 0x00000000000c7919 */ /* 0x000e240000002100 */
[----:B------:R-:W-:Y:S01]  /*1a860*/  @!P6 IMAD.IADD R9, R9, 0x1, -R4 ;  /* 0x000000010909e824 */ /* 0x000fe200078e0a04 */
[----:B------:R-:W-:-:S03]  /*1a870*/  IADD3 R18, R2, 0x9, RZ ;  /* 0x0000000902127810 */ /* 0x000fc60007ffe0ff */
[----:B------:R-:W-:Y:S02]  /*1a880*/  @!P3 IMAD.IADD R10, R10, 0x1, -R4 ;  /* 0x000000010a0ab824 */ /* 0x000fe400078e0a04 */
[----:B------:R-:W-:Y:S01]  /*1a890*/  @!P0 IMAD.MOV R22, RZ, RZ, -R22 ;  /* 0x000000ffff168224 */ /* 0x000fe200078e0a16 */
[----:B------:R-:W-:Y:S02]  /*1a8a0*/  ISETP.GT.U32.AND P0, PT, R4, R9, PT ;  /* 0x000000090400720c */ /* 0x000fe40003f04070 */
[----:B------:R-:W-:Y:S01]  /*1a8b0*/  IABS R25, R2 ;  /* 0x0000000200197213 */ /* 0x000fe20000000000 */
[----:B------:R-:W-:Y:S01]  /*1a8c0*/  @!P5 IMAD.MOV R27, RZ, RZ, -R27 ;  /* 0x000000ffff1bd224 */ /* 0x000fe200078e0a1b */
[----:B------:R-:W-:Y:S02]  /*1a8d0*/  ISETP.GE.AND P4, PT, R18, RZ, PT ;  /* 0x000000ff1200720c */ /* 0x000fe40003f86270 */
[----:B------:R-:W-:Y:S02]  /*1a8e0*/  ISETP.GT.U32.AND P5, PT, R4, R10, PT ;  /* 0x0000000a0400720c */ /* 0x000fe40003fa4070 */
[----:B------:R-:W-:Y:S01]  /*1a8f0*/  ISETP.GE.AND P6, PT, R16, RZ, PT ;  /* 0x000000ff1000720c */ /* 0x000fe20003fc6270 */
[----:B------:R-:W-:-:S04]  /*1a900*/  IMAD.HI.U32 R6, R6, R25, RZ ;  /* 0x0000001906067227 */ /* 0x000fc800078e00ff */
[----:B------:R-:W-:Y:S02]  /*1a910*/  IMAD.MOV R6, RZ, RZ, -R6 ;  /* 0x000000ffff067224 */ /* 0x000fe400078e0a06 */
[----:B------:R-:W-:Y:S01]  /*1a920*/  @!P1 IMAD.MOV R28, RZ, RZ, -R28 ;  /* 0x000000ffff1c9224 */ /* 0x000fe200078e0a1c */
[----:B------:R-:W-:Y:S01]  /*1a930*/  ISETP.GT.U32.AND P1, PT, R4, R0, PT ;  /* 0x000000000400720c */ /* 0x000fe20003f24070 */
[----:B------:R-:W-:Y:S01]  /*1a940*/  @!P0 IMAD.IADD R9, R9, 0x1, -R4 ;  /* 0x0000000109098824 */ /* 0x000fe200078e0a04 */
[----:B------:R-:W-:Y:S01]  /*1a950*/  ISETP.GE.AND P0, PT, R11, RZ, PT ;  /* 0x000000ff0b00720c */ /* 0x000fe20003f06270 */
[----:B0-----:R-:W-:Y:S01]  /*1a960*/  IMAD.SHL.U32 R29, R12, 0x20, RZ ;  /* 0x000000200c1d7824 */ /* 0x001fe200078e00ff */
[----:B------:R-:W-:Y:S01]  /*1a970*/  STL [R1+0x32f8], R20 ;  /* 0x0032f81401007387 */ /* 0x000fe20000100800 */
[----:B------:R-:W-:Y:S01]  /*1a980*/  IMAD R25, R4, R6, R25 ;  /* 0x0000000604197224 */ /* 0x000fe200078e0219 */
[----:B------:R-:W-:Y:S01]  /*1a990*/  SHF.R.S32.HI R6, RZ, 0x2, R12 ;  /* 0x00000002ff067819 */ /* 0x000fe2000001140c */
[----:B------:R-:W-:Y:S01]  /*1a9a0*/  @!P4 IMAD.MOV R24, RZ, RZ, -R24 ;  /* 0x000000ffff18c224 */ /* 0x000fe200078e0a18 */
[----:B------:R-:W-:Y:S01]  /*1a9b0*/  LOP3.LUT R11, R12, 0x7, RZ, 0xc0, !PT ;  /* 0x000000070c0b7812 */ /* 0x000fe200078ec0ff */
[----:B------:R-:W-:Y:S01]  /*1a9c0*/  STL [R1+0x32fc], R21 ;  /* 0x0032fc1501007387 */ /* 0x000fe20000100800 */
[----:B------:R-:W-:Y:S01]  /*1a9d0*/  @!P5 IMAD.IADD R10, R10, 0x1, -R4 ;  /* 0x000000010a0ad824 */ /* 0x000fe200078e0a04 */
[----:B------:R-:W-:Y:S01]  /*1a9e0*/  ISETP.GE.AND P5, PT, R3, RZ, PT ;  /* 0x000000ff0300720c */ /* 0x000fe20003fa6270 */
[----:B------:R-:W-:Y:S01]  /*1a9f0*/  @!P6 IMAD.MOV R23, RZ, RZ, -R23 ;  /* 0x000000ffff17e224 */ /* 0x000fe200078e0a17 */
[----:B------:R-:W-:Y:S01]  /*1aa00*/  STL [R1+0x3300], R28 ;  /* 0x0033001c01007387 */ /* 0x000fe20000100800 */
[----:B------:R-:W-:Y:S01]  /*1aa10*/  LOP3.LUT R3, R29, 0x60, RZ, 0xc0, !PT ;  /* 0x000000601d037812 */ /* 0x000fe200078ec0ff */
[----:B------:R-:W-:Y:S01]  /*1aa20*/  IMAD R29, R11, 0x110, RZ ;  /* 0x000001100b1d7824 */ /* 0x000fe200078e02ff */
[----:B------:R-:W-:Y:S01]  /*1aa30*/  ISETP.GT.U32.AND P4, PT, R4, R8, PT ;  /* 0x000000080400720c */ /* 0x000fe20003f84070 */
[----:B------:R-:W-:Y:S01]  /*1aa40*/  STL [R1+0x3304], R27 ;  /* 0x0033041b01007387 */ /* 0x000fe20000100800 */
[----:B------:R-:W-:Y:S01]  /*1aa50*/  SGXT R6, R6, 0x1 ;  /* 0x000000010606781a */ /* 0x000fe20000000200 */
[----:B------:R-:W-:-:S02]  /*1aa60*/  IMAD.SHL.U32 R11, R12, 0x2, RZ ;  /* 0x000000020c0b7824 */ /* 0x000fc400078e00ff */
[----:B------:R-:W-:Y:S01]  /*1aa70*/  STL [R1+0x3308], R26 ;  /* 0x0033081a01007387 */ /* 0x000fe20000100800 */
[----:B------:R-:W-:-:S03]  /*1aa80*/  LOP3.LUT R6, R3, 0x90, R6, 0xf8, !PT ;  /* 0x0000009003067812 */ /* 0x000fc600078ef806 */
[----:B------:R-:W-:Y:S01]  /*1aa90*/  STL [R1+0x330c], R24 ;  /* 0x00330c1801007387 */ /* 0x000fe20000100800 */
[----:B------:R-:W-:-:S03]  /*1aaa0*/  ISETP.GE.AND P6, PT, R15, RZ, PT ;  /* 0x000000ff0f00720c */ /* 0x000fc60003fc6270 */
[----:B------:R-:W-:Y:S01]  /*1aab0*/  STL [R1+0x3310], R22 ;  /* 0x0033101601007387 */ /* 0x000fe20000100800 */
[----:B------:R-:W-:-:S03]  /*1aac0*/  @!P1 IMAD.IADD R0, R0, 0x1, -R4 ;  /* 0x0000000100009824 */ /* 0x000fc600078e0a04 */
[----:B------:R-:W-:Y:S01]  /*1aad0*/  STL [R1+0x3314], R23 ;  /* 0x0033141701007387 */ /* 0x000fe20000100800 */
[----:B------:R-:W-:-:S03]  /*1aae0*/  IMAD.MOV.U32 R16, RZ, RZ, 0x7f ;  /* 0x0000007fff107424 */ /* 0x000fc600078e00ff */
[----:B------:R0:W-:Y:S01]  /*1aaf0*/  STL [R1+0x303c], R3 ;  /* 0x00303c0301007387 */ /* 0x0001e20000100800 */
[--C-:B------:R-:W-:Y:S02]  /*1ab00*/  LOP3.LUT R29, R29, 0x30, R11.reuse, 0x78, !PT ;  /* 0x000000301d1d7812 */ /* 0x100fe400078e780b */
[----:B------:R-:W-:Y:S01]  /*1ab10*/  LOP3.LUT R11, R6, 0x10, R11, 0x78, !PT ;  /* 0x00000010060b7812 */ /* 0x000fe200078e780b */
[----:B------:R-:W-:Y:S02]  /*1ab20*/  IMAD.MOV.U32 R6, RZ, RZ, R0 ;  /* 0x000000ffff067224 */ /* 0x000fe400078e0000 */
[C---:B0-----:R-:W-:Y:S02]  /*1ab30*/  IMAD.SHL.U32 R3, R12.reuse, 0x10, RZ ;  /* 0x000000100c037824 */ /* 0x041fe400078e00ff */
[----:B------:R-:W-:Y:S01]  /*1ab40*/  IMAD.SHL.U32 R12, R12, 0x40, RZ ;  /* 0x000000400c0c7824 */ /* 0x000fe200078e00ff */
[----:B------:R-:W-:Y:S02]  /*1ab50*/  IADD3 R16, R16, c[0x0][0x180], RZ ;  /* 0x0000600010107a10 */ /* 0x000fe40007ffe0ff */
[----:B------:R0:W-:Y:S02]  /*1ab60*/  STL [R1+0x3038], R3 ;  /* 0x0030380301007387 */ /* 0x0001e40000100800 */
[----:B------:R-:W-:Y:S01]  /*1ab70*/  LOP3.LUT R0, R29, 0x800, R12, 0xf8, !PT ;  /* 0x000008001d007812 */ /* 0x000fe200078ef80c */
[----:B------:R-:W-:Y:S01]  /*1ab80*/  @!P4 IMAD.IADD R8, R8, 0x1, -R4 ;  /* 0x000000010808c824 */ /* 0x000fe200078e0a04 */
[----:B------:R-:W-:-:S02]  /*1ab90*/  ISETP.GE.AND P4, PT, R13, RZ, PT ;  /* 0x000000ff0d00720c */ /* 0x000fc40003f86270 */
[----:B------:R-:W-:Y:S02]  /*1aba0*/  SHF.R.S32.HI R13, RZ, 0x1f, R16 ;  /* 0x0000001fff0d7819 */ /* 0x000fe40000011410 */
[----:B0-----:R-:W-:Y:S01]  /*1abb0*/  LOP3.LUT R3, R3, 0x100, RZ, 0xc0, !PT ;  /* 0x0000010003037812 */ /* 0x001fe200078ec0ff */
[----:B------:R0:W-:Y:S01]  /*1abc0*/  STL [R1+0x30e8], R0 ;  /* 0x0030e80001007387 */ /* 0x0001e20000100800 */
[----:B------:R-:W-:Y:S01]  /*1abd0*/  @!P6 IMAD.MOV R6, RZ, RZ, -R6 ;  /* 0x000000ffff06e224 */ /* 0x000fe200078e0a06 */
[----:B------:R-:W-:Y:S02]  /*1abe0*/  LEA.HI R13, R13, R16, RZ, 0x7 ;  /* 0x000000100d0d7211 */ /* 0x000fe400078f38ff */
[----:B0-----:R-:W-:Y:S02]  /*1abf0*/  IMAD.IADD R0, R3, 0x1, R11 ;  /* 0x0000000103007824 */ /* 0x001fe400078e020b */
[----:B------:R-:W2:Y:S04]  /*1ac00*/  LDL.LU R11, [R1+0x188] ;  /* 0x00018800010b7983 */ /* 0x000ea80000300800 */
[----:B------:R2:W-:Y:S04]  /*1ac10*/  STL [R1+0x9e0], R0 ;  /* 0x0009e00001007387 */ /* 0x0005e80000100800 */
[----:B------:R-:W-:Y:S04]  /*1ac20*/  STL [R1+0x3318], R6 ;  /* 0x0033180601007387 */ /* 0x000fe80000100800 */
[----:B------:R-:W3:Y:S04]  /*1ac30*/  LDL.LU R27, [R1+0x124] ;  /* 0x00012400011b7983 */ /* 0x000ee80000300800 */
[----:B------:R-:W4:Y:S04]  /*1ac40*/  LDL.LU R13, [R1+0xfc] ;  /* 0x0000fc00010d7983 */ /* 0x000f280000300800 */
[----:B------:R-:W4:Y:S04]  /*1ac50*/  LDL.LU R28, [R1+0xa8] ;  /* 0x0000a800011c7983 */ /* 0x000f280000300800 */
[----:B------:R-:W4:Y:S04]  /*1ac60*/  LDL.LU R21, [R1+0x6c] ;  /* 0x00006c0001157983 */ /* 0x000f280000300800 */
[----:B------:R-:W4:Y:S04]  /*1ac70*/  LDL.LU R20, [R1+0x54] ;  /* 0x0000540001147983 */ /* 0x000f280000300800 */
[----:B------:R-:W4:Y:S04]  /*1ac80*/  LDL.LU R12, [R1+0x320] ;  /* 0x00032000010c7983 */ /* 0x000f280000300800 */
[----:B------:R-:W4:Y:S04]  /*1ac90*/  LDL.LU R19, [R1+0x3b0] ;  /* 0x0003b00001137983 */ /* 0x000f280000300800 */
[----:B------:R-:W4:Y:S04]  /*1aca0*/  LDL.LU R18, [R1+0x73c] ;  /* 0x00073c0001127983 */ /* 0x000f280000300800 */
[----:B------:R-:W4:Y:S04]  /*1acb0*/  LDL.LU R3, [R1+0x750] ;  /* 0x0007500001037983 */ /* 0x000f280000300800 */
[----:B------:R-:W4:Y:S01]  /*1acc0*/  LDL.LU R17, [R1+0x7bc] ;  /* 0x0007bc0001117983 */ /* 0x000f220000300800 */
[----:B------:R-:W-:-:S02]  /*1acd0*/  ISETP.GT.U32.AND P3, PT, R4, R5, PT ;  /* 0x000000050400720c */ /* 0x000fc40003f64070 */
[----:B------:R-:W-:-:S11]  /*1ace0*/  ISETP.GT.U32.AND P1, PT, R4, R25, PT ;  /* 0x000000190400720c */ /* 0x000fd60003f24070 */
[--C-:B------:R-:W-:Y:S01]  /*1acf0*/  @!P3 IMAD.IADD R5, R5, 0x1, -R4.reuse ;  /* 0x000000010505b824 */ /* 0x100fe200078e0a04 */
[----:B------:R-:W-:Y:S02]  /*1ad00*/  ISETP.GE.AND P3, PT, R14, RZ, PT ;  /* 0x000000ff0e00720c */ /* 0x000fe40003f66270 */
[----:B------:R-:W4:Y:S01]  /*1ad10*/  LDL.LU R14, [R1+0x7c0] ;  /* 0x0007c000010e7983 */ /* 0x000f220000300800 */
[----:B------:R-:W-:-:S03]  /*1ad20*/  @!P1 IMAD.IADD R25, R25, 0x1, -R4 ;  /* 0x0000000119199824 */ /* 0x000fc600078e0a04 */
[----:B------:R-:W4:Y:S04]  /*1ad30*/  LDL.LU R15, [R1+0x7c4] ;  /* 0x0007c400010f7983 */ /* 0x000f280000300800 */
[----:B------:R-:W4:Y:S01]  /*1ad40*/  LDL.LU R16, [R1+0x754] ;  /* 0x0007540001107983 */ /* 0x000f220000300800 */
[----:B------:R-:W-:Y:S01]  /*1ad50*/  ISETP.GT.U32.AND P1, PT, R4, R25, PT ;  /* 0x000000190400720c */ /* 0x000fe20003f24070 */
[----:B------:R-:W-:Y:S01]  /*1ad60*/  @!P2 IMAD.MOV R7, RZ, RZ, -R7 ;  /* 0x000000ffff07a224 */ /* 0x000fe200078e0a07 */
[----:B------:R-:W-:Y:S01]  /*1ad70*/  ISETP.GE.AND P6, PT, R2, RZ, PT ;  /* 0x000000ff0200720c */ /* 0x000fe20003fc6270 */
[----:B------:R-:W-:Y:S01]  /*1ad80*/  @!P3 IMAD.MOV R5, RZ, RZ, -R5 ;  /* 0x000000ffff05b224 */ /* 0x000fe200078e0a05 */
[----:B------:R-:W4:Y:S04]  /*1ad90*/  LDL.LU R2, [R1+0x758] ;  /* 0x0007580001027983 */ /* 0x000f280000300800 */
[----:B------:R3:W-:Y:S05]  /*1ada0*/  STL [R1+0x3320], R5 ;  /* 0x0033200501007387 */ /* 0x0007ea0000100800 */
[----:B------:R-:W-:Y:S01]  /*1adb0*/  @!P1 IMAD.IADD R25, R25, 0x1, -R4 ;  /* 0x0000000119199824 */ /* 0x000fe200078e0a04 */
[----:B------:R-:W-:-:S02]  /*1adc0*/  ISETP.NE.AND P1, PT, RZ, c[0x0][0x17c], PT ;  /* 0x00005f00ff007a0c */ /* 0x000fc40003f25270 */
[----:B------:R-:W-:Y:S01]  /*1add0*/  LOP3.LUT R4, RZ, c[0x0][0x17c], RZ, 0x33, !PT ;  /* 0x00005f00ff047a12 */ /* 0x000fe200078e33ff */
[----:B------:R-:W-:Y:S03]  /*1ade0*/  STL [R1+0x3324], R7 ;  /* 0x0033240701007387 */ /* 0x000fe60000100800 */
[C---:B--2---:R-:W-:Y:S02]  /*1adf0*/  SEL R0, R4.reuse, R11, !P1 ;  /* 0x0000000b04007207 */ /* 0x044fe40004800000 */
[----:B------:R-:W2:Y:S04]  /*1ae00*/  LDL.LU R11, [R1+0x768] ;  /* 0x00076800010b7983 */ /* 0x000ea80000300800 */
[----:B------:R4:W-:Y:S01]  /*1ae10*/  STL [R1+0x808], R0 ;  /* 0x0008080001007387 */ /* 0x0009e20000100800 */
[----:B---3--:R-:W-:-:S02]  /*1ae20*/  SEL R5, R4, R27, !P1 ;  /* 0x0000001b04057207 */ /* 0x008fc40004800000 */
[C---:B----4-:R-:W-:Y:S02]  /*1ae30*/  SEL R0, R4.reuse, R13, !P1 ;  /* 0x0000000d04007207 */ /* 0x050fe40004800000 */
[----:B------:R-:W3:Y:S04]  /*1ae40*/  LDL.LU R13, [R1+0x7ac] ;  /* 0x0007ac00010d7983 */ /* 0x000ee80000300800 */
[----:B------:R0:W-:Y:S01]  /*1ae50*/  STL [R1+0x804], R5 ;  /* 0x0008040501007387 */ /* 0x0001e20000100800 */
[----:B------:R-:W-:-:S03]  /*1ae60*/  SEL R6, R4, R21, !P1 ;  /* 0x0000001504067207 */ /* 0x000fc60004800000 */
[----:B------:R1:W-:Y:S01]  /*1ae70*/  STL [R1+0x800], R0 ;  /* 0x0008000001007387 */ /* 0x0003e20000100800 */
[----:B0-----:R-:W-:-:S05]  /*1ae80*/  SEL R5, R4, R28, !P1 ;  /* 0x0000001c04057207 */ /* 0x001fca0004800000 */
[----:B------:R0:W-:Y:S01]  /*1ae90*/  STL [R1+0x7fc], R5 ;  /* 0x0007fc0501007387 */ /* 0x0001e20000100800 */
[----:B-1----:R-:W-:-:S03]  /*1aea0*/  SEL R0, R4, R20, !P1 ;  /* 0x0000001404007207 */ /* 0x002fc60004800000 */
[----:B------:R-:W-:Y:S01]  /*1aeb0*/  STL [R1+0x7f8], R6 ;  /* 0x0007f80601007387 */ /* 0x000fe20000100800 */
[----:B0-----:R-:W-:-:S03]  /*1aec0*/  SEL R5, R4, R12, !P1 ;  /* 0x0000000c04057207 */ /* 0x001fc60004800000 */
[----:B------:R-:W4:Y:S04]  /*1aed0*/  LDL.LU R12, [R1+0x7b0] ;  /* 0x0007b000010c7983 */ /* 0x000f280000300800 */
[----:B------:R0:W-:Y:S04]  /*1aee0*/  STL [R1+0x7f4], R0 ;  /* 0x0007f40001007387 */ /* 0x0001e80000100800 */
[----:B------:R1:W-:Y:S01]  /*1aef0*/  STL [R1+0x7f0], R5 ;  /* 0x0007f00501007387 */ /* 0x0003e20000100800 */
[C---:B0-----:R-:W-:Y:S02]  /*1af00*/  SEL R0, R4.reuse, R19, !P1 ;  /* 0x0000001304007207 */ /* 0x041fe40004800000 */
[----:B-1----:R-:W-:-:S03]  /*1af10*/  SEL R5, R4, R18, !P1 ;  /* 0x0000001204057207 */ /* 0x002fc60004800000 */
[----:B------:R0:W-:Y:S01]  /*1af20*/  STL [R1+0x7ec], R0 ;  /* 0x0007ec0001007387 */ /* 0x0001e20000100800 */
[----:B------:R-:W-:-:S03]  /*1af30*/  SEL R3, R4, R3, !P1 ;  /* 0x0000000304037207 */ /* 0x000fc60004800000 */
[----:B------:R1:W-:Y:S04]  /*1af40*/  STL [R1+0x7e8], R5 ;  /* 0x0007e80501007387 */ /* 0x0003e80000100800 */
[----:B------:R-:W4:Y:S01]  /*1af50*/  LDL.LU R7, [R1+0x7b8] ;  /* 0x0007b80001077983 */ /* 0x000f220000300800 */
[----:B0-----:R-:W-:-:S03]  /*1af60*/  SEL R0, R4, R17, !P1 ;  /* 0x0000001104007207 */ /* 0x001fc60004800000 */
[----:B------:R-:W-:Y:S04]  /*1af70*/  STL [R1+0x7e4], R3 ;  /* 0x0007e40301007387 */ /* 0x000fe80000100800 */
[----:B-1----:R-:W4:Y:S04]  /*1af80*/  LDL.LU R5, [R1+0x7b4] ;  /* 0x0007b40001057983 */ /* 0x002f280000300800 */
[----:B------:R0:W-:Y:S04]  /*1af90*/  STL [R1+0x7e0], R0 ;  /* 0x0007e00001007387 */ /* 0x0001e80000100800 */
[----:B------:R-:W4:Y:S04]  /*1afa0*/  LDL.LU R6, [R1+0x790] ;  /* 0x0007900001067983 */ /* 0x000f280000300800 */
[----:B0-----:R-:W4:Y:S04]  /*1afb0*/  LDL.LU R0, [R1+0x794] ;  /* 0x0007940001007983 */ /* 0x001f280000300800 */
[----:B------:R-:W4:Y:S01]  /*1afc0*/  LDL.LU R17, [R1+0x7a8] ;  /* 0x0007a80001117983 */ /* 0x000f220000300800 */
[----:B------:R-:W-:-:S03]  /*1afd0*/  SEL R18, R4, R14, !P1 ;  /* 0x0000000e04127207 */ /* 0x000fc60004800000 */
[----:B------:R-:W4:Y:S04]  /*1afe0*/  LDL.LU R3, [R1+0x7a4] ;  /* 0x0007a40001037983 */ /* 0x000f280000300800 */
[----:B------:R-:W4:Y:S04]  /*1aff0*/  LDL.LU R14, [R1+0x79c] ;  /* 0x00079c00010e7983 */ /* 0x000f280000300800 */
[----:B------:R0:W-:Y:S04]  /*1b000*/  STL [R1+0x7dc], R18 ;  /* 0x0007dc1201007387 */ /* 0x0001e80000100800 */
[----:B------:R-:W4:Y:S01]  /*1b010*/  LDL.LU R29, [R1+0x7a0] ;  /* 0x0007a000011d7983 */ /* 0x000f220000300800 */
[----:B0-----:R-:W-:-:S02]  /*1b020*/  SEL R18, R4, R15, !P1 ;  /* 0x0000000f04127207 */ /* 0x001fc40004800000 */
[----:B------:R-:W-:-:S03]  /*1b030*/  SEL R15, R4, R16, !P1 ;  /* 0x00000010040f7207 */ /* 0x000fc60004800000 */
[----:B------:R0:W-:Y:S04]  /*1b040*/  STL [R1+0x7d8], R18 ;  /* 0x0007d81201007387 */ /* 0x0001e80000100800 */
[----:B------:R-:W4:Y:S04]  /*1b050*/  LDL.LU R23, [R1+0x798] ;  /* 0x0007980001177983 */ /* 0x000f280000300800 */
[----:B------:R2:W-:Y:S04]  /*1b060*/  STL [R1+0x7d4], R15 ;  /* 0x0007d40f01007387 */ /* 0x0005e80000100800 */
[----:B------:R-:W4:Y:S04]  /*1b070*/  LDL.LU R22, [R1+0x78c] ;  /* 0x00078c0001167983 */ /* 0x000f280000300800 */
[----:B------:R-:W4:Y:S04]  /*1b080*/  LDL.LU R24, [R1+0x788] ;  /* 0x0007880001187983 */ /* 0x000f280000300800 */
[----:B------:R-:W4:Y:S04]  /*1b090*/  LDL.LU R26, [R1+0x784] ;  /* 0x00078400011a7983 */ /* 0x000f280000300800 */
[----:B------:R-:W4:Y:S01]  /*1b0a0*/  LDL.LU R16, [R1+0x780] ;  /* 0x0007800001107983 */ /* 0x000f220000300800 */
[----:B0-----:R-:W-:-:S03]  /*1b0b0*/  SEL R18, R4, R2, !P1 ;  /* 0x0000000204127207 */ /* 0x001fc60004800000 */
[----:B------:R-:W4:Y:S04]  /*1b0c0*/  LDL.LU R2, [R1+0x76c] ;  /* 0x00076c0001027983 */ /* 0x000f280000300800 */
[----:B------:R-:W-:Y:S04]  /*1b0d0*/  STL [R1+0x7d0], R18 ;  /* 0x0007d01201007387 */ /* 0x000fe80000100800 */
[----:B------:R-:W4:Y:S01]  /*1b0e0*/  LDL.LU R27, [R1+0x778] ;  /* 0x00077800011b7983 */ /* 0x000f220000300800 */
[----:B--2---:R-:W-:-:S03]  /*1b0f0*/  SEL R15, R4, R11, !P1 ;  /* 0x0000000b040f7207 */ /* 0x004fc60004800000 */
[----:B------:R-:W2:Y:S04]  /*1b100*/  LDL.LU R11, [R1+0x77c] ;  /* 0x00077c00010b7983 */ /* 0x000ea80000300800 */
[----:B------:R-:W-:Y:S04]  /*1b110*/  STL [R1+0x7cc], R15 ;  /* 0x0007cc0f01007387 */ /* 0x000fe80000100800 */
[----:B------:R-:W2:Y:S04]  /*1b120*/  LDL.LU R28, [R1+0x770] ;  /* 0x00077000011c7983 */ /* 0x000ea80000300800 */
[----:B------:R-:W2:Y:S01]  /*1b130*/  LDL.LU R21, [R1+0x774] ;  /* 0x0007740001157983 */ /* 0x000ea20000300800 */
[----:B---3--:R-:W-:-:S05]  /*1b140*/  SEL R13, R4, R13, !P1 ;  /* 0x0000000d040d7207 */ /* 0x008fca0004800000 */
[----:B------:R0:W-:Y:S04]  /*1b150*/  STL [R1+0x7c8], R13 ;  /* 0x0007c80d01007387 */ /* 0x0001e80000100800 */
[----:B------:R-:W3:Y:S04]  /*1b160*/  LDL.LU R20, [R1+0x764] ;  /* 0x0007640001147983 */ /* 0x000ee80000300800 */
[----:B0-----:R-:W3:Y:S04]  /*1b170*/  LDL.LU R13, [R1+0x760] ;  /* 0x00076000010d7983 */ /* 0x001ee80000300800 */
[----:B------:R-:W3:Y:S04]  /*1b180*/  LDL.LU R19, [R1+0x75c] ;  /* 0x00075c0001137983 */ /* 0x000ee80000300800 */
[----:B------:R-:W3:Y:S01]  /*1b190*/  LDL.LU R18, [R1+0x74c] ;  /* 0x00074c0001127983 */ /* 0x000ee20000300800 */
[----:B----4-:R-:W-:-:S05]  /*1b1a0*/  SEL R12, R4, R12, !P1 ;  /* 0x0000000c040c7207 */ /* 0x010fca0004800000 */
[----:B------:R0:W-:Y:S04]  /*1b1b0*/  STL [R1+0x7c4], R12 ;  /* 0x0007c40c01007387 */ /* 0x0001e80000100800 */
[----:B------:R-:W4:Y:S04]  /*1b1c0*/  LDL.LU R15, [R1+0x748] ;  /* 0x00074800010f7983 */ /* 0x000f280000300800 */
[----:B0-----:R-:W4:Y:S01]  /*1b1d0*/  LDL.LU R12, [R1+0x744] ;  /* 0x00074400010c7983 */ /* 0x001f220000300800 */
[----:B------:R-:W-:-:S05]  /*1b1e0*/  SEL R7, R4, R7, !P1 ;  /* 0x0000000704077207 */ /* 0x000fca0004800000 */
[----:B------:R0:W-:Y:S02]  /*1b1f0*/  STL [R1+0x7c0], R7 ;  /* 0x0007c00701007387 */ /* 0x0001e40000100800 */
[C---:B0-----:R-:W-:Y:S02]  /*1b200*/  SEL R7, R4.reuse, R5, !P1 ;  /* 0x0000000504077207 */ /* 0x041fe40004800000 */
[----:B------:R-:W-:-:S03]  /*1b210*/  SEL R6, R4, R6, !P1 ;  /* 0x0000000604067207 */ /* 0x000fc60004800000 */
[----:B------:R-:W-:Y:S01]  /*1b220*/  STL [R1+0x7bc], R7 ;  /* 0x0007bc0701007387 */ /* 0x000fe20000100800 */
[----:B------:R-:W-:-:S03]  /*1b230*/  SEL R5, R4, R0, !P1 ;  /* 0x0000000004057207 */ /* 0x000fc60004800000 */
[----:B------:R-:W-:Y:S01]  /*1b240*/  STL [R1+0x7b8], R6 ;  /* 0x0007b80601007387 */ /* 0x000fe20000100800 */
[----:B------:R-:W-:-:S03]  /*1b250*/  SEL R0, R4, R17, !P1 ;  /* 0x0000001104007207 */ /* 0x000fc60004800000 */
[----:B------:R-:W4:Y:S04]  /*1b260*/  LDL.LU R17, [R1+0x740] ;  /* 0x0007400001117983 */ /* 0x000f280000300800 */
[----:B------:R0:W-:Y:S04]  /*1b270*/  STL [R1+0x7b4], R5 ;  /* 0x0007b40501007387 */ /* 0x0001e80000100800 */
[----:B------:R1:W-:Y:S01]  /*1b280*/  STL [R1+0x7b0], R0 ;  /* 0x0007b00001007387 */ /* 0x0003e20000100800 */
[----:B0-----:R-:W-:-:S03]  /*1b290*/  SEL R5, R4, R3, !P1 ;  /* 0x0000000304057207 */ /* 0x001fc60004800000 */
[----:B------:R-:W4:Y:S01]  /*1b2a0*/  LDL.LU R3, [R1+0x6e8] ;  /* 0x0006e80001037983 */ /* 0x000f220000300800 */
[----:B-1----:R-:W-:-:S03]  /*1b2b0*/  SEL R0, R4, R14, !P1 ;  /* 0x0000000e04007207 */ /* 0x002fc60004800000 */
[----:B------:R0:W-:Y:S04]  /*1b2c0*/  STL [R1+0x7ac], R5 ;  /* 0x0007ac0501007387 */ /* 0x0001e80000100800 */
[----:B------:R-:W4:Y:S01]  /*1b2d0*/  LDL.LU R14, [R1+0x47c] ;  /* 0x00047c00010e7983 */ /* 0x000f220000300800 */
[----:B------:R-:W-:-:S03]  /*1b2e0*/  SEL R6, R4, R29, !P1 ;  /* 0x0000001d04067207 */ /* 0x000fc60004800000 */
[----:B------:R1:W-:Y:S04]  /*1b2f0*/  STL [R1+0x7a8], R0 ;  /* 0x0007a80001007387 */ /* 0x0003e80000100800 */
[----:B------:R1:W-:Y:S01]  /*1b300*/  STL [R1+0x7a4], R6 ;  /* 0x0007a40601007387 */ /* 0x0003e20000100800 */
[C---:B0-----:R-:W-:Y:S02]  /*1b310*/  SEL R5, R4.reuse, R22, !P1 ;  /* 0x0000001604057207 */ /* 0x041fe40004800000 */
[C---:B-1----:R-:W-:Y:S02]  /*1b320*/  SEL R0, R4.reuse, R23, !P1 ;  /* 0x0000001704007207 */ /* 0x042fe40004800000 */
[----:B------:R-:W-:-:S03]  /*1b330*/  SEL R6, R4, R24, !P1 ;  /* 0x0000001804067207 */ /* 0x000fc60004800000 */
[----:B------:R0:W-:Y:S04]  /*1b340*/  STL [R1+0x7a0], R0 ;  /* 0x0007a00001007387 */ /* 0x0001e80000100800 */
[----:B------:R1:W-:Y:S04]  /*1b350*/  STL [R1+0x79c], R5 ;  /* 0x00079c0501007387 */ /* 0x0003e80000100800 */
[----:B------:R-:W-:Y:S01]  /*1b360*/  STL [R1+0x798], R6 ;  /* 0x0007980601007387 */ /* 0x000fe20000100800 */
[C---:B0-----:R-:W-:Y:S02]  /*1b370*/  SEL R0, R4.reuse, R26, !P1 ;  /* 0x0000001a04007207 */ /* 0x041fe40004800000 */
[----:B-1----:R-:W-:-:S02]  /*1b380*/  SEL R5, R4, R16, !P1 ;  /* 0x0000001004057207 */ /* 0x002fc40004800000 */
[----:B------:R-:W4:Y:S04]  /*1b390*/  LDL.LU R16, [R1+0x4ec] ;  /* 0x0004ec0001107983 */ /* 0x000f280000300800 */
[----:B------:R0:W-:Y:S04]  /*1b3a0*/  STL [R1+0x794], R0 ;  /* 0x0007940001007387 */ /* 0x0001e80000100800 */
[----:B------:R1:W-:Y:S01]  /*1b3b0*/  STL [R1+0x790], R5 ;  /* 0x0007900501007387 */ /* 0x0003e20000100800 */
[----:B0-----:R-:W-:-:S03]  /*1b3c0*/  SEL R0, R4, R2, !P1 ;  /* 0x0000000204007207 */ /* 0x001fc60004800000 */
[----:B------:R-:W4:Y:S01]  /*1b3d0*/  LDL.LU R2, [R1+0x6fc] ;  /* 0x0006fc0001027983 */ /* 0x000f220000300800 */
[----:B-1----:R-:W-:-:S03]  /*1b3e0*/  SEL R5, R4, R27, !P1 ;  /* 0x0000001b04057207 */ /* 0x002fc60004800000 */
[----:B------:R2:W-:Y:S02]  /*1b3f0*/  STL [R1+0x78c], R0 ;  /* 0x00078c0001007387 */ /* 0x0005e40000100800 */
[C---:B--2---:R-:W-:Y:S02]  /*1b400*/  SEL R0, R4.reuse, R11, !P1 ;  /* 0x0000000b04007207 */ /* 0x044fe40004800000 */
[----:B------:R-:W2:Y:S04]  /*1b410*/  LDL.LU R11, [R1+0x738] ;  /* 0x00073800010b7983 */ /* 0x000ea80000300800 */
[----:B------:R0:W-:Y:S01]  /*1b420*/  STL [R1+0x788], R5 ;  /* 0x0007880501007387 */ /* 0x0001e20000100800 */
[C---:B------:R-:W-:Y:S02]  /*1b430*/  SEL R6, R4.reuse, R21, !P1 ;  /* 0x0000001504067207 */ /* 0x040fe40004800000 */
[C---:B0-----:R-:W-:Y:S01]  /*1b440*/  SEL R5, R4.reuse, R28, !P1 ;  /* 0x0000001c04057207 */ /* 0x041fe20004800000 */
[----:B------:R3:W-:Y:S04]  /*1b450*/  STL [R1+0x784], R0 ;  /* 0x0007840001007387 */ /* 0x0007e80000100800 */
[----:B------:R0:W-:Y:S04]  /*1b460*/  STL [R1+0x780], R5 ;  /* 0x0007800501007387 */ /* 0x0001e80000100800 */
[----:B------:R1:W-:Y:S01]  /*1b470*/  STL [R1+0x77c], R6 ;  /* 0x00077c0601007387 */ /* 0x0003e20000100800 */
[----:B---3--:R-:W-:-:S02]  /*1b480*/  SEL R0, R4, R20, !P1 ;  /* 0x0000001404007207 */ /* 0x008fc40004800000 */
[C---:B0-----:R-:W-:Y:S02]  /*1b490*/  SEL R5, R4.reuse, R13, !P1 ;  /* 0x0000000d04057207 */ /* 0x041fe40004800000 */
[----:B------:R-:W3:Y:S04]  /*1b4a0*/  LDL.LU R13, [R1+0x734] ;  /* 0x00073400010d7983 */ /* 0x000ee80000300800 */
[----:B------:R0:W-:Y:S01]  /*1b4b0*/  STL [R1+0x778], R0 ;  /* 0x0007780001007387 */ /* 0x0001e20000100800 */
[----:B-1----:R-:W-:-:S03]  /*1b4c0*/  SEL R6, R4, R18, !P1 ;  /* 0x0000001204067207 */ /* 0x002fc60004800000 */
[----:B------:R4:W-:Y:S01]  /*1b4d0*/  STL [R1+0x774], R5 ;  /* 0x0007740501007387 */ /* 0x0009e20000100800 */
[----:B0-----:R-:W-:-:S05]  /*1b4e0*/  SEL R0, R4, R19, !P1 ;  /* 0x0000001304007207 */ /* 0x001fca0004800000 */
[----:B------:R0:W-:Y:S01]  /*1b4f0*/  STL [R1+0x770], R0 ;  /* 0x0007700001007387 */ /* 0x0001e20000100800 */
[----:B----4-:R-:W-:-:S03]  /*1b500*/  SEL R5, R4, R15, !P1 ;  /* 0x0000000f04057207 */ /* 0x010fc60004800000 */
[----:B------:R-:W-:Y:S04]  /*1b510*/  STL [R1+0x76c], R6 ;  /* 0x00076c0601007387 */ /* 0x000fe80000100800 */
[----:B------:R-:W4:Y:S01]  /*1b520*/  LDL.LU R7, [R1+0x730] ;  /* 0x0007300001077983 */ /* 0x000f220000300800 */
[----:B0-----:R-:W-:-:S03]  /*1b530*/  SEL R0, R4, R12, !P1 ;  /* 0x0000000c04007207 */ /* 0x001fc60004800000 */
[----:B------:R0:W-:Y:S04]  /*1b540*/  STL [R1+0x768], R5 ;  /* 0x0007680501007387 */ /* 0x0001e80000100800 */
[----:B0-----:R-:W4:Y:S04]  /*1b550*/  LDL.LU R5, [R1+0x71c] ;  /* 0x00071c0001057983 */ /* 0x001f280000300800 */
[----:B------:R0:W-:Y:S04]  /*1b560*/  STL [R1+0x764], R0 ;  /* 0x0007640001007387 */ /* 0x0001e80000100800 */
[----:B------:R-:W4:Y:S04]  /*1b570*/  LDL.LU R6, [R1+0x724] ;  /* 0x0007240001067983 */ /* 0x000f280000300800 */
[----:B0-----:R-:W4:Y:S04]  /*1b580*/  LDL.LU R0, [R1+0x728] ;  /* 0x0007280001007983 */ /* 0x001f280000300800 */
[----:B------:R-:W4:Y:S04]  /*1b590*/  LDL.LU R12, [R1+0x72c] ;  /* 0x00072c00010c7983 */ /* 0x000f280000300800 */
[----:B------:R-:W4:Y:S01]  /*1b5a0*/  LDL.LU R15, [R1+0x720] ;  /* 0x00072000010f7983 */ /* 0x000f220000300800 */
[----:B------:R-:W-:-:S03]  /*1b5b0*/  SEL R18, R4, R17, !P1 ;  /* 0x0000001104127207 */ /* 0x000fc60004800000 */
[----:B------:R-:W4:Y:S04]  /*1b5c0*/  LDL.LU R17, [R1+0x710] ;  /* 0x0007100001117983 */ /* 0x000f280000300800 */
[----:B------:R0:W-:Y:S04]  /*1b5d0*/  STL [R1+0x760], R18 ;  /* 0x0007601201007387 */ /* 0x0001e80000100800 */
[----:B------:R-:W4:Y:S01]  /*1b5e0*/  LDL.LU R29, [R1+0x714] ;  /* 0x00071400011d7983 */ /* 0x000f220000300800 */
[----:B0-----:R-:W-:-:S05]  /*1b5f0*/  SEL R18, R4, R3, !P1 ;  /* 0x0000000304127207 */ /* 0x001fca0004800000 */
[----:B------:R0:W-:Y:S01]  /*1b600*/  STL [R1+0x75c], R18 ;  /* 0x00075c1201007387 */ /* 0x0001e20000100800 */
[----:B------:R-:W-:-:S03]  /*1b610*/  SEL R3, R4, R14, !P1 ;  /* 0x0000000e04037207 */ /* 0x000fc60004800000 */
        /* <DEDUP_REMOVED lines=10> */
[----:B-1----:R-:W-:-:S03]  /*1b6c0*/  SEL R3, R4, R2, !P1 ;  /* 0x0000000204037207 */ /* 0x002fc60004800000 */
[----:B------:R-:W4:Y:S04]  /*1b6d0*/  LDL.LU R2, [R1+0x6ec] ;  /* 0x0006ec0001027983 */ /* 0x000f280000300800 */
[----:B------:R2:W-:Y:S04]  /*1b6e0*/  STL [R1+0x750], R3 ;  /* 0x0007500301007387 */ /* 0x0005e80000100800 */
[----:B------:R-:W4:Y:S04]  /*1b6f0*/  LDL.LU R28, [R1+0x6f0] ;  /* 0x0006f000011c7983 */ /* 0x000f280000300800 */
[----:B------:R-:W4:Y:S01]  /*1b700*/  LDL.LU R21, [R1+0x6b0] ;  /* 0x0006b00001157983 */ /* 0x000f220000300800 */
[----:B--2---:R-:W-:-:S05]  /*1b710*/  SEL R3, R4, R11, !P1 ;  /* 0x0000000b04037207 */ /* 0x004fca0004800000 */
[----:B------:R3:W-:Y:S04]  /*1b720*/  STL [R1+0x74c], R3 ;  /* 0x00074c0301007387 */ /* 0x0007e80000100800 */
[----:B------:R-:W2:Y:S04]  /*1b730*/  LDL.LU R20, [R1+0x6c0] ;  /* 0x0006c00001147983 */ /* 0x000ea80000300800 */
[----:B------:R-:W2:Y:S04]  /*1b740*/  LDL.LU R11, [R1+0x6e4] ;  /* 0x0006e400010b7983 */ /* 0x000ea80000300800 */
[----:B------:R-:W2:Y:S04]  /*1b750*/  LDL.LU R19, [R1+0x6c8] ;  /* 0x0006c80001137983 */ /* 0x000ea80000300800 */
[----:B------:R-:W2:Y:S01]  /*1b760*/  LDL.LU R18, [R1+0x6cc] ;  /* 0x0006cc0001127983 */ /* 0x000ea20000300800 */
[----:B---3--:R-:W-:-:S05]  /*1b770*/  SEL R3, R4, R13, !P1 ;  /* 0x0000000d04037207 */ /* 0x008fca0004800000 */
[----:B------:R0:W-:Y:S04]  /*1b780*/  STL [R1+0x748], R3 ;  /* 0x0007480301007387 */ /* 0x0001e80000100800 */
[----:B0-----:R-:W3:Y:S04]  /*1b790*/  LDL.LU R3, [R1+0x6d0] ;  /* 0x0006d00001037983 */ /* 0x001ee80000300800 */
[----:B------:R-:W3:Y:S01]  /*1b7a0*/  LDL.LU R13, [R1+0x6d4] ;  /* 0x0006d400010d7983 */ /* 0x000ee20000300800 */
[----:B----4-:R-:W-:-:S05]  /*1b7b0*/  SEL R7, R4, R7, !P1 ;  /* 0x0000000704077207 */ /* 0x010fca0004800000 */
        /* <DEDUP_REMOVED lines=13> */
[----:B------:R-:W-:Y:S04]  /*1b890*/  STL [R1+0x730], R5 ;  /* 0x0007300501007387 */ /* 0x000fe80000100800 */
[----:B------:R-:W4:Y:S01]  /*1b8a0*/  LDL.LU R17, [R1+0x6d8] ;  /* 0x0006d80001117983 */ /* 0x000f220000300800 */
[----:B------:R-:W-:-:S03]  /*1b8b0*/  SEL R6, R4, R29, !P1 ;  /* 0x0000001d04067207 */ /* 0x000fc60004800000 */
[----:B------:R0:W-:Y:S04]  /*1b8c0*/  STL [R1+0x72c], R0 ;  /* 0x00072c0001007387 */ /* 0x0001e80000100800 */
[----:B------:R1:W-:Y:S01]  /*1b8d0*/  STL [R1+0x728], R6 ;  /* 0x0007280601007387 */ /* 0x0003e20000100800 */
[C---:B0-----:R-:W-:Y:S02]  /*1b8e0*/  SEL R0, R4.reuse, R23, !P1 ;  /* 0x0000001704007207 */ /* 0x041fe40004800000 */
[C---:B------:R-:W-:Y:S02]  /*1b8f0*/  SEL R5, R4.reuse, R22, !P1 ;  /* 0x0000001604057207 */ /* 0x040fe40004800000 */
[C---:B-1----:R-:W-:Y:S01]  /*1b900*/  SEL R6, R4.reuse, R24, !P1 ;  /* 0x0000001804067207 */ /* 0x042fe20004800000 */
[----:B------:R0:W-:Y:S04]  /*1b910*/  STL [R1+0x724], R0 ;  /* 0x0007240001007387 */ /* 0x0001e80000100800 */
[----:B------:R1:W-:Y:S04]  /*1b920*/  STL [R1+0x720], R5 ;  /* 0x0007200501007387 */ /* 0x0003e80000100800 */
[----:B------:R-:W-:Y:S01]  /*1b930*/  STL [R1+0x71c], R6 ;  /* 0x00071c0601007387 */ /* 0x000fe20000100800 */
[----:B0-----:R-:W-:-:S02]  /*1b940*/  SEL R0, R4, R26, !P1 ;  /* 0x0000001a04007207 */ /* 0x001fc40004800000 */
[C---:B-1----:R-:W-:Y:S02]  /*1b950*/  SEL R5, R4.reuse, R14, !P1 ;  /* 0x0000000e04057207 */ /* 0x042fe40004800000 */
[----:B------:R-:W4:Y:S04]  /*1b960*/  LDL.LU R14, [R1+0x81c] ;  /* 0x00081c00010e7983 */ /* 0x000f280000300800 */
[----:B------:R0:W-:Y:S04]  /*1b970*/  STL [R1+0x718], R0 ;  /* 0x0007180001007387 */ /* 0x0001e80000100800 */
[----:B------:R1:W-:Y:S01]  /*1b980*/  STL [R1+0x714], R5 ;  /* 0x0007140501007387 */ /* 0x0003e20000100800 */
[----:B0-----:R-:W-:-:S03]  /*1b990*/  SEL R0, R4, R16, !P1 ;  /* 0x0000001004007207 */ /* 0x001fc60004800000 */
[----:B------:R-:W4:Y:S01]  /*1b9a0*/  LDL.LU R16, [R1+0x6c4] ;  /* 0x0006c40001107983 */ /* 0x000f220000300800 */
[----:B-1----:R-:W-:-:S03]  /*1b9b0*/  SEL R5, R4, R27, !P1 ;  /* 0x0000001b04057207 */ /* 0x002fc60004800000 */
[----:B------:R0:W-:Y:S02]  /*1b9c0*/  STL [R1+0x710], R0 ;  /* 0x0007100001007387 */ /* 0x0001e40000100800 */
[C---:B0-----:R-:W-:Y:S02]  /*1b9d0*/  SEL R0, R4.reuse, R2, !P1 ;  /* 0x0000000204007207 */ /* 0x041fe40004800000 */
[----:B------:R-:W4:Y:S04]  /*1b9e0*/  LDL.LU R2, [R1+0x6bc] ;  /* 0x0006bc0001027983 */ /* 0x000f280000300800 */
[----:B------:R0:W-:Y:S01]  /*1b9f0*/  STL [R1+0x70c], R5 ;  /* 0x00070c0501007387 */ /* 0x0001e20000100800 */
[----:B------:R-:W-:-:S03]  /*1ba00*/  SEL R6, R4, R21, !P1 ;  /* 0x0000001504067207 */ /* 0x000fc60004800000 */
[----:B------:R2:W-:Y:S01]  /*1ba10*/  STL [R1+0x708], R0 ;  /* 0x0007080001007387 */ /* 0x0005e20000100800 */
[----:B0-----:R-:W-:-:S05]  /*1ba20*/  SEL R5, R4, R28, !P1 ;  /* 0x0000001c04057207 */ /* 0x001fca0004800000 */
[----:B------:R0:W-:Y:S04]  /*1ba30*/  STL [R1+0x704], R5 ;  /* 0x0007040501007387 */ /* 0x0001e80000100800 */
[----:B------:R-:W-:Y:S01]  /*1ba40*/  STL [R1+0x700], R6 ;  /* 0x0007000601007387 */ /* 0x000fe20000100800 */
[C---:B--2---:R-:W-:Y:S02]  /*1ba50*/  SEL R0, R4.reuse, R20, !P1 ;  /* 0x0000001404007207 */ /* 0x044fe40004800000 */
[C---:B0-----:R-:W-:Y:S02]  /*1ba60*/  SEL R5, R4.reuse, R11, !P1 ;  /* 0x0000000b04057207 */ /* 0x041fe40004800000 */
[----:B------:R-:W2:Y:S04]  /*1ba70*/  LDL.LU R11, [R1+0x6b8] ;  /* 0x0006b800010b7983 */ /* 0x000ea80000300800 */
[----:B------:R0:W-:Y:S04]  /*1ba80*/  STL [R1+0x6fc], R0 ;  /* 0x0006fc0001007387 */ /* 0x0001e80000100800 */
[----:B------:R1:W-:Y:S01]  /*1ba90*/  STL [R1+0x6f8], R5 ;  /* 0x0006f80501007387 */ /* 0x0003e20000100800 */
[----:B0-----:R-:W-:-:S02]  /*1baa0*/  SEL R0, R4, R19, !P1 ;  /* 0x0000001304007207 */ /* 0x001fc40004800000 */
[----:B-1----:R-:W-:-:S03]  /*1bab0*/  SEL R5, R4, R18, !P1 ;  /* 0x0000001204057207 */ /* 0x002fc60004800000 */
[----:B------:R0:W-:Y:S04]  /*1bac0*/  STL [R1+0x6f4], R0 ;  /* 0x0006f40001007387 */ /* 0x0001e80000100800 */
[----:B------:R1:W-:Y:S04]  /*1bad0*/  STL [R1+0x6f0], R5 ;  /* 0x0006f00501007387 */ /* 0x0003e80000100800 */
[----:B------:R-:W2:Y:S01]  /*1bae0*/  LDL.LU R7, [R1+0x6b4] ;  /* 0x0006b40001077983 */ /* 0x000ea20000300800 */
[C---:B---3--:R-:W-:Y:S02]  /*1baf0*/  SEL R3, R4.reuse, R3, !P1 ;  /* 0x0000000304037207 */ /* 0x048fe40004800000 */
[----:B0-----:R-:W-:-:S03]  /*1bb00*/  SEL R0, R4, R13, !P1 ;  /* 0x0000000d04007207 */ /* 0x001fc60004800000 */
[----:B------:R-:W-:Y:S04]  /*1bb10*/  STL [R1+0x6ec], R3 ;  /* 0x0006ec0301007387 */ /* 0x000fe80000100800 */
[----:B-1----:R-:W3:Y:S04]  /*1bb20*/  LDL.LU R5, [R1+0x68c] ;  /* 0x00068c0001057983 */ /* 0x002ee80000300800 */
[----:B------:R0:W-:Y:S04]  /*1bb30*/  STL [R1+0x6e8], R0 ;  /* 0x0006e80001007387 */ /* 0x0001e80000100800 */
[----:B------:R-:W3:Y:S04]  /*1bb40*/  LDL.LU R6, [R1+0x690] ;  /* 0x0006900001067983 */ /* 0x000ee80000300800 */
[----:B0-----:R-:W3:Y:S04]  /*1bb50*/  LDL.LU R0, [R1+0x6ac] ;  /* 0x0006ac0001007983 */ /* 0x001ee80000300800 */
[----:B------:R-:W3:Y:S04]  /*1bb60*/  LDL.LU R13, [R1+0x698] ;  /* 0x00069800010d7983 */ /* 0x000ee80000300800 */
[----:B------:R-:W3:Y:S01]  /*1bb70*/  LDL.LU R3, [R1+0x6a8] ;  /* 0x0006a80001037983 */ /* 0x000ee20000300800 */
[----:B----4-:R-:W-:-:S03]  /*1bb80*/  SEL R18, R4, R12, !P1 ;  /* 0x0000000c04127207 */ /* 0x010fc60004800000 */
        /* <DEDUP_REMOVED lines=18> */
[----:B------:R-:W-:Y:S04]  /*1bcb0*/  STL [R1+0x6d4], R15 ;  /* 0x0006d40f01007387 */ /* 0x000fe80000100800 */
[----:B------:R-:W4:Y:S04]  /*1bcc0*/  LDL.LU R28, [R1+0x670] ;  /* 0x00067000011c7983 */ /* 0x000f280000300800 */
[----:B------:R-:W4:Y:S01]  /*1bcd0*/  LDL.LU R21, [R1+0x66c] ;  /* 0x00066c0001157983 */ /* 0x000f220000300800 */
[----:B------:R-:W-:-:S05]  /*1bce0*/  SEL R2, R4, R2, !P1 ;  /* 0x0000000204027207 */ /* 0x000fca0004800000 */
[----:B------:R0:W-:Y:S04]  /*1bcf0*/  STL [R1+0x6d0], R2 ;  /* 0x0006d00201007387 */ /* 0x0001e80000100800 */
[----:B------:R-:W4:Y:S04]  /*1bd00*/  LDL.LU R20, [R1+0x668] ;  /* 0x0006680001147983 */ /* 0x000f280000300800 */
[----:B0-----:R-:W4:Y:S04]  /*1bd10*/  LDL.LU R2, [R1+0x664] ;  /* 0x0006640001027983 */ /* 0x001f280000300800 */
[----:B------:R-:W4:Y:S04]  /*1bd20*/  LDL.LU R19, [R1+0x660] ;  /* 0x0006600001137983 */ /* 0x000f280000300800 */
[----:B------:R-:W4:Y:S01]  /*1bd30*/  LDL.LU R18, [R1+0x644] ;  /* 0x0006440001127983 */ /* 0x000f220000300800 */
[----:B--2---:R-:W-:-:S05]  /*1bd40*/  SEL R11, R4, R11, !P1 ;  /* 0x0000000b040b7207 */ /* 0x004fca0004800000 */
[----:B------:R0:W-:Y:S04]  /*1bd50*/  STL [R1+0x6cc], R11 ;  /* 0x0006cc0b01007387 */ /* 0x0001e80000100800 */
[----:B------:R-:W2:Y:S04]  /*1bd60*/  LDL.LU R15, [R1+0x648] ;  /* 0x00064800010f7983 */ /* 0x000ea80000300800 */
[----:B0-----:R-:W2:Y:S01]  /*1bd70*/  LDL.LU R11, [R1+0x64c] ;  /* 0x00064c00010b7983 */ /* 0x001ea20000300800 */
[----:B------:R-:W-:-:S05]  /*1bd80*/  SEL R7, R4, R7, !P1 ;  /* 0x0000000704077207 */ /* 0x000fca0004800000 */
[----:B------:R3:W-:Y:S02]  /*1bd90*/  STL [R1+0x6c8], R7 ;  /* 0x0006c80701007387 */ /* 0x0007e40000100800 */
[C---:B---3--:R-:W-:Y:S02]  /*1bda0*/  SEL R7, R4.reuse, R5, !P1 ;  /* 0x0000000504077207 */ /* 0x048fe40004800000 */
[----:B------:R-:W-:-:S03]  /*1bdb0*/  SEL R6, R4, R6, !P1 ;  /* 0x0000000604067207 */ /* 0x000fc60004800000 */
[----:B------:R-:W-:Y:S01]  /*1bdc0*/  STL [R1+0x6c4], R7 ;  /* 0x0006c40701007387 */ /* 0x000fe20000100800 */
[----:B------:R-:W-:-:S03]  /*1bdd0*/  SEL R5, R4, R0, !P1 ;  /* 0x0000000004057207 */ /* 0x000fc60004800000 */
[----:B------:R-:W-:Y:S01]  /*1bde0*/  STL [R1+0x6c0], R6 ;  /* 0x0006c00601007387 */ /* 0x000fe20000100800 */
[----:B------:R-:W-:-:S03]  /*1bdf0*/  SEL R0, R4, R13, !P1 ;  /* 0x0000000d04007207 */ /* 0x000fc60004800000 */
[----:B------:R-:W3:Y:S04]  /*1be00*/  LDL.LU R13, [R1+0x654] ;  /* 0x00065400010d7983 */ /* 0x000ee80000300800 */
[----:B------:R0:W-:Y:S04]  /*1be10*/  STL [R1+0x6bc], R5 ;  /* 0x0006bc0501007387 */ /* 0x0001e80000100800 */
[----:B------:R4:W-:Y:S01]  /*1be20*/  STL [R1+0x6b8], R0 ;  /* 0x0006b80001007387 */ /* 0x0009e20000100800 */
[----:B0-----:R-:W-:-:S03]  /*1be30*/  SEL R5, R4, R3, !P1 ;  /* 0x0000000304057207 */ /* 0x001fc60004800000 */
[----:B------:R-:W3:Y:S01]  /*1be40*/  LDL.LU R3, [R1+0x658] ;  /* 0x0006580001037983 */ /* 0x000ee20000300800 */
[----:B----4-:R-:W-:-:S03]  /*1be50*/  SEL R0, R4, R12, !P1 ;  /* 0x0000000c04007207 */ /* 0x010fc60004800000 */
[----:B------:R-:W-:Y:S04]  /*1be60*/  STL [R1+0x6b4], R5 ;  /* 0x0006b40501007387 */ /* 0x000fe80000100800 */
[----:B------:R-:W4:Y:S01]  /*1be70*/  LDL.LU R12, [R1+0x65c] ;  /* 0x00065c00010c7983 */ /* 0x000f220000300800 */
[----:B------:R-:W-:-:S03]  /*1be80*/  SEL R6, R4, R29, !P1 ;  /* 0x0000001d04067207 */ /* 0x000fc60004800000 */
[----:B------:R0:W-:Y:S04]  /*1be90*/  STL [R1+0x6b0], R0 ;  /* 0x0006b00001007387 */ /* 0x0001e80000100800 */
[----:B------:R1:W-:Y:S01]  /*1bea0*/  STL [R1+0x6ac], R6 ;  /* 0x0006ac0601007387 */ /* 0x0003e20000100800 */
[C---:B0-----:R-:W-:Y:S02]  /*1beb0*/  SEL R0, R4.reuse, R23, !P1 ;  /* 0x0000001704007207 */ /* 0x041fe40004800000 */
[----:B------:R-:W-:-:S03]  /*1bec0*/  SEL R5, R4, R22, !P1 ;  /* 0x0000001604057207 */ /* 0x000fc60004800000 */
[----:B------:R-:W-:Y:S01]  /*1bed0*/  STL [R1+0x6a8], R0 ;  /* 0x0006a80001007387 */ /* 0x000fe20000100800 */
[----:B-1----:R-:W-:-:S03]  /*1bee0*/  SEL R6, R4, R24, !P1 ;  /* 0x0000001804067207 */ /* 0x002fc60004800000 */
[----:B------:R0:W-:Y:S04]  /*1bef0*/  STL [R1+0x6a4], R5 ;  /* 0x0006a40501007387 */ /* 0x0001e80000100800 */
[----:B------:R-:W-:Y:S01]  /*1bf00*/  STL [R1+0x6a0], R6 ;  /* 0x0006a00601007387 */ /* 0x000fe20000100800 */
[----:B0-----:R-:W-:-:S03]  /*1bf10*/  SEL R5, R4, R17, !P1 ;  /* 0x0000001104057207 */ /* 0x001fc60004800000 */
[----:B------:R-:W4:Y:S01]  /*1bf20*/  LDL.LU R17, [R1+0x650] ;  /* 0x0006500001117983 */ /* 0x000f220000300800 */
[----:B------:R-:W-:-:S05]  /*1bf30*/  SEL R0, R4, R26, !P1 ;  /* 0x0000001a04007207 */ /* 0x000fca0004800000 */
        /* <DEDUP_REMOVED lines=11> */
[C---:B0-----:R-:W-:Y:S02]  /*1bff0*/  SEL R5, R4.reuse, R28, !P1 ;  /* 0x0000001c04057207 */ /* 0x041fe40004800000 */
[----:B-1----:R-:W-:-:S03]  /*1c000*/  SEL R0, R4, R20, !P1 ;  /* 0x0000001404007207 */ /* 0x002fc60004800000 */
[----:B------:R0:W-:Y:S04]  /*1c010*/  STL [R1+0x688], R5 ;  /* 0x0006880501007387 */ /* 0x0001e80000100800 */
[----:B------:R1:W-:Y:S01]  /*1c020*/  STL [R1+0x684], R6 ;  /* 0x0006840601007387 */ /* 0x0003e20000100800 */
[----:B0-----:R-:W-:-:S03]  /*1c030*/  SEL R5, R4, R2, !P1 ;  /* 0x0000000204057207 */ /* 0x001fc60004800000 */
[----:B------:R-:W4:Y:S01]  /*1c040*/  LDL.LU R2, [R1+0x638] ;  /* 0x0006380001027983 */ /* 0x000f220000300800 */
[----:B-1----:R-:W-:-:S03]  /*1c050*/  SEL R6, R4, R18, !P1 ;  /* 0x0000001204067207 */ /* 0x002fc60004800000 */
[----:B------:R0:W-:Y:S04]  /*1c060*/  STL [R1+0x680], R0 ;  /* 0x0006800001007387 */ /* 0x0001e80000100800 */
[----:B------:R2:W-:Y:S01]  /*1c070*/  STL [R1+0x67c], R5 ;  /* 0x00067c0501007387 */ /* 0x0005e20000100800 */
[----:B0-----:R-:W-:-:S05]  /*1c080*/  SEL R0, R4, R19, !P1 ;  /* 0x0000001304007207 */ /* 0x001fca0004800000 */
[----:B------:R0:W-:Y:S04]  /*1c090*/  STL [R1+0x678], R0 ;  /* 0x0006780001007387 */ /* 0x0001e80000100800 */
[----:B------:R-:W-:Y:S04]  /*1c0a0*/  STL [R1+0x674], R6 ;  /* 0x0006740601007387 */ /* 0x000fe80000100800 */
[----:B------:R-:W4:Y:S01]  /*1c0b0*/  LDL.LU R7, [R1+0x634] ;  /* 0x0006340001077983 */ /* 0x000f220000300800 */
[C---:B--2---:R-:W-:Y:S02]  /*1c0c0*/  SEL R5, R4.reuse, R15, !P1 ;  /* 0x0000000f04057207 */ /* 0x044fe40004800000 */
[----:B0-----:R-:W-:-:S03]  /*1c0d0*/  SEL R0, R4, R11, !P1 ;  /* 0x0000000b04007207 */ /* 0x001fc60004800000 */
[----:B------:R0:W-:Y:S04]  /*1c0e0*/  STL [R1+0x670], R5 ;  /* 0x0006700501007387 */ /* 0x0001e80000100800 */
[----:B0-----:R-:W2:Y:S04]  /*1c0f0*/  LDL.LU R5, [R1+0x630] ;  /* 0x0006300001057983 */ /* 0x001ea80000300800 */
[----:B------:R0:W-:Y:S04]  /*1c100*/  STL [R1+0x66c], R0 ;  /* 0x00066c0001007387 */ /* 0x0001e80000100800 */
[----:B------:R-:W2:Y:S04]  /*1c110*/  LDL.LU R6, [R1+0x62c] ;  /* 0x00062c0001067983 */ /* 0x000ea80000300800 */
[----:B0-----:R-:W2:Y:S04]  /*1c120*/  LDL.LU R0, [R1+0x628] ;  /* 0x0006280001007983 */ /* 0x001ea80000300800 */
[----:B------:R-:W2:Y:S04]  /*1c130*/  LDL.LU R11, [R1+0x624] ;  /* 0x00062400010b7983 */ /* 0x000ea80000300800 */
[----:B------:R-:W2:Y:S01]  /*1c140*/  LDL.LU R15, [R1+0x608] ;  /* 0x00060800010f7983 */ /* 0x000ea20000300800 */
[----:B---3--:R-:W-:-:S03]  /*1c150*/  SEL R18, R4, R13, !P1 ;  /* 0x0000000d04127207 */ /* 0x008fc60004800000 */
[----:B------:R-:W3:Y:S04]  /*1c160*/  LDL.LU R13, [R1+0x60c] ;  /* 0x00060c00010d7983 */ /* 0x000ee80000300800 */
[----:B------:R0:W-:Y:S04]  /*1c170*/  STL [R1+0x668], R18 ;  /* 0x0006681201007387 */ /* 0x0001e80000100800 */
[----:B------:R-:W3:Y:S01]  /*1c180*/  LDL.LU R29, [R1+0x610] ;  /* 0x00061000011d7983 */ /* 0x000ee20000300800 */
[----:B0-----:R-:W-:-:S05]  /*1c190*/  SEL R18, R4, R3, !P1 ;  /* 0x0000000304127207 */ /* 0x001fca0004800000 */
[----:B------:R0:W-:Y:S01]  /*1c1a0*/  STL [R1+0x664], R18 ;  /* 0x0006641201007387 */ /* 0x0001e20000100800 */
[----:B----4-:R-:W-:-:S03]  /*1c1b0*/  SEL R3, R4, R12, !P1 ;  /* 0x0000000c04037207 */ /* 0x010fc60004800000 */
        /* <DEDUP_REMOVED lines=15> */
[----:B0-----:R-:W-:-:S05]  /*1c2b0*/  SEL R3, R4, R16, !P1 ;  /* 0x0000001004037207 */ /* 0x001fca0004800000 */
[----:B------:R0:W-:Y:S04]  /*1c2c0*/  STL [R1+0x654], R3 ;  /* 0x0006540301007387 */ /* 0x0001e80000100800 */
[----:B------:R-:W4:Y:S04]  /*1c2d0*/  LDL.LU R20, [R1+0x594] ;  /* 0x0005940001147983 */ /* 0x000f280000300800 */
[----:B------:R-:W4:Y:S04]  /*1c2e0*/  LDL.LU R16, [R1+0x5a4] ;  /* 0x0005a40001107983 */ /* 0x000f280000300800 */
[----:B------:R-:W4:Y:S04]  /*1c2f0*/  LDL.LU R19, [R1+0x5e4] ;  /* 0x0005e40001137983 */ /* 0x000f280000300800 */
[----:B------:R-:W4:Y:S01]  /*1c300*/  LDL.LU R18, [R1+0x5e8] ;  /* 0x0005e80001127983 */ /* 0x000f220000300800 */
[----:B------:R-:W-:-:S05]  /*1c310*/  SEL R2, R4, R2, !P1 ;  /* 0x0000000204027207 */ /* 0x000fca0004800000 */
[----:B------:R1:W-:Y:S04]  /*1c320*/  STL [R1+0x650], R2 ;  /* 0x0006500201007387 */ /* 0x0003e80000100800 */
[----:B0-----:R-:W4:Y:S04]  /*1c330*/  LDL.LU R3, [R1+0x5f0] ;  /* 0x0005f00001037983 */ /* 0x001f280000300800 */
[----:B-1----:R-:W4:Y:S01]  /*1c340*/  LDL.LU R2, [R1+0x5ec] ;  /* 0x0005ec0001027983 */ /* 0x002f220000300800 */
[----:B------:R-:W-:-:S05]  /*1c350*/  SEL R7, R4, R7, !P1 ;  /* 0x0000000704077207 */ /* 0x000fca0004800000 */
[----:B------:R2:W-:Y:S02]  /*1c360*/  STL [R1+0x64c], R7 ;  /* 0x00064c0701007387 */ /* 0x0005e40000100800 */
[C---:B--2---:R-:W-:Y:S02]  /*1c370*/  SEL R7, R4.reuse, R5, !P1 ;  /* 0x0000000504077207 */ /* 0x044fe40004800000 */
[----:B------:R-:W-:-:S03]  /*1c380*/  SEL R6, R4, R6, !P1 ;  /* 0x0000000604067207 */ /* 0x000fc60004800000 */
[----:B------:R-:W-:Y:S01]  /*1c390*/  STL [R1+0x648], R7 ;  /* 0x0006480701007387 */ /* 0x000fe20000100800 */
[----:B------:R-:W-:-:S03]  /*1c3a0*/  SEL R5, R4, R0, !P1 ;  /* 0x0000000004057207 */ /* 0x000fc60004800000 */
[----:B------:R-:W-:Y:S01]  /*1c3b0*/  STL [R1+0x644], R6 ;  /* 0x0006440601007387 */ /* 0x000fe20000100800 */
[----:B------:R-:W-:-:S03]  /*1c3c0*/  SEL R0, R4, R11, !P1 ;  /* 0x0000000b04007207 */ /* 0x000fc60004800000 */
[----:B------:R-:W2:Y:S04]  /*1c3d0*/  LDL.LU R11, [R1+0x5cc] ;  /* 0x0005cc00010b7983 */ /* 0x000ea80000300800 */
[----:B------:R0:W-:Y:S04]  /*1c3e0*/  STL [R1+0x640], R5 ;  /* 0x0006400501007387 */ /* 0x0001e80000100800 */
[----:B------:R3:W-:Y:S01]  /*1c3f0*/  STL [R1+0x63c], R0 ;  /* 0x00063c0001007387 */ /* 0x0007e20000100800 */
[----:B0-----:R-:W-:-:S03]  /*1c400*/  SEL R5, R4, R15, !P1 ;  /* 0x0000000f04057207 */ /* 0x001fc60004800000 */
[----:B------:R-:W2:Y:S01]  /*1c410*/  LDL.LU R15, [R1+0x5d0] ;  /* 0x0005d000010f7983 */ /* 0x000ea20000300800 */
[----:B---3--:R-:W-:-:S03]  /*1c420*/  SEL R0, R4, R13, !P1 ;  /* 0x0000000d04007207 */ /* 0x008fc60004800000 */
[----:B------:R-:W-:Y:S04]  /*1c430*/  STL [R1+0x638], R5 ;  /* 0x0006380501007387 */ /* 0x000fe80000100800 */
[----:B------:R-:W3:Y:S01]  /*1c440*/  LDL.LU R13, [R1+0x5e0] ;  /* 0x0005e000010d7983 */ /* 0x000ee20000300800 */
[----:B------:R-:W-:-:S03]  /*1c450*/  SEL R6, R4, R29, !P1 ;  /* 0x0000001d04067207 */ /* 0x000fc60004800000 */
[----:B------:R4:W-:Y:S04]  /*1c460*/  STL [R1+0x634], R0 ;  /* 0x0006340001007387 */ /* 0x0009e80000100800 */
[----:B------:R0:W-:Y:S01]  /*1c470*/  STL [R1+0x630], R6 ;  /* 0x0006300601007387 */ /* 0x0001e20000100800 */
[C---:B----4-:R-:W-:Y:S02]  /*1c480*/  SEL R0, R4.reuse, R23, !P1 ;  /* 0x0000001704007207 */ /* 0x050fe40004800000 */
[----:B------:R-:W-:-:S03]  /*1c490*/  SEL R5, R4, R22, !P1 ;  /* 0x0000001604057207 */ /* 0x000fc60004800000 */
[----:B------:R1:W-:Y:S01]  /*1c4a0*/  STL [R1+0x62c], R0 ;  /* 0x00062c0001007387 */ /* 0x0003e20000100800 */
[----:B0-----:R-:W-:-:S03]  /*1c4b0*/  SEL R6, R4, R24, !P1 ;  /* 0x0000001804067207 */ /* 0x001fc60004800000 */
[----:B------:R0:W-:Y:S04]  /*1c4c0*/  STL [R1+0x628], R5 ;  /* 0x0006280501007387 */ /* 0x0001e80000100800 */
[----:B------:R-:W-:Y:S01]  /*1c4d0*/  STL [R1+0x624], R6 ;  /* 0x0006240601007387 */ /* 0x000fe20000100800 */
[C---:B-1----:R-:W-:Y:S02]  /*1c4e0*/  SEL R0, R4.reuse, R26, !P1 ;  /* 0x0000001a04007207 */ /* 0x042fe40004800000 */
[C---:B0-----:R-:W-:Y:S02]  /*1c4f0*/  SEL R5, R4.reuse, R12, !P1 ;  /* 0x0000000c04057207 */ /* 0x041fe40004800000 */
[----:B------:R-:W4:Y:S04]  /*1c500*/  LDL.LU R12, [R1+0x5dc] ;  /* 0x0005dc00010c7983 */ /* 0x000f280000300800 */
[----:B------:R0:W-:Y:S04]  /*1c510*/  STL [R1+0x620], R0 ;  /* 0x0006200001007387 */ /* 0x0001e80000100800 */
[----:B------:R1:W-:Y:S01]  /*1c520*/  STL [R1+0x61c], R5 ;  /* 0x00061c0501007387 */ /* 0x0003e20000100800 */
[----:B0-----:R-:W-:-:S03]  /*1c530*/  SEL R0, R4, R17, !P1 ;  /* 0x0000001104007207 */ /* 0x001fc60004800000 */
[----:B------:R-:W4:Y:S04]  /*1c540*/  LDL.LU R17, [R1+0x5d8] ;  /* 0x0005d80001117983 */ /* 0x000f280000300800 */
[----:B------:R0:W-:Y:S01]  /*1c550*/  STL [R1+0x618], R0 ;  /* 0x0006180001007387 */ /* 0x0001e20000100800 */
[C---:B-1----:R-:W-:Y:S02]  /*1c560*/  SEL R5, R4.reuse, R27, !P1 ;  /* 0x0000001b04057207 */ /* 0x042fe40004800000 */
[C---:B0-----:R-:W-:Y:S02]  /*1c570*/  SEL R0, R4.reuse, R14, !P1 ;  /* 0x0000000e04007207 */ /* 0x041fe40004800000 */
[----:B------:R-:W4:Y:S04]  /*1c580*/  LDL.LU R14, [R1+0x818] ;  /* 0x00081800010e7983 */ /* 0x000f280000300800 */
[----:B------:R0:W-:Y:S01]  /*1c590*/  STL [R1+0x614], R5 ;  /* 0x0006140501007387 */ /* 0x0001e20000100800 */
[----:B------:R-:W-:-:S02]  /*1c5a0*/  SEL R6, R4, R21, !P1 ;  /* 0x0000001504067207 */ /* 0x000fc40004800000 */
[C---:B0-----:R-:W-:Y:S01]  /*1c5b0*/  SEL R5, R4.reuse, R28, !P1 ;  /* 0x0000001c04057207 */ /* 0x041fe20004800000 */
        /* <DEDUP_REMOVED lines=8> */
[----:B0-----:R-:W-:-:S02]  /*1c640*/  SEL R0, R4, R19, !P1 ;  /* 0x0000001304007207 */ /* 0x001fc40004800000 */
        /* <DEDUP_REMOVED lines=11> */
[----:B------:R-:W4:Y:S04]  /*1c700*/  LDL.LU R2, [R1+0x5a8] ;  /* 0x0005a80001027983 */ /* 0x000f280000300800 */
[----:B------:R-:W4:Y:S01]  /*1c710*/  LDL.LU R3, [R1+0x5b4] ;  /* 0x0005b40001037983 */ /* 0x000f220000300800 */
[----:B--2---:R-:W-:-:S03]  /*1c720*/  SEL R18, R4, R11, !P1 ;  /* 0x0000000b04127207 */ /* 0x004fc60004800000 */
[----:B------:R-:W2:Y:S04]  /*1c730*/  LDL.LU R11, [R1+0x5b8] ;  /* 0x0005b800010b7983 */ /* 0x000ea80000300800 */
[----:B------:R-:W-:Y:S04]  /*1c740*/  STL [R1+0x5ec], R18 ;  /* 0x0005ec1201007387 */ /* 0x000fe80000100800 */
[----:B------:R-:W2:Y:S01]  /*1c750*/  LDL.LU R29, [R1+0x5ac] ;  /* 0x0005ac00011d7983 */ /* 0x000ea20000300800 */
[----:B------:R-:W-:-:S05]  /*1c760*/  SEL R15, R4, R15, !P1 ;  /* 0x0000000f040f7207 */ /* 0x000fca0004800000 */
[----:B------:R-:W-:Y:S01]  /*1c770*/  STL [R1+0x5e8], R15 ;  /* 0x0005e80f01007387 */ /* 0x000fe20000100800 */
[----:B---3--:R-:W-:-:S03]  /*1c780*/  SEL R13, R4, R13, !P1 ;  /* 0x0000000d040d7207 */ /* 0x008fc60004800000 */
[----:B------:R-:W3:Y:S04]  /*1c790*/  LDL.LU R23, [R1+0x5b0] ;  /* 0x0005b00001177983 */ /* 0x000ee80000300800 */
[----:B------:R0:W-:Y:S04]  /*1c7a0*/  STL [R1+0x5e4], R13 ;  /* 0x0005e40d01007387 */ /* 0x0001e80000100800 */
[----:B------:R-:W3:Y:S04]  /*1c7b0*/  LDL.LU R22, [R1+0x5a0] ;  /* 0x0005a00001167983 */ /* 0x000ee80000300800 */
[----:B------:R-:W3:Y:S04]  /*1c7c0*/  LDL.LU R24, [R1+0x59c] ;  /* 0x00059c0001187983 */ /* 0x000ee80000300800 */
[----:B------:R-:W3:Y:S04]  /*1c7d0*/  LDL.LU R26, [R1+0x598] ;  /* 0x00059800011a7983 */ /* 0x000ee80000300800 */
[----:B0-----:R-:W3:Y:S01]  /*1c7e0*/  LDL.LU R13, [R1+0x58c] ;  /* 0x00058c00010d7983 */ /* 0x001ee20000300800 */
[----:B----4-:R-:W-:-:S03]  /*1c7f0*/  SEL R18, R4, R12, !P1 ;  /* 0x0000000c04127207 */ /* 0x010fc60004800000 */
[----:B------:R-:W4:Y:S04]  /*1c800*/  LDL.LU R12, [R1+0x588] ;  /* 0x00058800010c7983 */ /* 0x000f280000300800 */
[----:B------:R-:W-:Y:S04]  /*1c810*/  STL [R1+0x5e0], R18 ;  /* 0x0005e01201007387 */ /* 0x000fe80000100800 */
[----:B------:R-:W4:Y:S01]  /*1c820*/  LDL.LU R27, [R1+0x584] ;  /* 0x00058400011b7983 */ /* 0x000f220000300800 */
[----:B------:R-:W-:-:S03]  /*1c830*/  SEL R15, R4, R17, !P1 ;  /* 0x00000011040f7207 */ /* 0x000fc60004800000 */
        /* <DEDUP_REMOVED lines=10> */
[----:B------:R-:W-:-:S05]  /*1c8e0*/  SEL R15, R4, R16, !P1 ;  /* 0x00000010040f7207 */ /* 0x000fca0004800000 */
[----:B------:R0:W-:Y:S04]  /*1c8f0*/  STL [R1+0x5d4], R15 ;  /* 0x0005d40f01007387 */ /* 0x0001e80000100800 */
[----:B0-----:R-:W4:Y:S04]  /*1c900*/  LDL.LU R15, [R1+0x56c] ;  /* 0x00056c00010f7983 */ /* 0x001f280000300800 */
[----:B------:R-:W4:Y:S01]  /*1c910*/  LDL.LU R16, [R1+0x558] ;  /* 0x0005580001107983 */ /* 0x000f220000300800 */
        /* <DEDUP_REMOVED lines=12> */
[----:B------:R-:W4:Y:S04]  /*1c9e0*/  LDL.LU R3, [R1+0x564] ;  /* 0x0005640001037983 */ /* 0x000f280000300800 */
[----:B------:R-:W-:Y:S01]  /*1c9f0*/  STL [R1+0x5bc], R5 ;  /* 0x0005bc0501007387 */ /* 0x000fe20000100800 */
[----:B--2---:R-:W-:-:S03]  /*1ca00*/  SEL R0, R4, R11, !P1 ;  /* 0x0000000b04007207 */ /* 0x004fc60004800000 */
[----:B------:R-:W2:Y:S01]  /*1ca10*/  LDL.LU R11, [R1+0x568] ;  /* 0x00056800010b7983 */ /* 0x000ea20000300800 */
[----:B------:R-:W-:-:S03]  /*1ca20*/  SEL R6, R4, R29, !P1 ;  /* 0x0000001d04067207 */ /* 0x000fc60004800000 */
[----:B------:R3:W-:Y:S04]  /*1ca30*/  STL [R1+0x5b8], R0 ;  /* 0x0005b80001007387 */ /* 0x0007e80000100800 */
[----:B------:R0:W-:Y:S01]  /*1ca40*/  STL [R1+0x5b4], R6 ;  /* 0x0005b40601007387 */ /* 0x0001e20000100800 */
[C---:B---3--:R-:W-:Y:S02]  /*1ca50*/  SEL R0, R4.reuse, R23, !P1 ;  /* 0x0000001704007207 */ /* 0x048fe40004800000 */
[----:B------:R-:W-:-:S03]  /*1ca60*/  SEL R5, R4, R22, !P1 ;  /* 0x0000001604057207 */ /* 0x000fc60004800000 */
[----:B------:R1:W-:Y:S01]  /*1ca70*/  STL [R1+0x5b0], R0 ;  /* 0x0005b00001007387 */ /* 0x0003e20000100800 */
[----:B0-----:R-:W-:-:S03]  /*1ca80*/  SEL R6, R4, R24, !P1 ;  /* 0x0000001804067207 */ /* 0x001fc60004800000 */
[----:B------:R0:W-:Y:S04]  /*1ca90*/  STL [R1+0x5ac], R5 ;  /* 0x0005ac0501007387 */ /* 0x0001e80000100800 */
[----:B------:R-:W-:Y:S01]  /*1caa0*/  STL [R1+0x5a8], R6 ;  /* 0x0005a80601007387 */ /* 0x000fe20000100800 */
[C---:B-1----:R-:W-:Y:S02]  /*1cab0*/  SEL R0, R4.reuse, R26, !P1 ;  /* 0x0000001a04007207 */ /* 0x042fe40004800000 */
[C---:B0-----:R-:W-:Y:S02]  /*1cac0*/  SEL R5, R4.reuse, R13, !P1 ;  /* 0x0000000d04057207 */ /* 0x041fe40004800000 */
[----:B------:R-:W3:Y:S04]  /*1cad0*/  LDL.LU R13, [R1+0x55c] ;  /* 0x00055c00010d7983 */ /* 0x000ee80000300800 */
[----:B------:R4:W-:Y:S04]  /*1cae0*/  STL [R1+0x5a4], R0 ;  /* 0x0005a40001007387 */ /* 0x0009e80000100800 */
[----:B------:R-:W-:Y:S01]  /*1caf0*/  STL [R1+0x5a0], R5 ;  /* 0x0005a00501007387 */ /* 0x000fe20000100800 */
[----:B----4-:R-:W-:-:S03]  /*1cb00*/  SEL R0, R4, R12, !P1 ;  /* 0x0000000c04007207 */ /* 0x010fc60004800000 */
[----:B------:R-:W4:Y:S04]  /*1cb10*/  LDL.LU R12, [R1+0x54c] ;  /* 0x00054c00010c7983 */ /* 0x000f280000300800 */
[----:B------:R0:W-:Y:S02]  /*1cb20*/  STL [R1+0x59c], R0 ;  /* 0x00059c0001007387 */ /* 0x0001e40000100800 */
[C---:B0-----:R-:W-:Y:S02]  /*1cb30*/  SEL R0, R4.reuse, R17, !P1 ;  /* 0x0000001104007207 */ /* 0x041fe40004800000 */
[----:B------:R-:W4:Y:S01]  /*1cb40*/  LDL.LU R17, [R1+0x550] ;  /* 0x0005500001117983 */ /* 0x000f220000300800 */
[----:B------:R-:W-:-:S05]  /*1cb50*/  SEL R5, R4, R27, !P1 ;  /* 0x0000001b04057207 */ /* 0x000fca0004800000 */
[----:B------:R0:W-:Y:S01]  /*1cb60*/  STL [R1+0x598], R5 ;  /* 0x0005980501007387 */ /* 0x0001e20000100800 */
[----:B------:R-:W-:-:S03]  /*1cb70*/  SEL R6, R4, R21, !P1 ;  /* 0x0000001504067207 */ /* 0x000fc60004800000 */
[----:B------:R1:W-:Y:S01]  /*1cb80*/  STL [R1+0x594], R0 ;  /* 0x0005940001007387 */ /* 0x0003e20000100800 */
[----:B0-----:R-:W-:-:S05]  /*1cb90*/  SEL R5, R4, R28, !P1 ;  /* 0x0000001c04057207 */ /* 0x001fca0004800000 */
[----:B------:R0:W-:Y:S01]  /*1cba0*/  STL [R1+0x590], R5 ;  /* 0x0005900501007387 */ /* 0x0001e20000100800 */
[----:B-1----:R-:W-:-:S03]  /*1cbb0*/  SEL R0, R4, R20, !P1 ;  /* 0x0000001404007207 */ /* 0x002fc60004800000 */
[----:B------:R1:W-:Y:S01]  /*1cbc0*/  STL [R1+0x58c], R6 ;  /* 0x00058c0601007387 */ /* 0x0003e20000100800 */
[----:B0-----:R-:W-:-:S03]  /*1cbd0*/  SEL R5, R4, R14, !P1 ;  /* 0x0000000e04057207 */ /* 0x001fc60004800000 */
[----:B------:R-:W4:Y:S04]  /*1cbe0*/  LDL.LU R14, [R1+0x554] ;  /* 0x00055400010e7983 */ /* 0x000f280000300800 */
[----:B------:R0:W-:Y:S01]  /*1cbf0*/  STL [R1+0x588], R0 ;  /* 0x0005880001007387 */ /* 0x0001e20000100800 */
[----:B-1----:R-:W-:-:S03]  /*1cc00*/  SEL R6, R4, R18, !P1 ;  /* 0x0000001204067207 */ /* 0x002fc60004800000 */
[----:B------:R1:W-:Y:S01]  /*1cc10*/  STL [R1+0x584], R5 ;  /* 0x0005840501007387 */ /* 0x0003e20000100800 */
[----:B0-----:R-:W-:-:S05]  /*1cc20*/  SEL R0, R4, R19, !P1 ;  /* 0x0000001304007207 */ /* 0x001fca0004800000 */
[----:B------:R0:W-:Y:S04]  /*1cc30*/  STL [R1+0x580], R0 ;  /* 0x0005800001007387 */ /* 0x0001e80000100800 */
[----:B------:R-:W-:Y:S01]  /*1cc40*/  STL [R1+0x57c], R6 ;  /* 0x00057c0601007387 */ /* 0x000fe20000100800 */
[----:B-1----:R-:W-:-:S03]  /*1cc50*/  SEL R5, R4, R15, !P1 ;  /* 0x0000000f04057207 */ /* 0x002fc60004800000 */
        /* <DEDUP_REMOVED lines=14> */
[----:B------:R3:W-:Y:S04]  /*1cd40*/  STL [R1+0x56c], R18 ;  /* 0x00056c1201007387 */ /* 0x0007e80000100800 */
[----:B------:R-:W4:Y:S01]  /*1cd50*/  LDL.LU R23, [R1+0x534] ;  /* 0x0005340001177983 */ /* 0x000f220000300800 */
[----:B--2---:R-:W-:-:S05]  /*1cd60*/  SEL R3, R4, R11, !P1 ;  /* 0x0000000b04037207 */ /* 0x004fca0004800000 */
[----:B------:R4:W-:Y:S04]  /*1cd70*/  STL [R1+0x568], R3 ;  /* 0x0005680301007387 */ /* 0x0009e80000100800 */
[----:B------:R-:W2:Y:S04]  /*1cd80*/  LDL.LU R22, [R1+0x530] ;  /* 0x0005300001167983 */ /* 0x000ea80000300800 */
[----:B------:R-:W2:Y:S04]  /*1cd90*/  LDL.LU R24, [R1+0x528] ;  /* 0x0005280001187983 */ /* 0x000ea80000300800 */
[----:B------:R-:W2:Y:S04]  /*1cda0*/  LDL.LU R26, [R1+0x810] ;  /* 0x00081000011a7983 */ /* 0x000ea80000300800 */
[----:B------:R-:W2:Y:S01]  /*1cdb0*/  LDL.LU R11, [R1+0x814] ;  /* 0x00081400010b7983 */ /* 0x000ea20000300800 */
[----:B---3--:R-:W-:-:S03]  /*1cdc0*/  SEL R18, R4, R13, !P1 ;  /* 0x0000000d04127207 */ /* 0x008fc60004800000 */
[----:B------:R-:W3:Y:S04]  /*1cdd0*/  LDL.LU R13, [R1+0x520] ;  /* 0x00052000010d7983 */ /* 0x000ee80000300800 */
[----:B------:R-:W-:Y:S04]  /*1cde0*/  STL [R1+0x564], R18 ;  /* 0x0005641201007387 */ /* 0x000fe80000100800 */
[----:B------:R-:W3:Y:S01]  /*1cdf0*/  LDL.LU R27, [R1+0x514] ;  /* 0x00051400011b7983 */ /* 0x000ee20000300800 */
[----:B----4-:R-:W-:-:S03]  /*1ce00*/  SEL R3, R4, R12, !P1 ;  /* 0x0000000c04037207 */ /* 0x010fc60004800000 */
        /* <DEDUP_REMOVED lines=10> */
[----:B0-----:R-:W-:-:S05]  /*1ceb0*/  SEL R3, R4, R14, !P1 ;  /* 0x0000000e04037207 */ /* 0x001fca0004800000 */
        /* <DEDUP_REMOVED lines=22> */
[----:B0-----:R-:W-:-:S05]  /*1d020*/  SEL R0, R4, R23, !P1 ;  /* 0x0000001704007207 */ /* 0x001fca0004800000 */
[----:B------:R0:W-:Y:S01]  /*1d030*/  STL [R1+0x534], R0 ;  /* 0x0005340001007387 */ /* 0x0001e20000100800 */
[C---:B--2---:R-:W-:Y:S02]  /*1d040*/  SEL R5, R4.reuse, R22, !P1 ;  /* 0x0000001604057207 */ /* 0x044fe40004800000 */
[----:B-1----:R-:W-:-:S03]  /*1d050*/  SEL R6, R4, R24, !P1 ;  /* 0x0000001804067207 */ /* 0x002fc60004800000 */
[----:B------:R1:W-:Y:S01]  /*1d060*/  STL [R1+0x530], R5 ;  /* 0x0005300501007387 */ /* 0x0003e20000100800 */
[----:B0-----:R-:W-:-:S03]  /*1d070*/  SEL R0, R4, R26, !P1 ;  /* 0x0000001a04007207 */ /* 0x001fc60004800000 */
[----:B------:R-:W-:Y:S01]  /*1d080*/  STL [R1+0x52c], R6 ;  /* 0x00052c0601007387 */ /* 0x000fe20000100800 */
[----:B-1----:R-:W-:-:S03]  /*1d090*/  SEL R5, R4, R11, !P1 ;  /* 0x0000000b04057207 */ /* 0x002fc60004800000 */
[----:B------:R-:W2:Y:S04]  /*1d0a0*/  LDL.LU R11, [R1+0x4dc] ;  /* 0x0004dc00010b7983 */ /* 0x000ea80000300800 */
[----:B------:R3:W-:Y:S04]  /*1d0b0*/  STL [R1+0x528], R0 ;  /* 0x0005280001007387 */ /* 0x0007e80000100800 */
[----:B------:R0:W-:Y:S01]  /*1d0c0*/  STL [R1+0x524], R5 ;  /* 0x0005240501007387 */ /* 0x0001e20000100800 */
[----:B---3--:R-:W-:-:S03]  /*1d0d0*/  SEL R0, R4, R13, !P1 ;  /* 0x0000000d04007207 */ /* 0x008fc60004800000 */
[----:B------:R-:W3:Y:S04]  /*1d0e0*/  LDL.LU R13, [R1+0x4d8] ;  /* 0x0004d800010d7983 */ /* 0x000ee80000300800 */
[----:B------:R4:W-:Y:S01]  /*1d0f0*/  STL [R1+0x520], R0 ;  /* 0x0005200001007387 */ /* 0x0009e20000100800 */
[C---:B0-----:R-:W-:Y:S02]  /*1d100*/  SEL R5, R4.reuse, R27, !P1 ;  /* 0x0000001b04057207 */ /* 0x041fe40004800000 */
[C---:B----4-:R-:W-:Y:S02]  /*1d110*/  SEL R0, R4.reuse, R12, !P1 ;  /* 0x0000000c04007207 */ /* 0x050fe40004800000 */
[----:B------:R-:W4:Y:S04]  /*1d120*/  LDL.LU R12, [R1+0x4d4] ;  /* 0x0004d400010c7983 */ /* 0x000f280000300800 */
[----:B------:R0:W-:Y:S01]  /*1d130*/  STL [R1+0x51c], R5 ;  /* 0x00051c0501007387 */ /* 0x0001e20000100800 */
[----:B------:R-:W-:-:S02]  /*1d140*/  SEL R6, R4, R21, !P1 ;  /* 0x0000001504067207 */ /* 0x000fc40004800000 */
[C---:B0-----:R-:W-:Y:S01]  /*1d150*/  SEL R5, R4.reuse, R28, !P1 ;  /* 0x0000001c04057207 */ /* 0x041fe20004800000 */
[----:B------:R-:W-:Y:S04]  /*1d160*/  STL [R1+0x518], R0 ;  /* 0x0005180001007387 */ /* 0x000fe80000100800 */
[----:B------:R0:W-:Y:S04]  /*1d170*/  STL [R1+0x514], R5 ;  /* 0x0005140501007387 */ /* 0x0001e80000100800 */
[----:B------:R-:W-:Y:S01]  /*1d180*/  STL [R1+0x510], R6 ;  /* 0x0005100601007387 */ /* 0x000fe20000100800 */
[----:B0-----:R-:W-:-:S03]  /*1d190*/  SEL R5, R4, R17, !P1 ;  /* 0x0000001104057207 */ /* 0x001fc60004800000 */
[----:B------:R-:W4:Y:S01]  /*1d1a0*/  LDL.LU R17, [R1+0x4d0] ;  /* 0x0004d00001117983 */ /* 0x000f220000300800 */
[----:B------:R-:W-:-:S05]  /*1d1b0*/  SEL R0, R4, R20, !P1 ;  /* 0x0000001404007207 */ /* 0x000fca0004800000 */
[----:B------:R0:W-:Y:S04]  /*1d1c0*/  STL [R1+0x50c], R0 ;  /* 0x00050c0001007387 */ /* 0x0001e80000100800 */
[----:B------:R1:W-:Y:S01]  /*1d1d0*/  STL [R1+0x508], R5 ;  /* 0x0005080501007387 */ /* 0x0003e20000100800 */
[C---:B0-----:R-:W-:Y:S02]  /*1d1e0*/  SEL R0, R4.reuse, R19, !P1 ;  /* 0x0000001304007207 */ /* 0x041fe40004800000 */
[----:B-1----:R-:W-:-:S03]  /*1d1f0*/  SEL R5, R4, R18, !P1 ;  /* 0x0000001204057207 */ /* 0x002fc60004800000 */
[----:B------:R0:W-:Y:S04]  /*1d200*/  STL [R1+0x504], R0 ;  /* 0x0005040001007387 */ /* 0x0001e80000100800 */
[----:B------:R1:W-:Y:S04]  /*1d210*/  STL [R1+0x500], R5 ;  /* 0x0005000501007387 */ /* 0x0003e80000100800 */
[----:B------:R-:W4:Y:S01]  /*1d220*/  LDL.LU R7, [R1+0x4cc] ;  /* 0x0004cc0001077983 */ /* 0x000f220000300800 */
[C---:B------:R-:W-:Y:S02]  /*1d230*/  SEL R3, R4.reuse, R3, !P1 ;  /* 0x0000000304037207 */ /* 0x040fe40004800000 */
        /* <DEDUP_REMOVED lines=8> */
[----:B------:R-:W-:-:S03]  /*1d2c0*/  SEL R18, R4, R16, !P1 ;  /* 0x0000001004127207 */ /* 0x000fc60004800000 */
[----:B------:R-:W4:Y:S04]  /*1d2d0*/  LDL.LU R16, [R1+0x4b8] ;  /* 0x0004b80001107983 */ /* 0x000f280000300800 */
[----:B------:R-:W-:Y:S04]  /*1d2e0*/  STL [R1+0x4f4], R18 ;  /* 0x0004f41201007387 */ /* 0x000fe80000100800 */
[----:B------:R-:W4:Y:S01]  /*1d2f0*/  LDL.LU R29, [R1+0x4ac] ;  /* 0x0004ac00011d7983 */ /* 0x000f220000300800 */
[----:B------:R-:W-:-:S05]  /*1d300*/  SEL R15, R4, R15, !P1 ;  /* 0x0000000f040f7207 */ /* 0x000fca0004800000 */
[----:B------:R-:W-:Y:S01]  /*1d310*/  STL [R1+0x4f0], R15 ;  /* 0x0004f00f01007387 */ /* 0x000fe20000100800 */
[----:B------:R-:W-:-:S03]  /*1d320*/  SEL R2, R4, R2, !P1 ;  /* 0x0000000204027207 */ /* 0x000fc60004800000 */
[----:B------:R-:W4:Y:S04]  /*1d330*/  LDL.LU R23, [R1+0x4a8] ;  /* 0x0004a80001177983 */ /* 0x000f280000300800 */
[----:B------:R0:W-:Y:S04]  /*1d340*/  STL [R1+0x4ec], R2 ;  /* 0x0004ec0201007387 */ /* 0x0001e80000100800 */
[----:B------:R-:W4:Y:S04]  /*1d350*/  LDL.LU R22, [R1+0x4a4] ;  /* 0x0004a40001167983 */ /* 0x000f280000300800 */
[----:B------:R-:W4:Y:S04]  /*1d360*/  LDL.LU R24, [R1+0x4a0] ;  /* 0x0004a00001187983 */ /* 0x000f280000300800 */
[----:B------:R-:W4:Y:S04]  /*1d370*/  LDL.LU R26, [R1+0x48c] ;  /* 0x00048c00011a7983 */ /* 0x000f280000300800 */
[----:B0-----:R-:W4:Y:S01]  /*1d380*/  LDL.LU R2, [R1+0x498] ;  /* 0x0004980001027983 */ /* 0x001f220000300800 */
[----:B--2---:R-:W-:-:S03]  /*1d390*/  SEL R18, R4, R11, !P1 ;  /* 0x0000000b04127207 */ /* 0x004fc60004800000 */
[----:B------:R-:W2:Y:S04]  /*1d3a0*/  LDL.LU R11, [R1+0x49c] ;  /* 0x00049c00010b7983 */ /* 0x000ea80000300800 */
[----:B------:R-:W-:Y:S04]  /*1d3b0*/  STL [R1+0x4e8], R18 ;  /* 0x0004e81201007387 */ /* 0x000fe80000100800 */
[----:B------:R-:W2:Y:S01]  /*1d3c0*/  LDL.LU R27, [R1+0x490] ;  /* 0x00049000011b7983 */ /* 0x000ea20000300800 */
[----:B---3--:R-:W-:-:S03]  /*1d3d0*/  SEL R15, R4, R13, !P1 ;  /* 0x0000000d040f7207 */ /* 0x008fc60004800000 */
[----:B------:R-:W3:Y:S04]  /*1d3e0*/  LDL.LU R13, [R1+0x494] ;  /* 0x00049400010d7983 */ /* 0x000ee80000300800 */
[----:B------:R-:W-:Y:S04]  /*1d3f0*/  STL [R1+0x4e4], R15 ;  /* 0x0004e40f01007387 */ /* 0x000fe80000100800 */
[----:B------:R-:W3:Y:S04]  /*1d400*/  LDL.LU R28, [R1+0x488] ;  /* 0x00048800011c7983 */ /* 0x000ee80000300800 */
[----:B------:R-:W3:Y:S01]  /*1d410*/  LDL.LU R21, [R1+0x484] ;  /* 0x0004840001157983 */ /* 0x000ee20000300800 */
[----:B----4-:R-:W-:-:S05]  /*1d420*/  SEL R12, R4, R12, !P1 ;  /* 0x0000000c040c7207 */ /* 0x010fca0004800000 */
        /* <DEDUP_REMOVED lines=29> */
[----:B------:R-:W-:-:S03]  /*1d600*/  SEL R5, R4, R22, !P1 ;  /* 0x0000001604057207 */ /* 0x000fc60004800000 */
[----:B------:R0:W-:Y:S01]  /*1d610*/  STL [R1+0x4b8], R0 ;  /* 0x0004b80001007387 */ /* 0x0001e20000100800 */
[----:B-1----:R-:W-:-:S03]  /*1d620*/  SEL R6, R4, R24, !P1 ;  /* 0x0000001804067207 */ /* 0x002fc60004800000 */
[----:B------:R1:W-:Y:S04]  /*1d630*/  STL [R1+0x4b0], R5 ;  /* 0x0004b00501007387 */ /* 0x0003e80000100800 */
[----:B------:R-:W-:Y:S01]  /*1d640*/  STL [R1+0x4ac], R6 ;  /* 0x0004ac0601007387 */ /* 0x000fe20000100800 */
[C---:B0-----:R-:W-:Y:S02]  /*1d650*/  SEL R0, R4.reuse, R26, !P1 ;  /* 0x0000001a04007207 */ /* 0x041fe40004800000 */
[C---:B-1----:R-:W-:Y:S02]  /*1d660*/  SEL R5, R4.reuse, R2, !P1 ;  /* 0x0000000204057207 */ /* 0x042fe40004800000 */
[----:B------:R-:W4:Y:S04]  /*1d670*/  LDL.LU R2, [R1+0x458] ;  /* 0x0004580001027983 */ /* 0x000f280000300800 */
[----:B------:R2:W-:Y:S04]  /*1d680*/  STL [R1+0x4a8], R0 ;  /* 0x0004a80001007387 */ /* 0x0005e80000100800 */
[----:B------:R0:W-:Y:S01]  /*1d690*/  STL [R1+0x4a4], R5 ;  /* 0x0004a40501007387 */ /* 0x0001e20000100800 */
[----:B--2---:R-:W-:-:S03]  /*1d6a0*/  SEL R0, R4, R11, !P1 ;  /* 0x0000000b04007207 */ /* 0x004fc60004800000 */
[----:B------:R-:W2:Y:S04]  /*1d6b0*/  LDL.LU R11, [R1+0x454] ;  /* 0x00045400010b7983 */ /* 0x000ea80000300800 */
[----:B------:R3:W-:Y:S01]  /*1d6c0*/  STL [R1+0x4a0], R0 ;  /* 0x0004a00001007387 */ /* 0x0007e20000100800 */
[C---:B0-----:R-:W-:Y:S02]  /*1d6d0*/  SEL R5, R4.reuse, R27, !P1 ;  /* 0x0000001b04057207 */ /* 0x041fe40004800000 */
[C---:B---3--:R-:W-:Y:S02]  /*1d6e0*/  SEL R0, R4.reuse, R13, !P1 ;  /* 0x0000000d04007207 */ /* 0x048fe40004800000 */
[----:B------:R-:W3:Y:S04]  /*1d6f0*/  LDL.LU R13, [R1+0x450] ;  /* 0x00045000010d7983 */ /* 0x000ee80000300800 */
[----:B------:R0:W-:Y:S01]  /*1d700*/  STL [R1+0x49c], R5 ;  /* 0x00049c0501007387 */ /* 0x0001e20000100800 */
[----:B------:R-:W-:-:S02]  /*1d710*/  SEL R6, R4, R21, !P1 ;  /* 0x0000001504067207 */ /* 0x000fc40004800000 */
[C---:B0-----:R-:W-:Y:S01]  /*1d720*/  SEL R5, R4.reuse, R28, !P1 ;  /* 0x0000001c04057207 */ /* 0x041fe20004800000 */
[----:B------:R4:W-:Y:S04]  /*1d730*/  STL [R1+0x498], R0 ;  /* 0x0004980001007387 */ /* 0x0009e80000100800 */
[----:B------:R0:W-:Y:S04]  /*1d740*/  STL [R1+0x494], R5 ;  /* 0x0004940501007387 */ /* 0x0001e80000100800 */
[----:B------:R1:W-:Y:S01]  /*1d750*/  STL [R1+0x490], R6 ;  /* 0x0004900601007387 */ /* 0x0003e20000100800 */
[----:B----4-:R-:W-:-:S02]  /*1d760*/  SEL R0, R4, R20, !P1 ;  /* 0x0000001404007207 */ /* 0x010fc40004800000 */
[C---:B0-----:R-:W-:Y:S02]  /*1d770*/  SEL R5, R4.reuse, R12, !P1 ;  /* 0x0000000c04057207 */ /* 0x041fe40004800000 */
[----:B------:R-:W4:Y:S04]  /*1d780*/  LDL.LU R12, [R1+0x43c] ;  /* 0x00043c00010c7983 */ /* 0x000f280000300800 */
[----:B------:R0:W-:Y:S01]  /*1d790*/  STL [R1+0x48c], R0 ;  /* 0x00048c0001007387 */ /* 0x0001e20000100800 */
[----:B-1----:R-:W-:-:S03]  /*1d7a0*/  SEL R6, R4, R18, !P1 ;  /* 0x0000001204067207 */ /* 0x002fc60004800000 */
[----:B------:R1:W-:Y:S01]  /*1d7b0*/  STL [R1+0x488], R5 ;  /* 0x0004880501007387 */ /* 0x0003e20000100800 */
[----:B0-----:R-:W-:-:S05]  /*1d7c0*/  SEL R0, R4, R19, !P1 ;  /* 0x0000001304007207 */ /* 0x001fca0004800000 */
[----:B------:R0:W-:Y:S04]  /*1d7d0*/  STL [R1+0x484], R0 ;  /* 0x0004840001007387 */ /* 0x0001e80000100800 */
[----:B------:R-:W-:Y:S04]  /*1d7e0*/  STL [R1+0x480], R6 ;  /* 0x0004800601007387 */ /* 0x000fe80000100800 */
[----:B------:R-:W4:Y:S01]  /*1d7f0*/  LDL.LU R7, [R1+0x444] ;  /* 0x0004440001077983 */ /* 0x000f220000300800 */
[C---:B-1----:R-:W-:Y:S02]  /*1d800*/  SEL R5, R4.reuse, R15, !P1 ;  /* 0x0000000f04057207 */ /* 0x042fe40004800000 */
        /* <DEDUP_REMOVED lines=27> */
[----:B------:R3:W-:Y:S04]  /*1d9c0*/  STL [R1+0x464], R3 ;  /* 0x0004640301007387 */ /* 0x0007e80000100800 */
[----:B------:R-:W2:Y:S04]  /*1d9d0*/  LDL.LU R28, [R1+0x408] ;  /* 0x00040800011c7983 */ /* 0x000ea80000300800 */
[----:B------:R-:W2:Y:S01]  /*1d9e0*/  LDL.LU R21, [R1+0x404] ;  /* 0x0004040001157983 */ /* 0x000ea20000300800 */
[----:B---3--:R-:W-:-:S05]  /*1d9f0*/  SEL R3, R4, R13, !P1 ;  /* 0x0000000d04037207 */ /* 0x008fca0004800000 */
[----:B------:R4:W-:Y:S04]  /*1da00*/  STL [R1+0x460], R3 ;  /* 0x0004600301007387 */ /* 0x0009e80000100800 */
[----:B------:R-:W3:Y:S04]  /*1da10*/  LDL.LU R20, [R1+0x400] ;  /* 0x0004000001147983 */ /* 0x000ee80000300800 */
[----:B------:R-:W3:Y:S04]  /*1da20*/  LDL.LU R13, [R1+0x3fc] ;  /* 0x0003fc00010d7983 */ /* 0x000ee80000300800 */
[----:B------:R-:W3:Y:S04]  /*1da30*/  LDL.LU R19, [R1+0x3f8] ;  /* 0x0003f80001137983 */ /* 0x000ee80000300800 */
[----:B------:R-:W3:Y:S01]  /*1da40*/  LDL.LU R18, [R1+0x3e4] ;  /* 0x0003e40001127983 */ /* 0x000ee20000300800 */
[----:B----4-:R-:W-:-:S05]  /*1da50*/  SEL R3, R4, R12, !P1 ;  /* 0x0000000c04037207 */ /* 0x010fca0004800000 */
[----:B------:R0:W-:Y:S04]  /*1da60*/  STL [R1+0x45c], R3 ;  /* 0x00045c0301007387 */ /* 0x0001e80000100800 */
[----:B0-----:R-:W4:Y:S04]  /*1da70*/  LDL.LU R3, [R1+0x3e8] ;  /* 0x0003e80001037983 */ /* 0x001f280000300800 */
[----:B------:R-:W4:Y:S01]  /*1da80*/  LDL.LU R12, [R1+0x3ec] ;  /* 0x0003ec00010c7983 */ /* 0x000f220000300800 */
[----:B------:R-:W-:-:S05]  /*1da90*/  SEL R7, R4, R7, !P1 ;  /* 0x0000000704077207 */ /* 0x000fca0004800000 */
[----:B------:R0:W-:Y:S02]  /*1daa0*/  STL [R1+0x458], R7 ;  /* 0x0004580701007387 */ /* 0x0001e40000100800 */
[C---:B0-----:R-:W-:Y:S02]  /*1dab0*/  SEL R7, R4.reuse, R5, !P1 ;  /* 0x0000000504077207 */ /* 0x041fe40004800000 */
[----:B------:R-:W-:-:S03]  /*1dac0*/  SEL R6, R4, R6, !P1 ;  /* 0x0000000604067207 */ /* 0x000fc60004800000 */
[----:B------:R-:W-:Y:S04]  /*1dad0*/  STL [R1+0x454], R7 ;  /* 0x0004540701007387 */ /* 0x000fe80000100800 */
[----:B------:R-:W-:Y:S01]  /*1dae0*/  STL [R1+0x450], R6 ;  /* 0x0004500601007387 */ /* 0x000fe20000100800 */
[C---:B------:R-:W-:Y:S02]  /*1daf0*/  SEL R5, R4.reuse, R0, !P1 ;  /* 0x0000000004057207 */ /* 0x040fe40004800000 */
[C---:B------:R-:W-:Y:S02]  /*1db00*/  SEL R0, R4.reuse, R17, !P1 ;  /* 0x0000001104007207 */ /* 0x040fe40004800000 */
        /* <DEDUP_REMOVED lines=22> */
[----:B0-----:R-:W-:-:S03]  /*1dc70*/  SEL R0, R4, R2, !P1 ;  /* 0x0000000204007207 */ /* 0x001fc60004800000 */
[----:B------:R-:W4:Y:S04]  /*1dc80*/  LDL.LU R2, [R1+0x3d4] ;  /* 0x0003d40001027983 */ /* 0x000f280000300800 */
[----:B------:R2:W-:Y:S01]  /*1dc90*/  STL [R1+0x424], R0 ;  /* 0x0004240001007387 */ /* 0x0005e20000100800 */
[C---:B-1----:R-:W-:Y:S02]  /*1dca0*/  SEL R5, R4.reuse, R27, !P1 ;  /* 0x0000001b04057207 */ /* 0x042fe40004800000 */
[C---:B--2---:R-:W-:Y:S02]  /*1dcb0*/  SEL R0, R4.reuse, R11, !P1 ;  /* 0x0000000b04007207 */ /* 0x044fe40004800000 */
[----:B------:R-:W2:Y:S04]  /*1dcc0*/  LDL.LU R11, [R1+0x3d0] ;  /* 0x0003d000010b7983 */ /* 0x000ea80000300800 */
[----:B------:R0:W-:Y:S01]  /*1dcd0*/  STL [R1+0x420], R5 ;  /* 0x0004200501007387 */ /* 0x0001e20000100800 */
[----:B------:R-:W-:-:S02]  /*1dce0*/  SEL R6, R4, R21, !P1 ;  /* 0x0000001504067207 */ /* 0x000fc40004800000 */
[C---:B0-----:R-:W-:Y:S01]  /*1dcf0*/  SEL R5, R4.reuse, R28, !P1 ;  /* 0x0000001c04057207 */ /* 0x041fe20004800000 */
[----:B------:R3:W-:Y:S04]  /*1dd00*/  STL [R1+0x41c], R0 ;  /* 0x00041c0001007387 */ /* 0x0007e80000100800 */
[----:B------:R0:W-:Y:S04]  /*1dd10*/  STL [R1+0x418], R5 ;  /* 0x0004180501007387 */ /* 0x0001e80000100800 */
[----:B------:R-:W-:Y:S01]  /*1dd20*/  STL [R1+0x414], R6 ;  /* 0x0004140601007387 */ /* 0x000fe20000100800 */
[----:B---3--:R-:W-:-:S02]  /*1dd30*/  SEL R0, R4, R20, !P1 ;  /* 0x0000001404007207 */ /* 0x008fc40004800000 */
[C---:B0-----:R-:W-:Y:S02]  /*1dd40*/  SEL R5, R4.reuse, R13, !P1 ;  /* 0x0000000d04057207 */ /* 0x041fe40004800000 */
[----:B------:R-:W3:Y:S04]  /*1dd50*/  LDL.LU R13, [R1+0x3cc] ;  /* 0x0003cc00010d7983 */ /* 0x000ee80000300800 */
[----:B------:R0:W-:Y:S04]  /*1dd60*/  STL [R1+0x410], R0 ;  /* 0x0004100001007387 */ /* 0x0001e80000100800 */
[----:B------:R1:W-:Y:S01]  /*1dd70*/  STL [R1+0x40c], R5 ;  /* 0x00040c0501007387 */ /* 0x0003e20000100800 */
[----:B0-----:R-:W-:-:S02]  /*1dd80*/  SEL R0, R4, R19, !P1 ;  /* 0x0000001304007207 */ /* 0x001fc40004800000 */
[----:B-1----:R-:W-:-:S03]  /*1dd90*/  SEL R5, R4, R18, !P1 ;  /* 0x0000001204057207 */ /* 0x002fc60004800000 */
[----:B------:R0:W-:Y:S04]  /*1dda0*/  STL [R1+0x408], R0 ;  /* 0x0004080001007387 */ /* 0x0001e80000100800 */
[----:B------:R1:W-:Y:S04]  /*1ddb0*/  STL [R1+0x404], R5 ;  /* 0x0004040501007387 */ /* 0x0003e80000100800 */
[----:B------:R-:W3:Y:S01]  /*1ddc0*/  LDL.LU R7, [R1+0x3c8] ;  /* 0x0003c80001077983 */ /* 0x000ee20000300800 */
[C---:B----4-:R-:W-:Y:S02]  /*1ddd0*/  SEL R3, R4.reuse, R3, !P1 ;  /* 0x0000000304037207 */ /* 0x050fe40004800000 */
        /* <DEDUP_REMOVED lines=21> */
[----:B------:R-:W-:-:S03]  /*1df30*/  SEL R18, R4, R16, !P1 ;  /* 0x0000001004127207 */ /* 0x000fc60004800000 */
        /* <DEDUP_REMOVED lines=8> */
[----:B--2---:R-:W-:-:S05]  /*1dfc0*/  SEL R11, R4, R11, !P1 ;  /* 0x0000000b040b7207 */ /* 0x004fca0004800000 */
[----:B------:R0:W-:Y:S04]  /*1dfd0*/  STL [R1+0x3e4], R11 ;  /* 0x0003e40b01007387 */ /* 0x0001e80000100800 */
[----:B------:R-:W2:Y:S04]  /*1dfe0*/  LDL.LU R20, [R1+0x37c] ;  /* 0x00037c0001147983 */ /* 0x000ea80000300800 */
[----:B0-----:R-:W2:Y:S04]  /*1dff0*/  LDL.LU R11, [R1+0x378] ;  /* 0x00037800010b7983 */ /* 0x001ea80000300800 */
[----:B------:R-:W2:Y:S04]  /*1e000*/  LDL.LU R19, [R1+0x360] ;  /* 0x0003600001137983 */ /* 0x000ea80000300800 */
[----:B------:R-:W2:Y:S01]  /*1e010*/  LDL.LU R18, [R1+0x364] ;  /* 0x0003640001127983 */ /* 0x000ea20000300800 */
[----:B---3--:R-:W-:-:S05]  /*1e020*/  SEL R13, R4, R13, !P1 ;  /* 0x0000000d040d7207 */ /* 0x008fca0004800000 */
[----:B------:R0:W-:Y:S04]  /*1e030*/  STL [R1+0x3dc], R13 ;  /* 0x0003dc0d01007387 */ /* 0x0001e80000100800 */
[----:B------:R-:W3:Y:S04]  /*1e040*/  LDL.LU R15, [R1+0x36c] ;  /* 0x00036c00010f7983 */ /* 0x000ee80000300800 */
[----:B0-----:R-:W3:Y:S01]  /*1e050*/  LDL.LU R13, [R1+0x370] ;  /* 0x00037000010d7983 */ /* 0x001ee20000300800 */
[----:B------:R-:W-:-:S05]  /*1e060*/  SEL R7, R4, R7, !P1 ;  /* 0x0000000704077207 */ /* 0x000fca0004800000 */
[----:B------:R4:W-:Y:S02]  /*1e070*/  STL [R1+0x3d8], R7 ;  /* 0x0003d80701007387 */ /* 0x0009e40000100800 */
[C---:B----4-:R-:W-:Y:S02]  /*1e080*/  SEL R7, R4.reuse, R5, !P1 ;  /* 0x0000000504077207 */ /* 0x050fe40004800000 */
        /* <DEDUP_REMOVED lines=11> */
[----:B-1----:R-:W-:-:S03]  /*1e140*/  SEL R0, R4, R17, !P1 ;  /* 0x0000001104007207 */ /* 0x002fc60004800000 */
        /* <DEDUP_REMOVED lines=21> */
[----:B------:R0:W-:Y:S04]  /*1e2a0*/  STL [R1+0x3a0], R5 ;  /* 0x0003a00501007387 */ /* 0x0001e80000100800 */
[----:B------:R2:W-:Y:S01]  /*1e2b0*/  STL [R1+0x39c], R0 ;  /* 0x00039c0001007387 */ /* 0x0005e20000100800 */
[----:B------:R-:W-:-:S02]  /*1e2c0*/  SEL R6, R4, R21, !P1 ;  /* 0x0000001504067207 */ /* 0x000fc40004800000 */
[----:B0-----:R-:W-:-:S05]  /*1e2d0*/  SEL R5, R4, R28, !P1 ;  /* 0x0000001c04057207 */ /* 0x001fca0004800000 */
[----:B------:R0:W-:Y:S04]  /*1e2e0*/  STL [R1+0x398], R5 ;  /* 0x0003980501007387 */ /* 0x0001e80000100800 */
[----:B------:R1:W-:Y:S01]  /*1e2f0*/  STL [R1+0x394], R6 ;  /* 0x0003940601007387 */ /* 0x0003e20000100800 */
[C---:B--2---:R-:W-:Y:S02]  /*1e300*/  SEL R0, R4.reuse, R20, !P1 ;  /* 0x0000001404007207 */ /* 0x044fe40004800000 */
[C---:B0-----:R-:W-:Y:S02]  /*1e310*/  SEL R5, R4.reuse, R11, !P1 ;  /* 0x0000000b04057207 */ /* 0x041fe40004800000 */
[----:B------:R-:W2:Y:S04]  /*1e320*/  LDL.LU R11, [R1+0x34c] ;  /* 0x00034c00010b7983 */ /* 0x000ea80000300800 */
[----:B------:R0:W-:Y:S01]  /*1e330*/  STL [R1+0x390], R0 ;  /* 0x0003900001007387 */ /* 0x0001e20000100800 */
[----:B-1----:R-:W-:-:S03]  /*1e340*/  SEL R6, R4, R18, !P1 ;  /* 0x0000001204067207 */ /* 0x002fc60004800000 */
[----:B------:R3:W-:Y:S01]  /*1e350*/  STL [R1+0x38c], R5 ;  /* 0x00038c0501007387 */ /* 0x0007e20000100800 */
[----:B0-----:R-:W-:-:S05]  /*1e360*/  SEL R0, R4, R19, !P1 ;  /* 0x0000001304007207 */ /* 0x001fca0004800000 */
[----:B------:R0:W-:Y:S04]  /*1e370*/  STL [R1+0x388], R0 ;  /* 0x0003880001007387 */ /* 0x0001e80000100800 */
[----:B------:R-:W-:Y:S01]  /*1e380*/  STL [R1+0x384], R6 ;  /* 0x0003840601007387 */ /* 0x000fe20000100800 */
[----:B---3--:R-:W-:-:S03]  /*1e390*/  SEL R5, R4, R15, !P1 ;  /* 0x0000000f04057207 */ /* 0x008fc60004800000 */
[----:B------:R-:W3:Y:S01]  /*1e3a0*/  LDL.LU R7, [R1+0x348] ;  /* 0x0003480001077983 */ /* 0x000ee20000300800 */
[----:B0-----:R-:W-:-:S03]  /*1e3b0*/  SEL R0, R4, R13, !P1 ;  /* 0x0000000d04007207 */ /* 0x001fc60004800000 */
[----:B------:R0:W-:Y:S04]  /*1e3c0*/  STL [R1+0x380], R5 ;  /* 0x0003800501007387 */ /* 0x0001e80000100800 */
[----:B0-----:R-:W3:Y:S04]  /*1e3d0*/  LDL.LU R5, [R1+0x344] ;  /* 0x0003440001057983 */ /* 0x001ee80000300800 */
        /* <DEDUP_REMOVED lines=35> */
[----:B0-----:R-:W2:Y:S04]  /*1e610*/  LDL.LU R3, [R1+0x2e0] ;  /* 0x0002e00001037983 */ /* 0x001ea80000300800 */
[----:B------:R-:W2:Y:S01]  /*1e620*/  LDL.LU R11, [R1+0x2e4] ;  /* 0x0002e400010b7983 */ /* 0x000ea20000300800 */
[----:B---3--:R-:W-:-:S05]  /*1e630*/  SEL R7, R4, R7, !P1 ;  /* 0x0000000704077207 */ /* 0x008fca0004800000 */
[----:B------:R0:W-:Y:S02]  /*1e640*/  STL [R1+0x35c], R7 ;  /* 0x00035c0701007387 */ /* 0x0001e40000100800 */
[C---:B0-----:R-:W-:Y:S02]  /*1e650*/  SEL R7, R4.reuse, R5, !P1 ;  /* 0x0000000504077207 */ /* 0x041fe40004800000 */
        /* <DEDUP_REMOVED lines=38> */
[----:B------:R-:W-:Y:S01]  /*1e8c0*/  STL [R1+0x318], R6 ;  /* 0x0003180601007387 */ /* 0x000fe20000100800 */
[C---:B-1----:R-:W-:Y:S02]  /*1e8d0*/  SEL R0, R4.reuse, R20, !P1 ;  /* 0x0000001404007207 */ /* 0x042fe40004800000 */
[C---:B0-----:R-:W-:Y:S02]  /*1e8e0*/  SEL R5, R4.reuse, R2, !P1 ;  /* 0x0000000204057207 */ /* 0x041fe40004800000 */
[----:B------:R-:W4:Y:S04]  /*1e8f0*/  LDL.LU R2, [R1+0x2d8] ;  /* 0x0002d80001027983 */ /* 0x000f280000300800 */
[----:B------:R0:W-:Y:S04]  /*1e900*/  STL [R1+0x314], R0 ;  /* 0x0003140001007387 */ /* 0x0001e80000100800 */
[----:B------:R1:W-:Y:S01]  /*1e910*/  STL [R1+0x310], R5 ;  /* 0x0003100501007387 */ /* 0x0003e20000100800 */
[----:B0-----:R-:W-:-:S02]  /*1e920*/  SEL R0, R4, R19, !P1 ;  /* 0x0000001304007207 */ /* 0x001fc40004800000 */
[----:B-1----:R-:W-:-:S03]  /*1e930*/  SEL R5, R4, R18, !P1 ;  /* 0x0000001204057207 */ /* 0x002fc60004800000 */
[----:B------:R0:W-:Y:S04]  /*1e940*/  STL [R1+0x30c], R0 ;  /* 0x00030c0001007387 */ /* 0x0001e80000100800 */
[----:B------:R1:W-:Y:S04]  /*1e950*/  STL [R1+0x308], R5 ;  /* 0x0003080501007387 */ /* 0x0003e80000100800 */
[----:B------:R-:W4:Y:S01]  /*1e960*/  LDL.LU R7, [R1+0x2d4] ;  /* 0x0002d40001077983 */ /* 0x000f220000300800 */
[C---:B--2---:R-:W-:Y:S02]  /*1e970*/  SEL R3, R4.reuse, R3, !P1 ;  /* 0x0000000304037207 */ /* 0x044fe40004800000 */
[----:B0-----:R-:W-:-:S03]  /*1e980*/  SEL R0, R4, R11, !P1 ;  /* 0x0000000b04007207 */ /* 0x001fc60004800000 */
[----:B------:R-:W-:Y:S04]  /*1e990*/  STL [R1+0x304], R3 ;  /* 0x0003040301007387 */ /* 0x000fe80000100800 */
[----:B-1----:R-:W2:Y:S04]  /*1e9a0*/  LDL.LU R5, [R1+0x2d0] ;  /* 0x0002d00001057983 */ /* 0x002ea80000300800 */
        /* <DEDUP_REMOVED lines=9> */
[----:B------:R-:W-:-:S05]  /*1ea40*/  SEL R15, R4, R15, !P1 ;  /* 0x0000000f040f7207 */ /* 0x000fca0004800000 */
        /* <DEDUP_REMOVED lines=20> */
[----:B0-----:R-:W4:Y:S04]  /*1eb90*/  LDL.LU R3, [R1+0x244] ;  /* 0x0002440001037983 */ /* 0x001f280000300800 */
[----:B------:R-:W4:Y:S04]  /*1eba0*/  LDL.LU R19, [R1+0x27c] ;  /* 0x00027c0001137983 */ /* 0x000f280000300800 */
[----:B------:R-:W4:Y:S01]  /*1ebb0*/  LDL.LU R15, [R1+0x264] ;  /* 0x00026400010f7983 */ /* 0x000f220000300800 */
[----:B------:R-:W-:-:S05]  /*1ebc0*/  SEL R2, R4, R2, !P1 ;  /* 0x0000000204027207 */ /* 0x000fca0004800000 */
[----:B------:R0:W-:Y:S04]  /*1ebd0*/  STL [R1+0x2e4], R2 ;  /* 0x0002e40201007387 */ /* 0x0001e80000100800 */
[----:B------:R-:W4:Y:S04]  /*1ebe0*/  LDL.LU R16, [R1+0x26c] ;  /* 0x00026c0001107983 */ /* 0x000f280000300800 */
[----:B0-----:R-:W4:Y:S01]  /*1ebf0*/  LDL.LU R2, [R1+0x270] ;  /* 0x0002700001027983 */ /* 0x001f220000300800 */
        /* <DEDUP_REMOVED lines=12> */
[----:B------:R-:W2:Y:S04]  /*1ecc0*/  LDL.LU R18, [R1+0x268] ;  /* 0x0002680001127983 */ /* 0x000ea80000300800 */
[----:B------:R-:W-:Y:S01]  /*1ecd0*/  STL [R1+0x2cc], R5 ;  /* 0x0002cc0501007387 */ /* 0x000fe20000100800 */
[----:B---3--:R-:W-:-:S03]  /*1ece0*/  SEL R0, R4, R13, !P1 ;  /* 0x0000000d04007207 */ /* 0x008fc60004800000 */
        /* <DEDUP_REMOVED lines=34> */
[----:B------:R0:W-:Y:S01]  /*1ef10*/  STL [R1+0x290], R0 ;  /* 0x0002900001007387 */ /* 0x0001e20000100800 */
[----:B-1----:R-:W-:-:S03]  /*1ef20*/  SEL R5, R4, R16, !P1 ;  /* 0x0000001004057207 */ /* 0x002fc60004800000 */
[----:B------:R-:W-:Y:S04]  /*1ef30*/  STL [R1+0x28c], R6 ;  /* 0x00028c0601007387 */ /* 0x000fe80000100800 */
[----:B------:R-:W4:Y:S01]  /*1ef40*/  LDL.LU R7, [R1+0x24c] ;  /* 0x00024c0001077983 */ /* 0x000f220000300800 */
[----:B0-----:R-:W-:-:S03]  /*1ef50*/  SEL R0, R4, R2, !P1 ;  /* 0x0000000204007207 */ /* 0x001fc60004800000 */
[----:B------:R0:W-:Y:S04]  /*1ef60*/  STL [R1+0x288], R5 ;  /* 0x0002880501007387 */ /* 0x0001e80000100800 */
[----:B0-----:R-:W4:Y:S04]  /*1ef70*/  LDL.LU R5, [R1+0x248] ;  /* 0x0002480001057983 */ /* 0x001f280000300800 */
[----:B------:R2:W-:Y:S04]  /*1ef80*/  STL [R1+0x280], R0 ;  /* 0x0002800001007387 */ /* 0x0005e80000100800 */
[----:B------:R-:W4:Y:S04]  /*1ef90*/  LDL.LU R2, [R1+0x224] ;  /* 0x0002240001027983 */ /* 0x000f280000300800 */
[----:B------:R-:W4:Y:S04]  /*1efa0*/  LDL.LU R6, [R1+0x20c] ;  /* 0x00020c0001067983 */ /* 0x000f280000300800 */
[----:B------:R-:W4:Y:S04]  /*1efb0*/  LDL.LU R16, [R1+0x214] ;  /* 0x0002140001107983 */ /* 0x000f280000300800 */
[----:B------:R-:W4:Y:S01]  /*1efc0*/  LDL.LU R15, [R1+0x238] ;  /* 0x00023800010f7983 */ /* 0x000f220000300800 */
[----:B--2---:R-:W-:-:S03]  /*1efd0*/  SEL R0, R4, R11, !P1 ;  /* 0x0000000b04007207 */ /* 0x004fc60004800000 */
[----:B------:R-:W2:Y:S04]  /*1efe0*/  LDL.LU R11, [R1+0x240] ;  /* 0x00024000010b7983 */ /* 0x000ea80000300800 */
[----:B------:R0:W-:Y:S01]  /*1eff0*/  STL [R1+0x27c], R0 ;  /* 0x00027c0001007387 */ /* 0x0001e20000100800 */
[----:B------:R-:W-:-:S03]  /*1f000*/  SEL R18, R4, R18, !P1 ;  /* 0x0000001204127207 */ /* 0x000fc60004800000 */
[----:B0-----:R-:W2:Y:S04]  /*1f010*/  LDL.LU R0, [R1+0x23c] ;  /* 0x00023c0001007983 */ /* 0x001ea80000300800 */
        /* <DEDUP_REMOVED lines=28> */
[----:B------:R0:W-:Y:S01]  /*1f1e0*/  STL [R1+0x25c], R7 ;  /* 0x00025c0701007387 */ /* 0x0001e20000100800 */
[----:B------:R-:W-:-:S03]  /*1f1f0*/  SEL R5, R4, R5, !P1 ;  /* 0x0000000504057207 */ /* 0x000fc60004800000 */
[----:B0-----:R-:W4:Y:S04]  /*1f200*/  LDL.LU R7, [R1+0x3324] ;  /* 0x0033240001077983 */ /* 0x001f280000300800 */
[----:B------:R0:W-:Y:S01]  /*1f210*/  STL [R1+0x258], R5 ;  /* 0x0002580501007387 */ /* 0x0001e20000100800 */
[C---:B------:R-:W-:Y:S02]  /*1f220*/  SEL R2, R4.reuse, R2, !P1 ;  /* 0x0000000204027207 */ /* 0x040fe40004800000 */
[C---:B------:R-:W-:Y:S01]  /*1f230*/  SEL R6, R4.reuse, R6, !P1 ;  /* 0x0000000604067207 */ /* 0x040fe20004800000 */
[----:B0-----:R-:W4:Y:S04]  /*1f240*/  LDL.LU R5, [R1+0x3320] ;  /* 0x0033200001057983 */ /* 0x001f280000300800 */
[----:B------:R0:W-:Y:S01]  /*1f250*/  STL [R1+0x254], R2 ;  /* 0x0002540201007387 */ /* 0x0001e20000100800 */
[----:B------:R-:W-:-:S03]  /*1f260*/  SEL R15, R4, R15, !P1 ;  /* 0x0000000f040f7207 */ /* 0x000fc60004800000 */
[----:B0-----:R-:W4:Y:S04]  /*1f270*/  LDL.LU R2, [R1+0x331c] ;  /* 0x00331c0001027983 */ /* 0x001f280000300800 */
[----:B------:R0:W-:Y:S02]  /*1f280*/  STL [R1+0x250], R6 ;  /* 0x0002500601007387 */ /* 0x0001e40000100800 */
[C---:B0-----:R-:W-:Y:S02]  /*1f290*/  SEL R6, R4.reuse, R16, !P1 ;  /* 0x0000001004067207 */ /* 0x041fe40004800000 */
[----:B------:R-:W4:Y:S04]  /*1f2a0*/  LDL.LU R16, [R1+0x1d8] ;  /* 0x0001d80001107983 */ /* 0x000f280000300800 */
[----:B------:R-:W-:Y:S04]  /*1f2b0*/  STL [R1+0x24c], R6 ;  /* 0x00024c0601007387 */ /* 0x000fe80000100800 */
[----:B------:R0:W-:Y:S04]  /*1f2c0*/  STL [R1+0x248], R15 ;  /* 0x0002480f01007387 */ /* 0x0001e80000100800 */
[----:B0-----:R-:W4:Y:S01]  /*1f2d0*/  LDL.LU R15, [R1+0x1d4] ;  /* 0x0001d400010f7983 */ /* 0x001f220000300800 */
[----:B--2---:R-:W-:-:S03]  /*1f2e0*/  SEL R6, R4, R11, !P1 ;  /* 0x0000000b04067207 */ /* 0x004fc60004800000 */
[----:B------:R-:W2:Y:S04]  /*1f2f0*/  LDL.LU R11, [R1+0x1d0] ;  /* 0x0001d000010b7983 */ /* 0x000ea80000300800 */
[----:B------:R3:W-:Y:S01]  /*1f300*/  STL [R1+0x244], R6 ;  /* 0x0002440601007387 */ /* 0x0007e20000100800 */
[----:B------:R-:W-:-:S05]  /*1f310*/  SEL R0, R4, R0, !P1 ;  /* 0x0000000004007207 */ /* 0x000fca0004800000 */
[----:B------:R0:W-:Y:S01]  /*1f320*/  STL [R1+0x240], R0 ;  /* 0x0002400001007387 */ /* 0x0001e20000100800 */
[C---:B---3--:R-:W-:Y:S02]  /*1f330*/  SEL R6, R4.reuse, R29, !P1 ;  /* 0x0000001d04067207 */ /* 0x048fe40004800000 */
[----:B0-----:R-:W-:-:S03]  /*1f340*/  SEL R0, R4, R23, !P1 ;  /* 0x0000001704007207 */ /* 0x001fc60004800000 */
[----:B------:R0:W-:Y:S01]  /*1f350*/  STL [R1+0x23c], R6 ;  /* 0x00023c0601007387 */ /* 0x0001e20000100800 */
[----:B------:R-:W-:-:S03]  /*1f360*/  SEL R22, R4, R22, !P1 ;  /* 0x0000001604167207 */ /* 0x000fc60004800000 */
[----:B------:R1:W-:Y:S01]  /*1f370*/  STL [R1+0x238], R0 ;  /* 0x0002380001007387 */ /* 0x0003e20000100800 */
[----:B0-----:R-:W-:-:S03]  /*1f380*/  SEL R6, R4, R24, !P1 ;  /* 0x0000001804067207 */ /* 0x001fc60004800000 */
[----:B------:R-:W-:Y:S01]  /*1f390*/  STL [R1+0x234], R22 ;  /* 0x0002341601007387 */ /* 0x000fe20000100800 */
[----:B-1----:R-:W-:-:S03]  /*1f3a0*/  SEL R0, R4, R13, !P1 ;  /* 0x0000000d04007207 */ /* 0x002fc60004800000 */
        /* <DEDUP_REMOVED lines=13> */
[----:B------:R0:W-:Y:S04]  /*1f480*/  STL [R1+0x21c], R0 ;  /* 0x00021c0001007387 */ /* 0x0001e80000100800 */
[----:B------:R-:W-:Y:S01]  /*1f490*/  STL [R1+0x214], R22 ;  /* 0x0002141601007387 */ /* 0x000fe20000100800 */
[C---:B-1----:R-:W-:Y:S02]  /*1f4a0*/  SEL R6, R4.reuse, R21, !P1 ;  /* 0x0000001504067207 */ /* 0x042fe40004800000 */
[C---:B0-----:R-:W-:Y:S02]  /*1f4b0*/  SEL R0, R4.reuse, R14, !P1 ;  /* 0x0000000e04007207 */ /* 0x041fe40004800000 */
[----:B------:R-:W4:Y:S01]  /*1f4c0*/  LDL.LU R14, [R1+0x1c0] ;  /* 0x0001c000010e7983 */ /* 0x000f220000300800 */
[----:B------:R-:W-:-:S03]  /*1f4d0*/  SEL R20, R4, R20, !P1 ;  /* 0x0000001404147207 */ /* 0x000fc60004800000 */
[----:B------:R0:W-:Y:S04]  /*1f4e0*/  STL [R1+0x20c], R6 ;  /* 0x00020c0601007387 */ /* 0x0001e80000100800 */
[----:B------:R1:W-:Y:S01]  /*1f4f0*/  STL [R1+0x204], R0 ;  /* 0x0002040001007387 */ /* 0x0003e20000100800 */
[----:B0-----:R-:W-:-:S03]  /*1f500*/  SEL R6, R4, R19, !P1 ;  /* 0x0000001304067207 */ /* 0x001fc60004800000 */
[----:B------:R-:W-:Y:S04]  /*1f510*/  STL [R1+0x200], R20 ;  /* 0x0002001401007387 */ /* 0x000fe80000100800 */
[----:B------:R0:W-:Y:S01]  /*1f520*/  STL [R1+0x1fc], R6 ;  /* 0x0001fc0601007387 */ /* 0x0001e20000100800 */
[C---:B-1----:R-:W-:Y:S02]  /*1f530*/  SEL R0, R4.reuse, R18, !P1 ;  /* 0x0000001204007207 */ /* 0x042fe40004800000 */
[C---:B------:R-:W-:Y:S01]  /*1f540*/  SEL R3, R4.reuse, R3, !P1 ;  /* 0x0000000304037207 */ /* 0x040fe20004800000 */
[----:B0-----:R-:W4:Y:S04]  /*1f550*/  LDL.LU R6, [R1+0x1b4] ;  /* 0x0001b40001067983 */ /* 0x001f280000300800 */
[----:B------:R0:W-:Y:S04]  /*1f560*/  STL [R1+0x1f8], R0 ;  /* 0x0001f80001007387 */ /* 0x0001e80000100800 */
[----:B0-----:R-:W4:Y:S04]  /*1f570*/  LDL.LU R0, [R1+0x1b0] ;  /* 0x0001b00001007983 */ /* 0x001f280000300800 */
        /* <DEDUP_REMOVED lines=9> */
[----:B------:R-:W-:-:S05]  /*1f610*/  SEL R15, R4, R15, !P1 ;  /* 0x0000000f040f7207 */ /* 0x000fca0004800000 */
[----:B------:R-:W-:Y:S04]  /*1f620*/  STL [R1+0x1ec], R15 ;  /* 0x0001ec0f01007387 */ /* 0x000fe80000100800 */
[----:B------:R-:W4:Y:S01]  /*1f630*/  LDL.LU R24, [R1+0x180] ;  /* 0x0001800001187983 */ /* 0x000f220000300800 */
[C---:B------:R-:W-:Y:S02]  /*1f640*/  SEL R2, R4.reuse, R2, !P1 ;  /* 0x0000000204027207 */ /* 0x040fe40004800000 */
[----:B--2---:R-:W-:-:S05]  /*1f650*/  SEL R11, R4, R11, !P1 ;  /* 0x0000000b040b7207 */ /* 0x004fca0004800000 */
[----:B------:R0:W-:Y:S04]  /*1f660*/  STL [R1+0x1e8], R11 ;  /* 0x0001e80b01007387 */ /* 0x0001e80000100800 */
[----:B------:R-:W2:Y:S04]  /*1f670*/  LDL.LU R26, [R1+0x1a0] ;  /* 0x0001a000011a7983 */ /* 0x000ea80000300800 */
[----:B------:R-:W2:Y:S04]  /*1f680*/  LDL.LU R27, [R1+0x18c] ;  /* 0x00018c00011b7983 */ /* 0x000ea80000300800 */
[----:B------:R-:W2:Y:S04]  /*1f690*/  LDL.LU R21, [R1+0x184] ;  /* 0x0001840001157983 */ /* 0x000ea80000300800 */
[----:B0-----:R-:W2:Y:S01]  /*1f6a0*/  LDL.LU R11, [R1+0x160] ;  /* 0x00016000010b7983 */ /* 0x001ea20000300800 */
[----:B---3--:R-:W-:-:S03]  /*1f6b0*/  SEL R15, R4, R13, !P1 ;  /* 0x0000000d040f7207 */ /* 0x008fc60004800000 */
[----:B------:R-:W3:Y:S04]  /*1f6c0*/  LDL.LU R13, [R1+0x164] ;  /* 0x00016400010d7983 */ /* 0x000ee80000300800 */
[----:B------:R0:W-:Y:S04]  /*1f6d0*/  STL [R1+0x1e4], R15 ;  /* 0x0001e40f01007387 */ /* 0x0001e80000100800 */
[----:B0-----:R-:W2:Y:S01]  /*1f6e0*/  LDL.LU R15, [R1+0x168] ;  /* 0x00016800010f7983 */ /* 0x001ea20000300800 */
[----:B----4-:R-:W-:-:S03]  /*1f6f0*/  SEL R19, R4, R12, !P1 ;  /* 0x0000000c04137207 */ /* 0x010fc60004800000 */
[----:B------:R-:W4:Y:S04]  /*1f700*/  LDL.LU R12, [R1+0x16c] ;  /* 0x00016c00010c7983 */ /* 0x000f280000300800 */
[----:B------:R0:W-:Y:S02]  /*1f710*/  STL [R1+0x1e0], R19 ;  /* 0x0001e01301007387 */ /* 0x0001e40000100800 */
[C---:B0-----:R-:W-:Y:S02]  /*1f720*/  SEL R19, R4.reuse, R17, !P1 ;  /* 0x0000001104137207 */ /* 0x041fe40004800000 */
[----:B------:R-:W2:Y:S04]  /*1f730*/  LDL.LU R17, [R1+0x170] ;  /* 0x0001700001117983 */ /* 0x000ea80000300800 */
[----:B------:R-:W-:Y:S04]  /*1f740*/  STL [R1+0x1dc], R19 ;  /* 0x0001dc1301007387 */ /* 0x000fe80000100800 */
[----:B------:R0:W-:Y:S04]  /*1f750*/  STL [R1+0x3278], R2 ;  /* 0x0032780201007387 */ /* 0x0001e80000100800 */
[----:B0-----:R-:W2:Y:S04]  /*1f760*/  LDL.LU R2, [R1+0x1b8] ;  /* 0x0001b80001027983 */ /* 0x001ea80000300800 */
[----:B------:R-:W3:Y:S04]  /*1f770*/  LDL.LU R28, [R1+0xe8] ;  /* 0x0000e800011c7983 */ /* 0x000ee80000300800 */
[----:B------:R-:W3:Y:S01]  /*1f780*/  LDL.LU R20, [R1+0xec] ;  /* 0x0000ec0001147983 */ /* 0x000ee20000300800 */
[----:B------:R-:W-:-:S05]  /*1f790*/  SEL R14, R4, R14, !P1 ;  /* 0x0000000e040e7207 */ /* 0x000fca0004800000 */
[----:B------:R0:W-:Y:S04]  /*1f7a0*/  STL [R1+0x1d8], R14 ;  /* 0x0001d80e01007387 */ /* 0x0001e80000100800 */
[----:B------:R-:W3:Y:S04]  /*1f7b0*/  LDL.LU R19, [R1+0xf8] ;  /* 0x0000f80001137983 */ /* 0x000ee80000300800 */
[----:B0-----:R-:W3:Y:S01]  /*1f7c0*/  LDL.LU R14, [R1+0x150] ;  /* 0x00015000010e7983 */ /* 0x001ee20000300800 */
[C---:B------:R-:W-:Y:S02]  /*1f7d0*/  SEL R0, R4.reuse, R0, !P1 ;  /* 0x0000000004007207 */ /* 0x040fe40004800000 */
[----:B--2---:R-:W-:-:S05]  /*1f7e0*/  SEL R2, R4, R2, !P1 ;  /* 0x0000000204027207 */ /* 0x004fca0004800000 */
[----:B------:R0:W-:Y:S02]  /*1f7f0*/  STL [R1+0x1d4], R2 ;  /* 0x0001d40201007387 */ /* 0x0001e40000100800 */
[C---:B0-----:R-:W-:Y:S02]  /*1f800*/  SEL R2, R4.reuse, R6, !P1 ;  /* 0x0000000604027207 */ /* 0x041fe40004800000 */
[----:B------:R-:W-:-:S03]  /*1f810*/  SEL R6, R4, R29, !P1 ;  /* 0x0000001d04067207 */ /* 0x000fc60004800000 */
[----:B------:R0:W-:Y:S04]  /*1f820*/  STL [R1+0x1d0], R2 ;  /* 0x0001d00201007387 */ /* 0x0001e80000100800 */
[----:B------:R1:W-:Y:S01]  /*1f830*/  STL [R1+0x1cc], R0 ;  /* 0x0001cc0001007387 */ /* 0x0003e20000100800 */
[----:B0-----:R-:W-:-:S03]  /*1f840*/  SEL R2, R4, R23, !P1 ;  /* 0x0000001704027207 */ /* 0x001fc60004800000 */
[----:B------:R-:W-:Y:S01]  /*1f850*/  STL [R1+0x1c8], R6 ;  /* 0x0001c80601007387 */ /* 0x000fe20000100800 */
[----:B-1----:R-:W-:-:S03]  /*1f860*/  SEL R0, R4, R18, !P1 ;  /* 0x0000001204007207 */ /* 0x002fc60004800000 */
[----:B------:R-:W2:Y:S04]  /*1f870*/  LDL.LU R18, [R1+0x154] ;  /* 0x0001540001127983 */ /* 0x000ea80000300800 */
[----:B------:R0:W-:Y:S04]  /*1f880*/  STL [R1+0x1c4], R2 ;  /* 0x0001c40201007387 */ /* 0x0001e80000100800 */
[----:B------:R1:W-:Y:S01]  /*1f890*/  STL [R1+0x1c0], R0 ;  /* 0x0001c00001007387 */ /* 0x0003e20000100800 */
[----:B0-----:R-:W-:-:S03]  /*1f8a0*/  SEL R2, R4, R3, !P1 ;  /* 0x0000000304027207 */ /* 0x001fc60004800000 */
[----:B------:R-:W2:Y:S01]  /*1f8b0*/  LDL.LU R3, [R1+0x15c] ;  /* 0x00015c0001037983 */ /* 0x000ea20000300800 */
[----:B-1----:R-:W-:-:S03]  /*1f8c0*/  SEL R0, R4, R16, !P1 ;  /* 0x0000001004007207 */ /* 0x002fc60004800000 */
[----:B------:R0:W-:Y:S04]  /*1f8d0*/  STL [R1+0x1b8], R2 ;  /* 0x0001b80201007387 */ /* 0x0001e80000100800 */
[----:B------:R-:W2:Y:S01]  /*1f8e0*/  LDL.LU R16, [R1+0x158] ;  /* 0x0001580001107983 */ /* 0x000ea20000300800 */
[----:B------:R-:W-:-:S03]  /*1f8f0*/  SEL R6, R4, R22, !P1 ;  /* 0x0000001604067207 */ /* 0x000fc60004800000 */
[----:B------:R1:W-:Y:S01]  /*1f900*/  STL [R1+0x1b4], R0 ;  /* 0x0001b40001007387 */ /* 0x0003e20000100800 */
[----:B0-----:R-:W-:-:S03]  /*1f910*/  SEL R2, R4, R26, !P1 ;  /* 0x0000001a04027207 */ /* 0x001fc60004800000 */
[----:B------:R0:W-:Y:S01]  /*1f920*/  STL [R1+0x1b0], R6 ;  /* 0x0001b00601007387 */ /* 0x0001e20000100800 */
[C---:B-1----:R-:W-:Y:S02]  /*1f930*/  SEL R0, R4.reuse, R24, !P1 ;  /* 0x0000001804007207 */ /* 0x042fe40004800000 */
[----:B0-----:R-:W-:-:S03]  /*1f940*/  SEL R6, R4, R27, !P1 ;  /* 0x0000001b04067207 */ /* 0x001fc60004800000 */
[----:B------:R-:W-:Y:S04]  /*1f950*/  STL [R1+0x1ac], R0 ;  /* 0x0001ac0001007387 */ /* 0x000fe80000100800 */
[----:B------:R0:W-:Y:S04]  /*1f960*/  STL [R1+0x1a8], R2 ;  /* 0x0001a80201007387 */ /* 0x0001e80000100800 */
[----:B------:R-:W-:Y:S01]  /*1f970*/  STL [R1+0x1a4], R6 ;  /* 0x0001a40601007387 */ /* 0x000fe20000100800 */
[----:B0-----:R-:W-:-:S03]  /*1f980*/  SEL R2, R4, R11, !P1 ;  /* 0x0000000b04027207 */ /* 0x001fc60004800000 */
[----:B------:R-:W2:Y:S01]  /*1f990*/  LDL.LU R11, [R1+0x134] ;  /* 0x00013400010b7983 */ /* 0x000ea20000300800 */
[----:B------:R-:W-:-:S05]  /*1f9a0*/  SEL R0, R4, R21, !P1 ;  /* 0x0000001504007207 */ /* 0x000fca0004800000 */
[----:B------:R3:W-:Y:S04]  /*1f9b0*/  STL [R1+0x1a0], R0 ;  /* 0x0001a00001007387 */ /* 0x0007e80000100800 */
[----:B------:R0:W-:Y:S01]  /*1f9c0*/  STL [R1+0x18c], R2 ;  /* 0x00018c0201007387 */ /* 0x0001e20000100800 */
[----:B---3--:R-:W-:-:S03]  /*1f9d0*/  SEL R0, R4, R13, !P1 ;  /* 0x0000000d04007207 */ /* 0x008fc60004800000 */
[----:B------:R-:W3:Y:S01]  /*1f9e0*/  LDL.LU R13, [R1+0x138] ;  /* 0x00013800010d7983 */ /* 0x000ee20000300800 */
[----:B0-----:R-:W-:-:S03]  /*1f9f0*/  SEL R2, R4, R15, !P1 ;  /* 0x0000000f04027207 */ /* 0x001fc60004800000 */
[----:B------:R4:W-:Y:S04]  /*1fa00*/  STL [R1+0x188], R0 ;  /* 0x0001880001007387 */ /* 0x0009e80000100800 */
[----:B------:R-:W3:Y:S04]  /*1fa10*/  LDL.LU R21, [R1+0x14c] ;  /* 0x00014c0001157983 */ /* 0x000ee80000300800 */
[----:B------:R0:W-:Y:S01]  /*1fa20*/  STL [R1+0x184], R2 ;  /* 0x0001840201007387 */ /* 0x0001e20000100800 */
[----:B----4-:R-:W-:-:S03]  /*1fa30*/  SEL R0, R4, R12, !P1 ;  /* 0x0000000c04007207 */ /* 0x010fc60004800000 */
[----:B------:R-:W4:Y:S04]  /*1fa40*/  LDL.LU R15, [R1+0x148] ;  /* 0x00014800010f7983 */ /* 0x000f280000300800 */
[----:B------:R1:W-:Y:S01]  /*1fa50*/  STL [R1+0x180], R0 ;  /* 0x0001800001007387 */ /* 0x0003e20000100800 */
[----:B0-----:R-:W-:-:S03]  /*1fa60*/  SEL R2, R4, R17, !P1 ;  /* 0x0000001104027207 */ /* 0x001fc60004800000 */
[----:B------:R-:W4:Y:S04]  /*1fa70*/  LDL.LU R12, [R1+0x140] ;  /* 0x00014000010c7983 */ /* 0x000f280000300800 */
[----:B------:R-:W4:Y:S01]  /*1fa80*/  LDL.LU R17, [R1+0x144] ;  /* 0x0001440001117983 */ /* 0x000f220000300800 */
[----:B-1----:R-:W-:-:S03]  /*1fa90*/  SEL R0, R4, R28, !P1 ;  /* 0x0000001c04007207 */ /* 0x002fc60004800000 */
[----:B------:R0:W-:Y:S01]  /*1faa0*/  STL [R1+0x178], R2 ;  /* 0x0001780201007387 */ /* 0x0001e20000100800 */
[----:B------:R-:W-:-:S03]  /*1fab0*/  SEL R6, R4, R19, !P1 ;  /* 0x0000001304067207 */ /* 0x000fc60004800000 */
[----:B------:R1:W-:Y:S01]  /*1fac0*/  STL [R1+0x174], R0 ;  /* 0x0001740001007387 */ /* 0x0003e20000100800 */
[----:B0-----:R-:W-:-:S05]  /*1fad0*/  SEL R2, R4, R20, !P1 ;  /* 0x0000001404027207 */ /* 0x001fca0004800000 */
[----:B------:R0:W-:Y:S01]  /*1fae0*/  STL [R1+0x170], R2 ;  /* 0x0001700201007387 */ /* 0x0001e20000100800 */
[----:B-1----:R-:W-:-:S03]  /*1faf0*/  SEL R0, R4, R14, !P1 ;  /* 0x0000000e04007207 */ /* 0x002fc60004800000 */
[----:B0-----:R-:W4:Y:S04]  /*1fb00*/  LDL.LU R2, [R1+0x13c] ;  /* 0x00013c0001027983 */ /* 0x001f280000300800 */
[----:B------:R0:W-:Y:S04]  /*1fb10*/  STL [R1+0x16c], R6 ;  /* 0x00016c0601007387 */ /* 0x0001e80000100800 */
[----:B0-----:R-:W4:Y:S04]  /*1fb20*/  LDL.LU R6, [R1+0x130] ;  /* 0x0001300001067983 */ /* 0x001f280000300800 */
[----:B------:R0:W-:Y:S04]  /*1fb30*/  STL [R1+0x168], R0 ;  /* 0x0001680001007387 */ /* 0x0001e80000100800 */
[----:B0-----:R-:W4:Y:S04]  /*1fb40*/  LDL.LU R0, [R1+0x128] ;  /* 0x0001280001007983 */ /* 0x001f280000300800 */
[----:B------:R-:W4:Y:S04]  /*1fb50*/  LDL.LU R29, [R1+0x10c] ;  /* 0x00010c00011d7983 */ /* 0x000f280000300800 */
[----:B------:R-:W4:Y:S04]  /*1fb60*/  LDL.LU R23, [R1+0x110] ;  /* 0x0001100001177983 */ /* 0x000f280000300800 */
[----:B------:R-:W4:Y:S04]  /*1fb70*/  LDL.LU R14, [R1+0x11c] ;  /* 0x00011c00010e7983 */ /* 0x000f280000300800 */
[----:B------:R-:W4:Y:S04]  /*1fb80*/  LDL.LU R20, [R1+0x120] ;  /* 0x0001200001147983 */ /* 0x000f280000300800 */
[----:B------:R-:W4:Y:S01]  /*1fb90*/  LDL.LU R19, [R1+0x4b4] ;  /* 0x0004b40001137983 */ /* 0x000f220000300800 */
[----:B--2---:R-:W-:-:S05]  /*1fba0*/  SEL R18, R4, R18, !P1 ;  /* 0x0000001204127207 */ /* 0x004fca0004800000 */
[----:B------:R0:W-:Y:S04]  /*1fbb0*/  STL [R1+0x164], R18 ;  /* 0x0001641201007387 */ /* 0x0001e80000100800 */
[----:B------:R-:W2:Y:S01]  /*1fbc0*/  LDL.LU R22, [R1+0x114] ;  /* 0x0001140001167983 */ /* 0x000ea20000300800 */
[----:B0-----:R-:W-:-:S05]  /*1fbd0*/  SEL R18, R4, R3, !P1 ;  /* 0x0000000304127207 */ /* 0x001fca0004800000 */
[----:B------:R0:W-:Y:S01]  /*1fbe0*/  STL [R1+0x160], R18 ;  /* 0x0001601201007387 */ /* 0x0001e20000100800 */
[----:B------:R-:W-:-:S03]  /*1fbf0*/  SEL R3, R4, R16, !P1 ;  /* 0x0000001004037207 */ /* 0x000fc60004800000 */
[----:B------:R-:W2:Y:S04]  /*1fc00*/  LDL.LU R24, [R1+0x118] ;  /* 0x0001180001187983 */ /* 0x000ea80000300800 */
[----:B------:R1:W-:Y:S04]  /*1fc10*/  STL [R1+0x15c], R3 ;  /* 0x00015c0301007387 */ /* 0x0003e80000100800 */
[----:B------:R-:W2:Y:S04]  /*1fc20*/  LDL.LU R26, [R1+0x108] ;  /* 0x00010800011a7983 */ /* 0x000ea80000300800 */
[----:B------:R-:W2:Y:S04]  /*1fc30*/  LDL.LU R27, [R1+0x104] ;  /* 0x00010400011b7983 */ /* 0x000ea80000300800 */
[----:B0-----:R-:W2:Y:S04]  /*1fc40*/  LDL.LU R18, [R1+0x100] ;  /* 0x0001000001127983 */ /* 0x001ea80000300800 */
[----:B-1----:R-:W2:Y:S01]  /*1fc50*/  LDL.LU R3, [R1+0xe0] ;  /* 0x0000e00001037983 */ /* 0x002ea20000300800 */
[----:B------:R-:W-:-:S03]  /*1fc60*/  SEL R16, R4, R11, !P1 ;  /* 0x0000000b04107207 */ /* 0x000fc60004800000 */
[----:B------:R-:W2:Y:S04]  /*1fc70*/  LDL.LU R11, [R1+0xdc] ;  /* 0x0000dc00010b7983 */ /* 0x000ea80000300800 */
[----:B------:R0:W-:Y:S04]  /*1fc80*/  STL [R1+0x158], R16 ;  /* 0x0001581001007387 */ /* 0x0001e80000100800 */
[----:B0-----:R-:W2:Y:S01]  /*1fc90*/  LDL.LU R16, [R1+0xd8] ;  /* 0x0000d80001107983 */ /* 0x001ea20000300800 */
[----:B---3--:R-:W-:-:S03]  /*1fca0*/  SEL R28, R4, R13, !P1 ;  /* 0x0000000d041c7207 */ /* 0x008fc60004800000 */
[----:B------:R-:W3:Y:S04]  /*1fcb0*/  LDL.LU R13, [R1+0xd0] ;  /* 0x0000d000010d7983 */ /* 0x000ee80000300800 */
[----:B------:R0:W-:Y:S02]  /*1fcc0*/  STL [R1+0x154], R28 ;  /* 0x0001541c01007387 */ /* 0x0001e40000100800 */
[C---:B0-----:R-:W-:Y:S02]  /*1fcd0*/  SEL R28, R4.reuse, R21, !P1 ;  /* 0x00000015041c7207 */ /* 0x041fe40004800000 */
[----:B----4-:R-:W-:-:S03]  /*1fce0*/  SEL R15, R4, R15, !P1 ;  /* 0x0000000f040f7207 */ /* 0x010fc60004800000 */
[----:B------:R0:W-:Y:S01]  /*1fcf0*/  STL [R1+0x150], R28 ;  /* 0x0001501c01007387 */ /* 0x0001e20000100800 */
[----:B------:R-:W-:-:S03]  /*1fd00*/  SEL R21, R4, R12, !P1 ;  /* 0x0000000c04157207 */ /* 0x000fc60004800000 */
[----:B------:R-:W4:Y:S04]  /*1fd10*/  LDL.LU R12, [R1+0x20] ;  /* 0x00002000010c7983 */ /* 0x000f280000300800 */
[----:B------:R1:W-:Y:S04]  /*1fd20*/  STL [R1+0x14c], R15 ;  /* 0x00014c0f01007387 */ /* 0x0003e80000100800 */
[----:B------:R1:W-:Y:S04]  /*1fd30*/  STL [R1+0x148], R21 ;  /* 0x0001481501007387 */ /* 0x0003e80000100800 */
[----:B0-----:R-:W4:Y:S01]  /*1fd40*/  LDL.LU R28, [R1+0x1c] ;  /* 0x00001c00011c7983 */ /* 0x001f220000300800 */
[----:B-1----:R-:W-:-:S03]  /*1fd50*/  SEL R15, R4, R17, !P1 ;  /* 0x00000011040f7207 */ /* 0x002fc60004800000 */
[----:B------:R-:W4:Y:S04]  /*1fd60*/  LDL.LU R21, [R1+0x8] ;  /* 0x0000080001157983 */ /* 0x000f280000300800 */
[----:B------:R0:W-:Y:S01]  /*1fd70*/  STL [R1+0x144], R15 ;  /* 0x0001440f01007387 */ /* 0x0001e20000100800 */
[----:B------:R-:W-:-:S03]  /*1fd80*/  SEL R2, R4, R2, !P1 ;  /* 0x0000000204027207 */ /* 0x000fc60004800000 */
[----:B0-----:R-:W4:Y:S04]  /*1fd90*/  LDL.LU R15, [R1+0x4] ;  /* 0x00000400010f7983 */ /* 0x001f280000300800 */
[----:B------:R-:W4:Y:S04]  /*1fda0*/  LDL.LU R17, [R1+0xc4] ;  /* 0x0000c40001117983 */ /* 0x000f280000300800 */
[----:B------:R0:W-:Y:S02]  /*1fdb0*/  STL [R1+0x140], R2 ;  /* 0x0001400201007387 */ /* 0x0001e40000100800 */
[----:B0-----:R-:W-:-:S05]  /*1fdc0*/  SEL R2, R4, R6, !P1 ;  /* 0x0000000604027207 */ /* 0x001fca0004800000 */
[----:B------:R0:W-:Y:S01]  /*1fdd0*/  STL [R1+0x13c], R2 ;  /* 0x00013c0201007387 */ /* 0x0001e20000100800 */
[C---:B------:R-:W-:Y:S02]  /*1fde0*/  SEL R0, R4.reuse, R0, !P1 ;  /* 0x0000000004007207 */ /* 0x040fe40004800000 */
[----:B------:R-:W-:-:S03]  /*1fdf0*/  SEL R6, R4, R29, !P1 ;  /* 0x0000001d04067207 */ /* 0x000fc60004800000 */
[----:B------:R1:W-:Y:S01]  /*1fe00*/  STL [R1+0x138], R0 ;  /* 0x0001380001007387 */ /* 0x0003e20000100800 */
[----:B0-----:R-:W-:-:S03]  /*1fe10*/  SEL R2, R4, R23, !P1 ;  /* 0x0000001704027207 */ /* 0x001fc60004800000 */
[----:B------:R-:W-:Y:S01]  /*1fe20*/  STL [R1+0x134], R6 ;  /* 0x0001340601007387 */ /* 0x000fe20000100800 */
[----:B-1----:R-:W-:-:S03]  /*1fe30*/  SEL R0, R4, R14, !P1 ;  /* 0x0000000e04007207 */ /* 0x002fc60004800000 */
[----:B------:R-:W4:Y:S04]  /*1fe40*/  LDL.LU R14, [R1+0xc0] ;  /* 0x0000c000010e7983 */ /* 0x000f280000300800 */
[----:B------:R0:W-:Y:S04]  /*1fe50*/  STL [R1+0x130], R2 ;  /* 0x0001300201007387 */ /* 0x0001e80000100800 */
[----:B------:R1:W-:Y:S01]  /*1fe60*/  STL [R1+0x128], R0 ;  /* 0x0001280001007387 */ /* 0x0003e20000100800 */
[----:B0-----:R-:W-:-:S03]  /*1fe70*/  SEL R2, R4, R20, !P1 ;  /* 0x0000001404027207 */ /* 0x001fc60004800000 */
[----:B------:R-:W4:Y:S01]  /*1fe80*/  LDL.LU R20, [R1+0xbc] ;  /* 0x0000bc0001147983 */ /* 0x000f220000300800 */
[----:B-1----:R-:W-:-:S03]  /*1fe90*/  SEL R0, R4, R19, !P1 ;  /* 0x0000001304007207 */ /* 0x002fc60004800000 */
[----:B------:R-:W-:Y:S04]  /*1fea0*/  STL [R1+0x124], R2 ;  /* 0x0001240201007387 */ /* 0x000fe80000100800 */
[----:B------:R-:W4:Y:S04]  /*1feb0*/  LDL.LU R19, [R1+0x90] ;  /* 0x0000900001137983 */ /* 0x000f280000300800 */
[----:B------:R0:W-:Y:S01]  /*1fec0*/  STL [R1+0x120], R0 ;  /* 0x0001200001007387 */ /* 0x0001e20000100800 */
[----:B--2---:R-:W-:-:S05]  /*1fed0*/  SEL R6, R4, R22, !P1 ;  /* 0x0000001604067207 */ /* 0x004fca0004800000 */
[----:B------:R1:W-:Y:S01]  /*1fee0*/  STL [R1+0x11c], R6 ;  /* 0x00011c0601007387 */ /* 0x0003e20000100800 */
[C---:B0-----:R-:W-:Y:S02]  /*1fef0*/  SEL R0, R4.reuse, R24, !P1 ;  /* 0x0000001804007207 */ /* 0x041fe40004800000 */
[----:B------:R-:W-:-:S03]  /*1ff00*/  SEL R2, R4, R26, !P1 ;  /* 0x0000001a04027207 */ /* 0x000fc60004800000 */
[----:B------:R0:W-:Y:S01]  /*1ff10*/  STL [R1+0x118], R0 ;  /* 0x0001180001007387 */ /* 0x0001e20000100800 */
[----:B-1----:R-:W-:-:S03]  /*1ff20*/  SEL R6, R4, R27, !P1 ;  /* 0x0000001b04067207 */ /* 0x002fc60004800000 */
[----:B------:R1:W-:Y:S04]  /*1ff30*/  STL [R1+0x114], R2 ;  /* 0x0001140201007387 */ /* 0x0003e80000100800 */
[----:B------:R-:W-:Y:S01]  /*1ff40*/  STL [R1+0x110], R6 ;  /* 0x0001100601007387 */ /* 0x000fe20000100800 */
[----:B0-----:R-:W-:-:S03]  /*1ff50*/  SEL R0, R4, R18, !P1 ;  /* 0x0000001204007207 */ /* 0x001fc60004800000 */
[----:B------:R-:W2:Y:S01]  /*1ff60*/  LDL.LU R18, [R1+0xb0] ;  /* 0x0000b00001127983 */ /* 0x000ea20000300800 */
[----:B-1----:R-:W-:-:S03]  /*1ff70*/  SEL R2, R4, R3, !P1 ;  /* 0x0000000304027207 */ /* 0x002fc60004800000 */
[----:B------:R0:W-:Y:S04]  /*1ff80*/  STL [R1+0x10c], R0 ;  /* 0x00010c0001007387 */ /* 0x0001e80000100800 */
[----:B------:R1:W-:Y:S01]  /*1ff90*/  STL [R1+0x108], R2 ;  /* 0x0001080201007387 */ /* 0x0003e20000100800 */
[----:B0-----:R-:W-:-:S03]  /*1ffa0*/  SEL R0, R4, R11, !P1 ;  /* 0x0000000b04007207 */ /* 0x001fc60004800000 */
[----:B------:R-:W2:Y:S04]  /*1ffb0*/  LDL.LU R11, [R1+0xb4] ;  /* 0x0000b400010b7983 */ /* 0x000ea80000300800 */
[----:B------:R3:W-:Y:S04]  /*1ffc0*/  STL [R1+0x104], R0 ;  /* 0x0001040001007387 */ /* 0x0007e80000100800 */
[----:B------:R-:W2:Y:S01]  /*1ffd0*/  LDL.LU R3, [R1+0xb8] ;  /* 0x0000b80001037983 */ /* 0x000ea20000300800 */
[C---:B-1----:R-:W-:Y:S02]  /*1ffe0*/  SEL R2, R4.reuse, R16, !P1 ;  /* 0x0000001004027207 */ /* 0x042fe40004800000 */
[----:B---3--:R-:W-:-:S03]  /*1fff0*/  SEL R0, R4, R13, !P1 ;  /* 0x0000000d04007207 */ /* 0x008fc60004800000 */
[----:B------:R4:W-:Y:S04]  /*20000*/  STL [R1+0x100], R2 ;  /* 0x0001000201007387 */ /* 0x0009e80000100800 */
[----:B------:R-:W3:Y:S04]  /*20010*/  LDL.LU R16, [R1+0xac] ;  /* 0x0000ac0001107983 */ /* 0x000ee80000300800 */
[----:B------:R0:W-:Y:S04]  /*20020*/  STL [R1+0xfc], R0 ;  /* 0x0000fc0001007387 */ /* 0x0001e80000100800 */
[----:B------:R-:W3:Y:S01]  /*20030*/  LDL.LU R13, [R1+0x98] ;  /* 0x00009800010d7983 */ /* 0x000ee20000300800 */
[----:B----4-:R-:W-:-:S03]  /*20040*/  SEL R2, R4, R12, !P1 ;  /* 0x0000000c04027207 */ /* 0x010fc60004800000 */
[----:B------:R-:W4:Y:S04]  /*20050*/  LDL.LU R12, [R1+0xa0] ;  /* 0x0000a000010c7983 */ /* 0x000f280000300800 */
[----:B------:R1:W-:Y:S01]  /*20060*/  STL [R1+0xf8], R2 ;  /* 0x0000f80201007387 */ /* 0x0003e20000100800 */
[C---:B0-----:R-:W-:Y:S02]  /*20070*/  SEL R0, R4.reuse, R28, !P1 ;  /* 0x0000001c04007207 */ /* 0x041fe40004800000 */
[----:B------:R-:W-:-:S03]  /*20080*/  SEL R6, R4, R21, !P1 ;  /* 0x0000001504067207 */ /* 0x000fc60004800000 */
[----:B------:R-:W-:Y:S04]  /*20090*/  STL [R1+0xec], R0 ;  /* 0x0000ec0001007387 */ /* 0x000fe80000100800 */
[----:B------:R0:W-:Y:S01]  /*200a0*/  STL [R1+0xe8], R6 ;  /* 0x0000e80601007387 */ /* 0x0001e20000100800 */
[----:B-1----:R-:W-:-:S03]  /*200b0*/  SEL R2, R4, R15, !P1 ;  /* 0x0000000f04027207 */ /* 0x002fc60004800000 */
[----:B0-----:R-:W4:Y:S01]  /*200c0*/  LDL.LU R6, [R1+0xa4] ;  /* 0x0000a40001067983 */ /* 0x001f220000300800 */
[----:B------:R-:W-:-:S03]  /*200d0*/  SEL R0, R4, R17, !P1 ;  /* 0x0000001104007207 */ /* 0x000fc60004800000 */
[----:B------:R-:W-:Y:S04]  /*200e0*/  STL [R1+0xe0], R2 ;  /* 0x0000e00201007387 */ /* 0x000fe80000100800 */
[----:B------:R-:W4:Y:S04]  /*200f0*/  LDL.LU R23, [R1+0x94] ;  /* 0x0000940001177983 */ /* 0x000f280000300800 */
[----:B------:R0:W-:Y:S04]  /*20100*/  STL [R1+0xdc], R0 ;  /* 0x0000dc0001007387 */ /* 0x0001e80000100800 */
[----:B------:R-:W4:Y:S04]  /*20110*/  LDL.LU R22, [R1+0x88] ;  /* 0x0000880001167983 */ /* 0x000f280000300800 */
[----:B------:R-:W4:Y:S04]  /*20120*/  LDL.LU R24, [R1+0x80] ;  /* 0x0000800001187983 */ /* 0x000f280000300800 */
[----:B------:R-:W4:Y:S04]  /*20130*/  LDL.LU R26, [R1+0x7c] ;  /* 0x00007c00011a7983 */ /* 0x000f280000300800 */
[----:B------:R-:W4:Y:S04]  /*20140*/  LDL.LU R17, [R1+0x74] ;  /* 0x0000740001117983 */ /* 0x000f280000300800 */
[----:B------:R-:W4:Y:S01]  /*20150*/  LDL.LU R15, [R1+0x70] ;  /* 0x00007000010f7983 */ /* 0x000f220000300800 */
[----:B0-----:R-:W-:-:S03]  /*20160*/  SEL R0, R4, R14, !P1 ;  /* 0x0000000e04007207 */ /* 0x001fc60004800000 */
[----:B------:R-:W4:Y:S04]  /*20170*/  LDL.LU R14, [R1+0x60] ;  /* 0x00006000010e7983 */ /* 0x000f280000300800 */
[----:B------:R0:W-:Y:S04]  /*20180*/  STL [R1+0xd8], R0 ;  /* 0x0000d80001007387 */ /* 0x0001e80000100800 */
[----:B------:R-:W4:Y:S01]  /*20190*/  LDL.LU R27, [R1+0x78] ;  /* 0x00007800011b7983 */ /* 0x000f220000300800 */
[----:B------:R-:W-:-:S05]  /*201a0*/  SEL R2, R4, R20, !P1 ;  /* 0x0000001404027207 */ /* 0x000fca0004800000 */
[----:B------:R-:W-:Y:S01]  /*201b0*/  STL [R1+0xd0], R2 ;  /* 0x0000d00201007387 */ /* 0x000fe20000100800 */
[----:B0-----:R-:W-:-:S03]  /*201c0*/  SEL R0, R4, R19, !P1 ;  /* 0x0000001304007207 */ /* 0x001fc60004800000 */
[----:B------:R-:W4:Y:S04]  /*201d0*/  LDL.LU R28, [R1+0x284] ;  /* 0x00028400011c7983 */ /* 0x000f280000300800 */
[----:B------:R0:W-:Y:S04]  /*201e0*/  STL [R1+0xc4], R0 ;  /* 0x0000c40001007387 */ /* 0x0001e80000100800 */
[----:B------:R-:W4:Y:S04]  /*201f0*/  LDL.LU R21, [R1+0x278] ;  /* 0x0002780001157983 */ /* 0x000f280000300800 */
[----:B------:R-:W4:Y:S04]  /*20200*/  LDL.LU R20, [R1+0x64] ;  /* 0x0000640001147983 */ /* 0x000f280000300800 */
[----:B------:R-:W4:Y:S04]  /*20210*/  LDL.LU R19, [R1+0x68] ;  /* 0x0000680001137983 */ /* 0x000f280000300800 */
[----:B0-----:R-:W4:Y:S04]  /*20220*/  LDL.LU R0, [R1+0x210] ;  /* 0x0002100001007983 */ /* 0x001f280000300800 */
[----:B------:R-:W4:Y:S01]  /*20230*/  LDL.LU R29, [R1+0x218] ;  /* 0x00021800011d7983 */ /* 0x000f220000300800 */
[----:B--2---:R-:W-:-:S05]  /*20240*/  SEL R18, R4, R18, !P1 ;  /* 0x0000001204127207 */ /* 0x004fca0004800000 */
[----:B------:R0:W-:Y:S04]  /*20250*/  STL [R1+0xc0], R18 ;  /* 0x0000c01201007387 */ /* 0x0001e80000100800 */
[----:B0-----:R-:W2:Y:S01]  /*20260*/  LDL.LU R18, [R1+0x208] ;  /* 0x0002080001127983 */ /* 0x001ea20000300800 */
[----:B------:R-:W-:-:S03]  /*20270*/  SEL R2, R4, R11, !P1 ;  /* 0x0000000b04027207 */ /* 0x000fc60004800000 */
[----:B------:R-:W2:Y:S04]  /*20280*/  LDL.LU R11, [R1+0x58] ;  /* 0x00005800010b7983 */ /* 0x000ea80000300800 */
[----:B------:R0:W-:Y:S02]  /*20290*/  STL [R1+0xbc], R2 ;  /* 0x0000bc0201007387 */ /* 0x0001e40000100800 */
[C---:B0-----:R-:W-:Y:S02]  /*202a0*/  SEL R2, R4.reuse, R3, !P1 ;  /* 0x0000000304027207 */ /* 0x041fe40004800000 */
[----:B---3--:R-:W-:-:S03]  /*202b0*/  SEL R16, R4, R16, !P1 ;  /* 0x0000001004107207 */ /* 0x008fc60004800000 */
[----:B------:R0:W-:Y:S01]  /*202c0*/  STL [R1+0xb8], R2 ;  /* 0x0000b80201007387 */ /* 0x0001e20000100800 */
[----:B------:R-:W-:-:S03]  /*202d0*/  SEL R3, R4, R13, !P1 ;  /* 0x0000000d04037207 */ /* 0x000fc60004800000 */
[----:B0-----:R-:W3:Y:S04]  /*202e0*/  LDL.LU R2, [R1+0x194] ;  /* 0x0001940001027983 */ /* 0x001ee80000300800 */
[----:B------:R-:W-:Y:S04]  /*202f0*/  STL [R1+0xb4], R16 ;  /* 0x0000b41001007387 */ /* 0x000fe80000100800 */
[----:B------:R0:W-:Y:S01]  /*20300*/  STL [R1+0xb0], R3 ;  /* 0x0000b00301007387 */ /* 0x0001e20000100800 */
[----:B----4-:R-:W-:-:S03]  /*20310*/  SEL R12, R4, R12, !P1 ;  /* 0x0000000c040c7207 */ /* 0x010fc60004800000 */
[----:B0-----:R-:W4:Y:S04]  /*20320*/  LDL.LU R3, [R1+0x19c] ;  /* 0x00019c0001037983 */ /* 0x001f280000300800 */
[----:B------:R-:W3:Y:S04]  /*20330*/  LDL.LU R16, [R1+0x198] ;  /* 0x0001980001107983 */ /* 0x000ee80000300800 */
[----:B------:R0:W-:Y:S04]  /*20340*/  STL [R1+0xac], R12 ;  /* 0x0000ac0c01007387 */ /* 0x0001e80000100800 */
[----:B------:R-:W3:Y:S04]  /*20350*/  LDL.LU R13, [R1+0x190] ;  /* 0x00019000010d7983 */ /* 0x000ee80000300800 */
[----:B0-----:R-:W3:Y:S01]  /*20360*/  LDL.LU R12, [R1+0x17c] ;  /* 0x00017c00010c7983 */ /* 0x001ee20000300800 */
[----:B------:R-:W-:-:S05]  /*20370*/  SEL R6, R4, R6, !P1 ;  /* 0x0000000604067207 */ /* 0x000fca0004800000 */
[----:B------:R0:W-:Y:S01]  /*20380*/  STL [R1+0xa8], R6 ;  /* 0x0000a80601007387 */ /* 0x0001e20000100800 */
[----:B------:R-:W-:-:S03]  /*20390*/  SEL R23, R4, R23, !P1 ;  /* 0x0000001704177207 */ /* 0x000fc60004800000 */
[----:B0-----:R-:W3:Y:S01]  /*203a0*/  LDL.LU R6, [R1+0x3318] ;  /* 0x0033180001067983 */ /* 0x001ee20000300800 */
[----:B------:R-:W-:-:S03]  /*203b0*/  SEL R22, R4, R22, !P1 ;  /* 0x0000001604167207 */ /* 0x000fc60004800000 */
[----:B------:R0:W-:Y:S01]  /*203c0*/  STL [R1+0xa4], R23 ;  /* 0x0000a41701007387 */ /* 0x0001e20000100800 */
[C---:B------:R-:W-:Y:S02]  /*203d0*/  SEL R24, R4.reuse, R24, !P1 ;  /* 0x0000001804187207 */ /* 0x040fe40004800000 */
[C---:B------:R-:W-:Y:S01]  /*203e0*/  SEL R26, R4.reuse, R26, !P1 ;  /* 0x0000001a041a7207 */ /* 0x040fe20004800000 */
[----:B0-----:R-:W3:Y:S01]  /*203f0*/  LDL.LU R23, [R1+0x3314] ;  /* 0x0033140001177983 */ /* 0x001ee20000300800 */
[----:B------:R-:W-:-:S03]  /*20400*/  SEL R17, R4, R17, !P1 ;  /* 0x0000001104117207 */ /* 0x000fc60004800000 */
[----:B------:R0:W-:Y:S01]  /*20410*/  STL [R1+0xa0], R22 ;  /* 0x0000a01601007387 */ /* 0x0001e20000100800 */
[----:B------:R-:W-:-:S03]  /*20420*/  SEL R15, R4, R15, !P1 ;  /* 0x0000000f040f7207 */ /* 0x000fc60004800000 */
[----:B0-----:R-:W3:Y:S04]  /*20430*/  LDL.LU R22, [R1+0x3310] ;  /* 0x0033100001167983 */ /* 0x001ee80000300800 */
[----:B------:R0:W-:Y:S01]  /*20440*/  STL [R1+0x98], R24 ;  /* 0x0000981801007387 */ /* 0x0001e20000100800 */
[C---:B------:R-:W-:Y:S02]  /*20450*/  SEL R14, R4.reuse, R14, !P1 ;  /* 0x0000000e040e7207 */ /* 0x040fe40004800000 */
[C---:B------:R-:W-:Y:S01]  /*20460*/  SEL R27, R4.reuse, R27, !P1 ;  /* 0x0000001b041b7207 */ /* 0x040fe20004800000 */
[----:B0-----:R-:W3:Y:S04]  /*20470*/  LDL.LU R24, [R1+0x330c] ;  /* 0x00330c0001187983 */ /* 0x001ee80000300800 */
[----:B------:R0:W-:Y:S04]  /*20480*/  STL [R1+0x94], R26 ;  /* 0x0000941a01007387 */ /* 0x0001e80000100800 */
        /* <DEDUP_REMOVED lines=9> */
[----:B------:R0:W-:Y:S01]  /*20520*/  STL [R1+0x80], R14 ;  /* 0x0000800e01007387 */ /* 0x0001e20000100800 */
[----:B------:R-:W-:-:S03]  /*20530*/  SEL R0, R4, R0, !P1 ;  /* 0x0000000004007207 */ /* 0x000fc60004800000 */
[----:B0-----:R-:W3:Y:S04]  /*20540*/  LDL.LU R14, [R1+0xf0] ;  /* 0x0000f000010e7983 */ /* 0x001ee80000300800 */
[----:B------:R0:W-:Y:S01]  /*20550*/  STL [R1+0x7c], R27 ;  /* 0x00007c1b01007387 */ /* 0x0001e20000100800 */
[----:B------:R-:W-:-:S03]  /*20560*/  SEL R29, R4, R29, !P1 ;  /* 0x0000001d041d7207 */ /* 0x000fc60004800000 */
[----:B0-----:R-:W3:Y:S04]  /*20570*/  LDL.LU R27, [R1+0x3304] ;  /* 0x00330400011b7983 */ /* 0x001ee80000300800 */
[----:B------:R0:W-:Y:S04]  /*20580*/  STL [R1+0x78], R28 ;  /* 0x0000781c01007387 */ /* 0x0001e80000100800 */
        /* <DEDUP_REMOVED lines=10> */
[----:B0-----:R-:W3:Y:S01]  /*20630*/  LDL.LU R29, [R1+0x84] ;  /* 0x00008400011d7983 */ /* 0x001ee20000300800 */
[----:B--2---:R-:W-:-:S02]  /*20640*/  SEL R18, R4, R18, !P1 ;  /* 0x0000001204127207 */ /* 0x004fc40004800000 */
[----:B------:R-:W-:-:S03]  /*20650*/  SEL R11, R4, R11, !P1 ;  /* 0x0000000b040b7207 */ /* 0x000fc60004800000 */
[----:B------:R0:W-:Y:S04]  /*20660*/  STL [R1+0x60], R18 ;  /* 0x0000601201007387 */ /* 0x0001e80000100800 */
[----:B0-----:R-:W2:Y:S04]  /*20670*/  LDL.LU R18, [R1+0x32f0] ;  /* 0x0032f00001127983 */ /* 0x001ea80000300800 */
[----:B------:R0:W-:Y:S04]  /*20680*/  STL [R1+0x58], R11 ;  /* 0x0000580b01007387 */ /* 0x0001e80000100800 */
[----:B0-----:R-:W2:Y:S02]  /*20690*/  LDL.LU R11, [R1+0x32ec] ;  /* 0x0032ec00010b7983 */ /* 0x001ea40000300800 */
[----:B--2---:R-:W-:-:S05]  /*206a0*/  SEL R11, R4, R11, !P1 ;  /* 0x0000000b040b7207 */ /* 0x004fca0004800000 */
[----:B------:R0:W-:Y:S04]  /*206b0*/  STL [R1+0x54], R11 ;  /* 0x0000540b01007387 */ /* 0x0001e80000100800 */
[----:B0-----:R-:W2:Y:S01]  /*206c0*/  LDL.LU R11, [R1+0x4c] ;  /* 0x00004c00010b7983 */ /* 0x001ea20000300800 */
[C---:B---3--:R-:W-:Y:S02]  /*206d0*/  SEL R2, R4.reuse, R2, !P1 ;  /* 0x0000000204027207 */ /* 0x048fe40004800000 */
[C---:B----4-:R-:W-:Y:S02]  /*206e0*/  SEL R3, R4.reuse, R3, !P1 ;  /* 0x0000000304037207 */ /* 0x050fe40004800000 */
[C---:B------:R-:W-:Y:S02]  /*206f0*/  SEL R16, R4.reuse, R16, !P1 ;  /* 0x0000001004107207 */ /* 0x040fe40004800000 */
[----:B------:R-:W-:-:S02]  /*20700*/  SEL R13, R4, R13, !P1 ;  /* 0x0000000d040d7207 */ /* 0x000fc40004800000 */
[C---:B------:R-:W-:Y:S02]  /*20710*/  SEL R12, R4.reuse, R12, !P1 ;  /* 0x0000000c040c7207 */ /* 0x040fe40004800000 */
[----:B--2---:R-:W-:-:S05]  /*20720*/  SEL R11, R4, R11, !P1 ;  /* 0x0000000b040b7207 */ /* 0x004fca0004800000 */
[----:B------:R0:W-:Y:S04]  /*20730*/  STL [R1+0x4c], R11 ;  /* 0x00004c0b01007387 */ /* 0x0001e80000100800 */
[----:B0-----:R-:W2:Y:S04]  /*20740*/  LDL.LU R11, [R1+0x50] ;  /* 0x00005000010b7983 */ /* 0x001ea80000300800 */
[----:B------:R0:W-:Y:S04]  /*20750*/  STL [R1+0x40], R2 ;  /* 0x0000400201007387 */ /* 0x0001e80000100800 */
[----:B0-----:R-:W3:Y:S04]  /*20760*/  LDL.LU R2, [R1+0x5c] ;  /* 0x00005c0001027983 */ /* 0x001ee80000300800 */
[----:B------:R0:W-:Y:S04]  /*20770*/  STL [R1+0x3c], R3 ;  /* 0x00003c0301007387 */ /* 0x0001e80000100800 */
[----:B0-----:R-:W4:Y:S04]  /*20780*/  LDL.LU R3, [R1+0x32e8] ;  /* 0x0032e80001037983 */ /* 0x001f280000300800 */
[----:B------:R0:W-:Y:S04]  /*20790*/  STL [R1+0x38], R16 ;  /* 0x0000381001007387 */ /* 0x0001e80000100800 */
[----:B0-----:R-:W2:Y:S04]  /*207a0*/  LDL.LU R16, [R1+0x32e4] ;  /* 0x0032e40001107983 */ /* 0x001ea80000300800 */
[----:B------:R0:W-:Y:S04]  /*207b0*/  STL [R1+0x34], R13 ;  /* 0x0000340d01007387 */ /* 0x0001e80000100800 */
[----:B0-----:R-:W3:Y:S04]  /*207c0*/  LDL.LU R13, [R1+0x32e0] ;  /* 0x0032e000010d7983 */ /* 0x001ee80000300800 */
[----:B------:R0:W-:Y:S04]  /*207d0*/  STL [R1+0x30], R12 ;  /* 0x0000300c01007387 */ /* 0x0001e80000100800 */
[----:B0-----:R-:W4:Y:S01]  /*207e0*/  LDL.LU R12, [R1+0x32dc] ;  /* 0x0032dc00010c7983 */ /* 0x001f220000300800 */
[----:B------:R-:W-:-:S02]  /*207f0*/  SEL R17, R4, R17, !P1 ;  /* 0x0000001104117207 */ /* 0x000fc40004800000 */
[C---:B--2---:R-:W-:Y:S02]  /*20800*/  SEL R16, R4.reuse, R16, !P1 ;  /* 0x0000001004107207 */ /* 0x044fe40004800000 */
[C---:B---3--:R-:W-:Y:S02]  /*20810*/  SEL R13, R4.reuse, R13, !P1 ;  /* 0x0000000d040d7207 */ /* 0x048fe40004800000 */
[----:B----4-:R-:W-:-:S05]  /*20820*/  SEL R12, R4, R12, !P1 ;  /* 0x0000000c040c7207 */ /* 0x010fca0004800000 */
[----:B------:R0:W-:Y:S04]  /*20830*/  STL [R1+0x2c], R12 ;  /* 0x00002c0c01007387 */ /* 0x0001e80000100800 */
[----:B0-----:R-:W2:Y:S04]  /*20840*/  LDL.LU R12, [R1+0x48] ;  /* 0x00004800010c7983 */ /* 0x001ea80000300800 */
[----:B------:R0:W-:Y:S04]  /*20850*/  STL [R1+0x28], R13 ;  /* 0x0000280d01007387 */ /* 0x0001e80000100800 */
[----:B0-----:R-:W3:Y:S04]  /*20860*/  LDL.LU R13, [R1+0x9c] ;  /* 0x00009c00010d7983 */ /* 0x001ee80000300800 */
[----:B------:R0:W-:Y:S04]  /*20870*/  STL [R1+0x24], R16 ;  /* 0x0000241001007387 */ /* 0x0001e80000100800 */
[----:B0-----:R-:W4:Y:S04]  /*20880*/  LDL.LU R16, [R1+0x8c] ;  /* 0x00008c0001107983 */ /* 0x001f280000300800 */
[----:B------:R0:W-:Y:S04]  /*20890*/  STL [R1+0x20], R17 ;  /* 0x0000201101007387 */ /* 0x0001e80000100800 */
[----:B0-----:R-:W2:Y:S01]  /*208a0*/  LDL.LU R17, [R1+0x32d8] ;  /* 0x0032d80001117983 */ /* 0x001ea20000300800 */
[----:B------:R-:W-:-:S02]  /*208b0*/  SEL R15, R4, R15, !P1 ;  /* 0x0000000f040f7207 */ /* 0x000fc40004800000 */
[C---:B------:R-:W-:Y:S02]  /*208c0*/  SEL R14, R4.reuse, R14, !P1 ;  /* 0x0000000e040e7207 */ /* 0x040fe40004800000 */
[----:B--2---:R-:W-:-:S05]  /*208d0*/  SEL R17, R4, R17, !P1 ;  /* 0x0000001104117207 */ /* 0x004fca0004800000 */
[----:B------:R0:W-:Y:S04]  /*208e0*/  STL [R1+0x1c], R17 ;  /* 0x00001c1101007387 */ /* 0x0001e80000100800 */
[----:B0-----:R-:W2:Y:S04]  /*208f0*/  LDL.LU R17, [R1+0xf4] ;  /* 0x0000f40001117983 */ /* 0x001ea80000300800 */
[----:B------:R0:W-:Y:S04]  /*20900*/  STL [R1+0x18], R15 ;  /* 0x0000180f01007387 */ /* 0x0001e80000100800 */
[----:B0-----:R-:W4:Y:S04]  /*20910*/  LDL.LU R15, [R1+0x32d4] ;  /* 0x0032d400010f7983 */ /* 0x001f280000300800 */
[----:B------:R0:W-:Y:S04]  /*20920*/  STL [R1+0x14], R14 ;  /* 0x0000140e01007387 */ /* 0x0001e80000100800 */
[----:B0-----:R-:W4:Y:S01]  /*20930*/  LDL.LU R14, [R1+0x32d0] ;  /* 0x0032d000010e7983 */ /* 0x001f220000300800 */
[----:B------:R-:W-:-:S02]  /*20940*/  SEL R3, R4, R3, !P1 ;  /* 0x0000000304037207 */ /* 0x000fc40004800000 */
[C---:B------:R-:W-:Y:S02]  /*20950*/  SEL R0, R4.reuse, R0, !P1 ;  /* 0x0000000004007207 */ /* 0x040fe40004800000 */
[C---:B------:R-:W-:Y:S02]  /*20960*/  SEL R29, R4.reuse, R29, !P1 ;  /* 0x0000001d041d7207 */ /* 0x040fe40004800000 */
[C---:B---3--:R-:W-:Y:S02]  /*20970*/  SEL R13, R4.reuse, R13, !P1 ;  /* 0x0000000d040d7207 */ /* 0x048fe40004800000 */
[C---:B------:R-:W-:Y:S02]  /*20980*/  SEL R12, R4.reuse, R12, !P1 ;  /* 0x0000000c040c7207 */ /* 0x040fe40004800000 */
[C---:B------:R-:W-:Y:S02]  /*20990*/  SEL R18, R4.reuse, R18, !P1 ;  /* 0x0000001204127207 */ /* 0x040fe40004800000 */
[----:B------:R-:W-:-:S02]  /*209a0*/  SEL R19, R4, R19, !P1 ;  /* 0x0000001304137207 */ /* 0x000fc40004800000 */
[C---:B------:R-:W-:Y:S02]  /*209b0*/  SEL R20, R4.reuse, R20, !P1 ;  /* 0x0000001404147207 */ /* 0x040fe40004800000 */
[C---:B------:R-:W-:Y:S02]  /*209c0*/  SEL R21, R4.reuse, R21, !P1 ;  /* 0x0000001504157207 */ /* 0x040fe40004800000 */
[C---:B------:R-:W-:Y:S02]  /*209d0*/  SEL R28, R4.reuse, R28, !P1 ;  /* 0x0000001c041c7207 */ /* 0x040fe40004800000 */
[C---:B------:R-:W-:Y:S02]  /*209e0*/  SEL R27, R4.reuse, R27, !P1 ;  /* 0x0000001b041b7207 */ /* 0x040fe40004800000 */
[C---:B------:R-:W-:Y:S02]  /*209f0*/  SEL R26, R4.reuse, R26, !P1 ;  /* 0x0000001a041a7207 */ /* 0x040fe40004800000 */
[----:B------:R-:W-:-:S02]  /*20a00*/  SEL R24, R4, R24, !P1 ;  /* 0x0000001804187207 */ /* 0x000fc40004800000 */
[C---:B------:R-:W-:Y:S02]  /*20a10*/  SEL R22, R4.reuse, R22, !P1 ;  /* 0x0000001604167207 */ /* 0x040fe40004800000 */
[C---:B--2---:R-:W-:Y:S02]  /*20a20*/  SEL R17, R4.reuse, R17, !P1 ;  /* 0x0000001104117207 */ /* 0x044fe40004800000 */
[C---:B----4-:R-:W-:Y:S02]  /*20a30*/  SEL R15, R4.reuse, R15, !P1 ;  /* 0x0000000f040f7207 */ /* 0x050fe40004800000 */
[----:B------:R-:W-:-:S05]  /*20a40*/  SEL R14, R4, R14, !P1 ;  /* 0x0000000e040e7207 */ /* 0x000fca0004800000 */
[----:B------:R-:W-:Y:S04]  /*20a50*/  STL [R1+0x31f4], R14 ;  /* 0x0031f40e01007387 */ /* 0x000fe80000100800 */
[----:B------:R0:W-:Y:S04]  /*20a60*/  STL [R1+0x10], R17 ;  /* 0x0000101101007387 */ /* 0x0001e80000100800 */
[----:B------:R-:W-:Y:S04]  /*20a70*/  STL [R1+0x31f8], R15 ;  /* 0x0031f80f01007387 */ /* 0x000fe80000100800 */
[----:B------:R-:W-:Y:S01]  /*20a80*/  STL [R1+0x31fc], R3 ;  /* 0x0031fc0301007387 */ /* 0x000fe20000100800 */
[----:B0-----:R-:W-:-:S03]  /*20a90*/  SEL R17, R4, R16, !P1 ;  /* 0x0000001004117207 */ /* 0x001fc60004800000 */
[----:B------:R-:W-:Y:S01]  /*20aa0*/  STL [R1+0x3200], R0 ;  /* 0x0032000001007387 */ /* 0x000fe20000100800 */
[----:B------:R-:W-:-:S03]  /*20ab0*/  SEL R16, R4, R11, !P1 ;  /* 0x0000000b04107207 */ /* 0x000fc60004800000 */
[----:B------:R-:W-:Y:S04]  /*20ac0*/  STL [R1+0x3204], R29 ;  /* 0x0032041d01007387 */ /* 0x000fe80000100800 */
[----:B------:R-:W-:Y:S04]  /*20ad0*/  STL [R1+0x3208], R13 ;  /* 0x0032080d01007387 */ /* 0x000fe80000100800 */
[----:B------:R-:W-:Y:S04]  /*20ae0*/  STL [R1+0x320c], R17 ;  /* 0x00320c1101007387 */ /* 0x000fe80000100800 */
[----:B------:R-:W-:Y:S04]  /*20af0*/  STL [R1+0x3210], R12 ;  /* 0x0032100c01007387 */ /* 0x000fe80000100800 */
[----:B------:R0:W-:Y:S01]  /*20b00*/  STL [R1+0x3214], R16 ;  /* 0x0032141001007387 */ /* 0x0001e20000100800 */
[----:B------:R-:W-:-:S03]  /*20b10*/  SEL R11, R4, R2, !P1 ;  /* 0x00000002040b7207 */ /* 0x000fc60004800000 */
[----:B0-----:R-:W2:Y:S04]  /*20b20*/  LDL.LU R16, [R1+0x7e0] ;  /* 0x0007e00001107983 */ /* 0x001ea80000300800 */
[----:B------:R-:W3:Y:S04]  /*20b30*/  LDL.LU R12, [R1+0x7dc] ;  /* 0x0007dc00010c7983 */ /* 0x000ee80000300800 */
[----:B------:R-:W4:Y:S04]  /*20b40*/  LDL.LU R17, [R1+0x7d8] ;  /* 0x0007d80001117983 */ /* 0x000f280000300800 */
[----:B------:R-:W2:Y:S04]  /*20b50*/  LDL.LU R13, [R1+0x7d4] ;  /* 0x0007d400010d7983 */ /* 0x000ea80000300800 */
[----:B------:R-:W2:Y:S04]  /*20b60*/  LDL.LU R29, [R1+0x7d0] ;  /* 0x0007d000011d7983 */ /* 0x000ea80000300800 */
[----:B------:R-:W2:Y:S04]  /*20b70*/  LDL.LU R0, [R1+0x7cc] ;  /* 0x0007cc0001007983 */ /* 0x000ea80000300800 */
[----:B------:R-:W2:Y:S04]  /*20b80*/  LDL.LU R3, [R1+0x7c8] ;  /* 0x0007c80001037983 */ /* 0x000ea80000300800 */
[----:B------:R-:W2:Y:S04]  /*20b90*/  LDL.LU R15, [R1+0x7c4] ;  /* 0x0007c400010f7983 */ /* 0x000ea80000300800 */
[----:B------:R-:W2:Y:S04]  /*20ba0*/  LDL.LU R14, [R1+0x7c0] ;  /* 0x0007c000010e7983 */ /* 0x000ea80000300800 */
[----:B------:R-:W2:Y:S04]  /*20bb0*/  LDL.LU R2, [R1+0x7bc] ;  /* 0x0007bc0001027983 */ /* 0x000ea80000300800 */
[----:B------:R0:W-:Y:S04]  /*20bc0*/  STL [R1+0x3218], R11 ;  /* 0x0032180b01007387 */ /* 0x0001e80000100800 */
[----:B0-----:R-:W2:Y:S04]  /*20bd0*/  LDL.LU R11, [R1+0x7e4] ;  /* 0x0007e400010b7983 */ /* 0x001ea80000300800 */
        /* <DEDUP_REMOVED lines=13> */
[----:B0-----:R-:W3:Y:S04]  /*20cb0*/  LDL.LU R26, [R1+0x800] ;  /* 0x00080000011a7983 */ /* 0x001ee80000300800 */
[----:B------:R0:W-:Y:S04]  /*20cc0*/  STL [R1+0x3238], R24 ;  /* 0x0032381801007387 */ /* 0x0001e80000100800 */
[----:B0-----:R-:W4:Y:S04]  /*20cd0*/  LDL.LU R24, [R1+0x804] ;  /* 0x0008040001187983 */ /* 0x001f280000300800 */
[----:B------:R0:W-:Y:S04]  /*20ce0*/  STL [R1+0x323c], R22 ;  /* 0x00323c1601007387 */ /* 0x0001e80000100800 */
[----:B0-----:R-:W4:Y:S01]  /*20cf0*/  LDL.LU R22, [R1+0x808] ;  /* 0x0008080001167983 */ /* 0x001f220000300800 */
[----:B------:R-:W-:Y:S01]  /*20d00*/  @!P4 IMAD.MOV R8, RZ, RZ, -R8 ;  /* 0x000000ffff08c224 */ /* 0x000fe200078e0a08 */
[C---:B------:R-:W-:Y:S01]  /*20d10*/  SEL R23, R4.reuse, R23, !P1 ;  /* 0x0000001704177207 */ /* 0x040fe20004800000 */
[----:B------:R-:W-:Y:S01]  /*20d20*/  @!P0 IMAD.MOV R9, RZ, RZ, -R9 ;  /* 0x000000ffff098224 */ /* 0x000fe200078e0a09 */
[C---:B------:R-:W-:Y:S01]  /*20d30*/  SEL R6, R4.reuse, R6, !P1 ;  /* 0x0000000604067207 */ /* 0x040fe20004800000 */
[----:B------:R-:W-:Y:S01]  /*20d40*/  @!P5 IMAD.MOV R10, RZ, RZ, -R10 ;  /* 0x000000ffff0ad224 */ /* 0x000fe200078e0a0a */
[C---:B------:R-:W-:Y:S01]  /*20d50*/  SEL R5, R4.reuse, R5, !P1 ;  /* 0x0000000504057207 */ /* 0x040fe20004800000 */
[----:B------:R-:W-:Y:S01]  /*20d60*/  @!P6 IMAD.MOV R25, RZ, RZ, -R25 ;  /* 0x000000ffff19e224 */ /* 0x000fe200078e0a19 */
[C---:B------:R-:W-:Y:S01]  /*20d70*/  SEL R7, R4.reuse, R7, !P1 ;  /* 0x0000000704077207 */ /* 0x040fe20004800000 */
[----:B------:R-:W-:Y:S01]  /*20d80*/  STL [R1+0x3240], R23 ;  /* 0x0032401701007387 */ /* 0x000fe20000100800 */
[----:B------:R-:W-:-:S02]  /*20d90*/  SEL R8, R4, R8, !P1 ;  /* 0x0000000804087207 */ /* 0x000fc40004800000 */
[C---:B------:R-:W-:Y:S01]  /*20da0*/  SEL R9, R4.reuse, R9, !P1 ;  /* 0x0000000904097207 */ /* 0x040fe20004800000 */
[----:B------:R-:W-:Y:S01]  /*20db0*/  STL [R1+0x3244], R6 ;  /* 0x0032440601007387 */ /* 0x000fe20000100800 */
[C---:B------:R-:W-:Y:S02]  /*20dc0*/  SEL R10, R4.reuse, R10, !P1 ;  /* 0x0000000a040a7207 */ /* 0x040fe40004800000 */
[----:B------:R-:W-:Y:S01]  /*20dd0*/  SEL R4, R4, R25, !P1 ;  /* 0x0000001904047207 */ /* 0x000fe20004800000 */
[----:B------:R2:W-:Y:S04]  /*20de0*/  STL [R1+0x3248], R5 ;  /* 0x0032480501007387 */ /* 0x0005e80000100800 */
[----:B------:R-:W-:Y:S04]  /*20df0*/  STL [R1+0x324c], R7 ;  /* 0x00324c0701007387 */ /* 0x000fe80000100800 */
[----:B------:R-:W-:Y:S04]  /*20e00*/  STL [R1+0x3250], R8 ;  /* 0x0032500801007387 */ /* 0x000fe80000100800 */
[----:B------:R-:W-:Y:S04]  /*20e10*/  STL [R1+0x3254], R9 ;  /* 0x0032540901007387 */ /* 0x000fe80000100800 */
[----:B------:R-:W-:Y:S04]  /*20e20*/  STL [R1+0x3258], R10 ;  /* 0x0032580a01007387 */ /* 0x000fe80000100800 */
[----:B------:R3:W-:Y:S01]  /*20e30*/  STL [R1+0x325c], R4 ;  /* 0x00325c0401007387 */ /* 0x0007e20000100800 */
[----:B--2---:R-:W-:-:S02]  /*20e40*/  IMAD R5, R27, c[0x0][0x190], RZ ;  /* 0x000064001b057a24 */ /* 0x004fc400078e02ff */
[----:B---3--:R-:W-:Y:S02]  /*20e50*/  IMAD R4, R26, c[0x0][0x190], RZ ;  /* 0x000064001a047a24 */ /* 0x008fe400078e02ff */
[----:B----4-:R-:W-:Y:S02]  /*20e60*/  IMAD R6, R24, c[0x0][0x190], RZ ;  /* 0x0000640018067a24 */ /* 0x010fe400078e02ff */
[----:B------:R-:W-:-:S05]  /*20e70*/  IMAD R25, R22, c[0x0][0x190], RZ ;  /* 0x0000640016197a24 */ /* 0x000fca00078e02ff */
[----:B------:R-:W-:Y:S04]  /*20e80*/  STL [R1+0x3260], R25 ;  /* 0x0032601901007387 */ /* 0x000fe80000100800 */
[----:B------:R0:W-:Y:S04]  /*20e90*/  STL [R1+0x44], R6 ;  /* 0x0000440601007387 */ /* 0x0001e80000100800 */
[----:B------:R1:W-:Y:S01]  /*20ea0*/  STL [R1+0x48], R4 ;  /* 0x0000480401007387 */ /* 0x0003e20000100800 */
[----:B0-----:R-:W-:-:S03]  /*20eb0*/  IMAD R6, R28, c[0x0][0x190], RZ ;  /* 0x000064001c067a24 */ /* 0x001fc600078e02ff */
[----:B------:R0:W-:Y:S01]  /*20ec0*/  STL [R1+0x50], R5 ;  /* 0x0000500501007387 */ /* 0x0001e20000100800 */
[----:B-1----:R-:W-:-:S03]  /*20ed0*/  IMAD R4, R21, c[0x0][0x190], RZ ;  /* 0x0000640015047a24 */ /* 0x002fc600078e02ff */
[----:B------:R1:W-:Y:S04]  /*20ee0*/  STL [R1+0x5c], R6 ;  /* 0x00005c0601007387 */ /* 0x0003e80000100800 */
[----:B------:R2:W-:Y:S01]  /*20ef0*/  STL [R1+0x84], R4 ;  /* 0x0000840401007387 */ /* 0x0005e20000100800 */
[----:B0-----:R-:W-:Y:S02]  /*20f00*/  IMAD R5, R20, c[0x0][0x190], RZ ;  /* 0x0000640014057a24 */ /* 0x001fe400078e02ff */
[----:B-1----:R-:W-:-:S03]  /*20f10*/  IMAD R6, R19, c[0x0][0x190], RZ ;  /* 0x0000640013067a24 */ /* 0x002fc600078e02ff */
[----:B------:R0:W-:Y:S01]  /*20f20*/  STL [R1+0x278], R5 ;  /* 0x0002780501007387 */ /* 0x0001e20000100800 */
[----:B--2---:R-:W-:-:S03]  /*20f30*/  IMAD R4, R18, c[0x0][0x190], RZ ;  /* 0x0000640012047a24 */ /* 0x004fc600078e02ff */
        /* <DEDUP_REMOVED lines=12> */
[----:B------:R-:W-:Y:S04]  /*21000*/  STL [R1+0x810], R6 ;  /* 0x0008100601007387 */ /* 0x000fe80000100800 */
[----:B------:R1:W-:Y:S01]  /*21010*/  STL [R1+0x814], R4 ;  /* 0x0008140401007387 */ /* 0x0003e20000100800 */
[----:B0-----:R-:W-:Y:S02]  /*21020*/  IMAD R5, R0, c[0x0][0x190], RZ ;  /* 0x0000640000057a24 */ /* 0x001fe400078e02ff */
[----:B------:R-:W-:-:S03]  /*21030*/  IMAD R0, R3, c[0x0][0x190], RZ ;  /* 0x0000640003007a24 */ /* 0x000fc600078e02ff */
[----:B------:R-:W-:Y:S01]  /*21040*/  STL [R1+0x828], R5 ;  /* 0x0008280501007387 */ /* 0x000fe20000100800 */
[----:B-1----:R-:W-:-:S03]  /*21050*/  IMAD R4, R15, c[0x0][0x190], RZ ;  /* 0x000064000f047a24 */ /* 0x002fc600078e02ff */
[----:B------:R0:W-:Y:S04]  /*21060*/  STL [R1+0x82c], R0 ;  /* 0x00082c0001007387 */ /* 0x0001e80000100800 */
[----:B------:R-:W-:Y:S04]  /*21070*/  STL [R1+0x7c4], R4 ;  /* 0x0007c40401007387 */ /* 0x000fe80000100800 */
[----:B------:R-:W2:Y:S01]  /*21080*/  LDL.LU R25, [R1+0x7b0] ;  /* 0x0007b00001197983 */ /* 0x000ea20000300800 */
[----:B------:R-:W-:Y:S02]  /*21090*/  IMAD R3, R14, c[0x0][0x190], RZ ;  /* 0x000064000e037a24 */ /* 0x000fe400078e02ff */
[----:B0-----:R-:W-:-:S03]  /*210a0*/  IMAD R0, R2, c[0x0][0x190], RZ ;  /* 0x0000640002007a24 */ /* 0x001fc600078e02ff */
[----:B------:R-:W-:Y:S04]  /*210b0*/  STL [R1+0x7c0], R3 ;  /* 0x0007c00301007387 */ /* 0x000fe80000100800 */
[----:B--2---:R0:W-:Y:S04]  /*210c0*/  STL [R1+0x32c8], R25 ;  /* 0x0032c81901007387 */ /* 0x0041e80000100800 */
[----:B------:R-:W-:Y:S04]  /*210d0*/  STL [R1+0x838], R0 ;  /* 0x0008380001007387 */ /* 0x000fe80000100800 */
[----:B0-----:R-:W2:Y:S04]  /*210e0*/  LDL.LU R25, [R1+0x7b4] ;  /* 0x0007b40001197983 */ /* 0x001ea80000300800 */
[----:B--2---:R0:W-:Y:S04]  /*210f0*/  STL [R1+0x32cc], R25 ;  /* 0x0032cc1901007387 */ /* 0x0041e80000100800 */
[----:B0-----:R-:W2:Y:S04]  /*21100*/  LDL.LU R25, [R1+0x7b8] ;  /* 0x0007b80001197983 */ /* 0x001ea80000300800 */
[----:B------:R-:W3:Y:S04]  /*21110*/  LDL.LU R4, [R1+0x7ac] ;  /* 0x0007ac0001047983 */ /* 0x000ee80000300800 */
[----:B------:R-:W4:Y:S04]  /*21120*/  LDL.LU R10, [R1+0x7a8] ;  /* 0x0007a800010a7983 */ /* 0x000f280000300800 */
[----:B------:R-:W3:Y:S04]  /*21130*/  LDL.LU R9, [R1+0x7a4] ;  /* 0x0007a40001097983 */ /* 0x000ee80000300800 */
        /* <DEDUP_REMOVED lines=24> */
[----:B------:R-:W3:Y:S01]  /*212c0*/  LDL.LU R2, [R1+0x740] ;  /* 0x0007400001027983 */ /* 0x000ee20000300800 */
[----:B--2---:R-:W-:-:S05]  /*212d0*/  IMAD R25, R25, c[0x0][0x190], RZ ;  /* 0x0000640019197a24 */ /* 0x004fca00078e02ff */
[----:B------:R0:W-:Y:S04]  /*212e0*/  STL [R1+0x83c], R25 ;  /* 0x00083c1901007387 */ /* 0x0001e80000100800 */
[----:B0-----:R-:W2:Y:S02]  /*212f0*/  LDL.LU R25, [R1+0x32cc] ;  /* 0x0032cc0001197983 */ /* 0x001ea40000300800 */
[----:B--2---:R-:W-:-:S05]  /*21300*/  IMAD R25, R25, c[0x0][0x190], RZ ;  /* 0x0000640019197a24 */ /* 0x004fca00078e02ff */
[----:B------:R0:W-:Y:S04]  /*21310*/  STL [R1+0x7b4], R25 ;  /* 0x0007b41901007387 */ /* 0x0001e80000100800 */
[----:B0-----:R-:W2:Y:S01]  /*21320*/  LDL.LU R25, [R1+0x32c8] ;  /* 0x0032c80001197983 */ /* 0x001ea20000300800 */
[----:B---3--:R-:W-:Y:S02]  /*21330*/  IMAD R9, R9, c[0x0][0x190], RZ ;  /* 0x0000640009097a24 */ /* 0x008fe400078e02ff */
[----:B------:R-:W-:Y:S02]  /*21340*/  IMAD R8, R8, c[0x0][0x190], RZ ;  /* 0x0000640008087a24 */ /* 0x000fe400078e02ff */
[----:B------:R-:W-:Y:S02]  /*21350*/  IMAD R5, R5, c[0x0][0x190], RZ ;  /* 0x0000640005057a24 */ /* 0x000fe400078e02ff */
[----:B------:R-:W-:-:S02]  /*21360*/  IMAD R6, R6, c[0x0][0x190], RZ ;  /* 0x0000640006067a24 */ /* 0x000fc400078e02ff */
[----:B--2---:R-:W-:-:S05]  /*21370*/  IMAD R25, R25, c[0x0][0x190], RZ ;  /* 0x0000640019197a24 */ /* 0x004fca00078e02ff */
[----:B------:R0:W-:Y:S02]  /*21380*/  STL [R1+0x7b0], R25 ;  /* 0x0007b01901007387 */ /* 0x0001e40000100800 */
[----:B0-----:R-:W-:Y:S02]  /*21390*/  IMAD R25, R4, c[0x0][0x190], RZ ;  /* 0x0000640004197a24 */ /* 0x001fe400078e02ff */
[----:B----4-:R-:W-:-:S03]  /*213a0*/  IMAD R4, R10, c[0x0][0x190], RZ ;  /* 0x000064000a047a24 */ /* 0x010fc600078e02ff */
[----:B------:R-:W-:Y:S04]  /*213b0*/  STL [R1+0x850], R25 ;  /* 0x0008501901007387 */ /* 0x000fe80000100800 */
[----:B------:R0:W-:Y:S04]  /*213c0*/  STL [R1+0x854], R4 ;  /* 0x0008540401007387 */ /* 0x0001e80000100800 */
[----:B------:R-:W-:Y:S01]  /*213d0*/  STL [R1+0x860], R9 ;  /* 0x0008600901007387 */ /* 0x000fe20000100800 */
[----:B0-----:R-:W-:-:S03]  /*213e0*/  IMAD R4, R7, c[0x0][0x190], RZ ;  /* 0x0000640007047a24 */ /* 0x001fc600078e02ff */
[----:B------:R-:W-:Y:S04]  /*213f0*/  STL [R1+0x864], R8 ;  /* 0x0008640801007387 */ /* 0x000fe80000100800 */
[----:B------:R0:W-:Y:S04]  /*21400*/  STL [R1+0x79c], R4 ;  /* 0x00079c0401007387 */ /* 0x0001e80000100800 */
[----:B------:R1:W-:Y:S01]  /*21410*/  STL [R1+0x798], R5 ;  /* 0x0007980501007387 */ /* 0x0003e20000100800 */
[----:B0-----:R-:W-:-:S03]  /*21420*/  IMAD R4, R23, c[0x0][0x190], RZ ;  /* 0x0000640017047a24 */ /* 0x001fc600078e02ff */
[----:B------:R0:W-:Y:S01]  /*21430*/  STL [R1+0x878], R6 ;  /* 0x0008780601007387 */ /* 0x0001e20000100800 */
[----:B-1----:R-:W-:-:S03]  /*21440*/  IMAD R5, R22, c[0x0][0x190], RZ ;  /* 0x0000640016057a24 */ /* 0x002fc600078e02ff */
        /* <DEDUP_REMOVED lines=807> */
[----:B------:R-:W-:Y:S02]  /*246c0*/  IMAD R0, R3, c[0x0][0x190], RZ ;  /* 0x0000640003007a24 */ /* 0x000fe400078e02ff */
[----:B------:R-:W-:Y:S01]  /*246d0*/  IMAD R3, R14, c[0x0][0x190], RZ ;  /* 0x000064000e037a24 */ /* 0x000fe200078e02ff */
[----:B------:R-:W-:Y:S01]  /*246e0*/  STL [R1+0x1044], R5 ;  /* 0x0010440501007387 */ /* 0x000fe20000100800 */
[----:B-1----:R-:W-:-:S03]  /*246f0*/  IMAD R4, R15, c[0x0][0x190], RZ ;  /* 0x000064000f047a24 */ /* 0x002fc600078e02ff */
[----:B------:R0:W-:Y:S04]  /*24700*/  STL [R1+0x1048], R0 ;  /* 0x0010480001007387 */ /* 0x0001e80000100800 */
[----:B------:R-:W-:Y:S04]  /*24710*/  STL [R1+0x104c], R4 ;  /* 0x00104c0401007387 */ /* 0x000fe80000100800 */
[----:B------:R-:W2:Y:S04]  /*24720*/  LDL.LU R14, [R1+0x354] ;  /* 0x00035400010e7983 */ /* 0x000ea80000300800 */
[----:B------:R-:W-:Y:S04]  /*24730*/  STL [R1+0x1050], R3 ;  /* 0x0010500301007387 */ /* 0x000fe80000100800 */
[----:B------:R-:W3:Y:S01]  /*24740*/  LDL.LU R25, [R1+0x34c] ;  /* 0x00034c0001197983 */ /* 0x000ee20000300800 */
[----:B0-----:R-:W-:-:S05]  /*24750*/  IMAD R0, R2, c[0x0][0x190], RZ ;  /* 0x0000640002007a24 */ /* 0x001fca00078e02ff */
[----:B------:R-:W-:Y:S04]  /*24760*/  STL [R1+0x1054], R0 ;  /* 0x0010540001007387 */ /* 0x000fe80000100800 */
[----:B---3--:R0:W-:Y:S04]  /*24770*/  STL [R1+0x3284], R25 ;  /* 0x0032841901007387 */ /* 0x0081e80000100800 */
[----:B0-----:R-:W3:Y:S04]  /*24780*/  LDL.LU R25, [R1+0x350] ;  /* 0x0003500001197983 */ /* 0x001ee80000300800 */
        /* <DEDUP_REMOVED lines=19> */
[----:B--2---:R-:W-:-:S03]  /*248c0*/  IMAD R14, R14, c[0x0][0x190], RZ ;  /* 0x000064000e0e7a24 */ /* 0x004fc600078e02ff */
[----:B------:R-:W2:Y:S04]  /*248d0*/  LDL.LU R12, [R1+0x2fc] ;  /* 0x0002fc00010c7983 */ /* 0x000ea80000300800 */
        /* <DEDUP_REMOVED lines=8> */
[----:B0-----:R-:W2:Y:S01]  /*24960*/  LDL.LU R14, [R1+0x2dc] ;  /* 0x0002dc00010e7983 */ /* 0x001ea20000300800 */
[----:B---3--:R-:W-:-:S05]  /*24970*/  IMAD R25, R25, c[0x0][0x190], RZ ;  /* 0x0000640019197a24 */ /* 0x008fca00078e02ff */
[----:B------:R0:W-:Y:S04]  /*24980*/  STL [R1+0x105c], R25 ;  /* 0x00105c1901007387 */ /* 0x0001e80000100800 */
[----:B0-----:R-:W3:Y:S01]  /*24990*/  LDL.LU R25, [R1+0x3284] ;  /* 0x0032840001197983 */ /* 0x001ee20000300800 */
[----:B----4-:R-:W-:Y:S02]  /*249a0*/  IMAD R4, R4, c[0x0][0x190], RZ ;  /* 0x0000640004047a24 */ /* 0x010fe400078e02ff */
[----:B------:R-:W-:Y:S02]  /*249b0*/  IMAD R10, R10, c[0x0][0x190], RZ ;  /* 0x000064000a0a7a24 */ /* 0x000fe400078e02ff */
[----:B------:R-:W-:Y:S02]  /*249c0*/  IMAD R9, R9, c[0x0][0x190], RZ ;  /* 0x0000640009097a24 */ /* 0x000fe400078e02ff */
[----:B------:R-:W-:-:S02]  /*249d0*/  IMAD R7, R7, c[0x0][0x190], RZ ;  /* 0x0000640007077a24 */ /* 0x000fc400078e02ff */
[----:B------:R-:W-:Y:S02]  /*249e0*/  IMAD R5, R5, c[0x0][0x190], RZ ;  /* 0x0000640005057a24 */ /* 0x000fe400078e02ff */
[----:B---3--:R-:W-:-:S05]  /*249f0*/  IMAD R25, R25, c[0x0][0x190], RZ ;  /* 0x0000640019197a24 */ /* 0x008fca00078e02ff */
[----:B------:R-:W-:Y:S04]  /*24a00*/  STL [R1+0x1060], R25 ;  /* 0x0010601901007387 */ /* 0x000fe80000100800 */
[----:B------:R0:W-:Y:S04]  /*24a10*/  STL [R1+0x1064], R4 ;  /* 0x0010640401007387 */ /* 0x0001e80000100800 */
[----:B------:R-:W-:Y:S01]  /*24a20*/  STL [R1+0x1068], R10 ;  /* 0x0010680a01007387 */ /* 0x000fe20000100800 */
[----:B0-----:R-:W-:-:S03]  /*24a30*/  IMAD R4, R8, c[0x0][0x190], RZ ;  /* 0x0000640008047a24 */ /* 0x001fc600078e02ff */
[----:B------:R-:W-:Y:S04]  /*24a40*/  STL [R1+0x106c], R9 ;  /* 0x00106c0901007387 */ /* 0x000fe80000100800 */
[----:B------:R0:W-:Y:S04]  /*24a50*/  STL [R1+0x1070], R4 ;  /* 0x0010700401007387 */ /* 0x0001e80000100800 */
[----:B------:R-:W-:Y:S01]  /*24a60*/  STL [R1+0x1074], R7 ;  /* 0x0010740701007387 */ /* 0x000fe20000100800 */
[----:B0-----:R-:W-:-:S03]  /*24a70*/  IMAD R4, R6, c[0x0][0x190], RZ ;  /* 0x0000640006047a24 */ /* 0x001fc600078e02ff */
[----:B------:R0:W-:Y:S01]  /*24a80*/  STL [R1+0x1078], R5 ;  /* 0x0010780501007387 */ /* 0x0001e20000100800 */
[----:B------:R-:W-:-:S03]  /*24a90*/  IMAD R6, R23, c[0x0][0x190], RZ ;  /* 0x0000640017067a24 */ /* 0x000fc600078e02ff */
        /* <DEDUP_REMOVED lines=9> */
[----:B---3--:R-:W-:-:S03]  /*24b30*/  IMAD R4, R28, c[0x0][0x190], RZ ;  /* 0x000064001c047a24 */ /* 0x008fc600078e02ff */
        /* <DEDUP_REMOVED lines=14> */
[----:B--2---:R-:W-:Y:S02]  /*24c20*/  IMAD R6, R12, c[0x0][0x190], RZ ;  /* 0x000064000c067a24 */ /* 0x004fe400078e02ff */
[----:B0-----:R-:W-:-:S03]  /*24c30*/  IMAD R5, R17, c[0x0][0x190], RZ ;  /* 0x0000640011057a24 */ /* 0x001fc600078e02ff */
[----:B------:R0:W-:Y:S01]  /*24c40*/  STL [R1+0x10b0], R6 ;  /* 0x0010b00601007387 */ /* 0x0001e20000100800 */
[----:B-1----:R-:W-:-:S03]  /*24c50*/  IMAD R4, R13, c[0x0][0x190], RZ ;  /* 0x000064000d047a24 */ /* 0x002fc600078e02ff */
[----:B------:R1:W-:Y:S04]  /*24c60*/  STL [R1+0x10b4], R5 ;  /* 0x0010b40501007387 */ /* 0x0003e80000100800 */
[----:B------:R2:W-:Y:S01]  /*24c70*/  STL [R1+0x10b8], R4 ;  /* 0x0010b80401007387 */ /* 0x0005e20000100800 */
[----:B0-----:R-:W-:Y:S02]  /*24c80*/  IMAD R6, R29, c[0x0][0x190], RZ ;  /* 0x000064001d067a24 */ /* 0x001fe400078e02ff */
[----:B-1----:R-:W-:-:S03]  /*24c90*/  IMAD R5, R0, c[0x0][0x190], RZ ;  /* 0x0000640000057a24 */ /* 0x002fc600078e02ff */
[----:B------:R-:W-:Y:S01]  /*24ca0*/  STL [R1+0x10bc], R6 ;  /* 0x0010bc0601007387 */ /* 0x000fe20000100800 */
[----:B------:R-:W-:Y:S02]  /*24cb0*/  IMAD R0, R15, c[0x0][0x190], RZ ;  /* 0x000064000f007a24 */ /* 0x000fe400078e02ff */
[----:B--2---:R-:W-:Y:S01]  /*24cc0*/  IMAD R4, R3, c[0x0][0x190], RZ ;  /* 0x0000640003047a24 */ /* 0x004fe200078e02ff */
[----:B------:R-:W-:Y:S01]  /*24cd0*/  STL [R1+0x10c0], R5 ;  /* 0x0010c00501007387 */ /* 0x000fe20000100800 */
[----:B------:R-:W-:-:S03]  /*24ce0*/  IMAD R3, R2, c[0x0][0x190], RZ ;  /* 0x0000640002037a24 */ /* 0x000fc600078e02ff */
[----:B------:R-:W-:Y:S04]  /*24cf0*/  STL [R1+0x10c4], R4 ;  /* 0x0010c40401007387 */ /* 0x000fe80000100800 */
[----:B------:R-:W2:Y:S04]  /*24d00*/  LDL.LU R2, [R1+0x2d8] ;  /* 0x0002d80001027983 */ /* 0x000ea80000300800 */
[----:B------:R0:W-:Y:S04]  /*24d10*/  STL [R1+0x10c8], R0 ;  /* 0x0010c80001007387 */ /* 0x0001e80000100800 */
[----:B------:R-:W-:Y:S04]  /*24d20*/  STL [R1+0x10cc], R3 ;  /* 0x0010cc0301007387 */ /* 0x000fe80000100800 */
[----:B------:R-:W3:Y:S01]  /*24d30*/  LDL.LU R25, [R1+0x2d0] ;  /* 0x0002d00001197983 */ /* 0x000ee20000300800 */
[----:B0-----:R-:W-:-:S03]  /*24d40*/  IMAD R0, R14, c[0x0][0x190], RZ ;  /* 0x000064000e007a24 */ /* 0x001fc600078e02ff */
[----:B---3--:R0:W-:Y:S04]  /*24d50*/  STL [R1+0x3280], R25 ;  /* 0x0032801901007387 */ /* 0x0081e80000100800 */
[----:B------:R1:W-:Y:S04]  /*24d60*/  STL [R1+0x10d0], R0 ;  /* 0x0010d00001007387 */ /* 0x0003e80000100800 */
        /* <DEDUP_REMOVED lines=25> */
[----:B-1----:R-:W2:Y:S04]  /*24f00*/  LDL.LU R0, [R1+0x268] ;  /* 0x0002680001007983 */ /* 0x002ea80000300800 */
        /* <DEDUP_REMOVED lines=12> */
[----:B--2---:R-:W-:Y:S02]  /*24fd0*/  IMAD R3, R3, c[0x0][0x190], RZ ;  /* 0x0000640003037a24 */ /* 0x004fe400078e02ff */
[----:B---3--:R-:W-:-:S05]  /*24fe0*/  IMAD R25, R25, c[0x0][0x190], RZ ;  /* 0x0000640019197a24 */ /* 0x008fca00078e02ff */
[----:B------:R0:W-:Y:S02]  /*24ff0*/  STL [R1+0x10dc], R25 ;  /* 0x0010dc1901007387 */ /* 0x0001e40000100800 */
[----:B0-----:R-:W-:Y:S02]  /*25000*/  IMAD R25, R4, c[0x0][0x190], RZ ;  /* 0x0000640004197a24 */ /* 0x001fe400078e02ff */
[----:B------:R-:W-:-:S03]  /*25010*/  IMAD R4, R9, c[0x0][0x190], RZ ;  /* 0x0000640009047a24 */ /* 0x000fc600078e02ff */
[----:B------:R-:W-:Y:S04]  /*25020*/  STL [R1+0x10e0], R25 ;  /* 0x0010e01901007387 */ /* 0x000fe80000100800 */
[----:B------:R-:W-:Y:S04]  /*25030*/  STL [R1+0x10e4], R10 ;  /* 0x0010e40a01007387 */ /* 0x000fe80000100800 */
[----:B------:R0:W-:Y:S04]  /*25040*/  STL [R1+0x10e8], R4 ;  /* 0x0010e80401007387 */ /* 0x0001e80000100800 */
[----:B------:R-:W-:Y:S01]  /*25050*/  STL [R1+0x10ec], R8 ;  /* 0x0010ec0801007387 */ /* 0x000fe20000100800 */
[----:B0-----:R-:W-:-:S03]  /*25060*/  IMAD R4, R5, c[0x0][0x190], RZ ;  /* 0x0000640005047a24 */ /* 0x001fc600078e02ff */
[----:B------:R-:W-:Y:S01]  /*25070*/  STL [R1+0x10f0], R7 ;  /* 0x0010f00701007387 */ /* 0x000fe20000100800 */
[----:B------:R-:W-:-:S03]  /*25080*/  IMAD R5, R23, c[0x0][0x190], RZ ;  /* 0x0000640017057a24 */ /* 0x000fc600078e02ff */
        /* <DEDUP_REMOVED lines=31> */
[----:B------:R-:W-:Y:S01]  /*25280*/  STL [R1+0x1134], R6 ;  /* 0x0011340601007387 */ /* 0x000fe20000100800 */
[----:B--2---:R-:W-:-:S03]  /*25290*/  IMAD R4, R0, c[0x0][0x190], RZ ;  /* 0x0000640000047a24 */ /* 0x004fc600078e02ff */
[----:B------:R-:W-:Y:S01]  /*252a0*/  STL [R1+0x1138], R5 ;  /* 0x0011380501007387 */ /* 0x000fe20000100800 */
[----:B------:R-:W-:-:S03]  /*252b0*/  IMAD R0, R14, c[0x0][0x190], RZ ;  /* 0x000064000e007a24 */ /* 0x000fc600078e02ff */
[----:B------:R-:W-:Y:S04]  /*252c0*/  STL [R1+0x113c], R4 ;  /* 0x00113c0401007387 */ /* 0x000fe80000100800 */
[----:B------:R-:W2:Y:S04]  /*252d0*/  LDL.LU R14, [R1+0x254] ;  /* 0x00025400010e7983 */ /* 0x000ea80000300800 */
[----:B------:R-:W-:Y:S04]  /*252e0*/  STL [R1+0x1140], R3 ;  /* 0x0011400301007387 */ /* 0x000fe80000100800 */
[----:B------:R0:W-:Y:S02]  /*252f0*/  STL [R1+0x1144], R0 ;  /* 0x0011440001007387 */ /* 0x0001e40000100800 */
[----:B0-----:R-:W-:-:S02]  /*25300*/  IMAD R0, R2, c[0x0][0x190], RZ ;  /* 0x0000640002007a24 */ /* 0x001fc400078e02ff */
[----:B------:R-:W3:Y:S01]  /*25310*/  LDL.LU R2, [R1+0x24c] ;  /* 0x00024c0001027983 */ /* 0x000ee20000300800 */
[----:B------:R-:W-:-:S05]  /*25320*/  IMAD R3, R15, c[0x0][0x190], RZ ;  /* 0x000064000f037a24 */ /* 0x000fca00078e02ff */
[----:B------:R-:W-:Y:S04]  /*25330*/  STL [R1+0x1148], R3 ;  /* 0x0011480301007387 */ /* 0x000fe80000100800 */
        /* <DEDUP_REMOVED lines=28> */
[----:B-1----:R-:W2:Y:S04]  /*25500*/  LDL.LU R0, [R1+0x1dc] ;  /* 0x0001dc0001007983 */ /* 0x002ea80000300800 */
        /* <DEDUP_REMOVED lines=10> */
[----:B--2---:R-:W-:-:S02]  /*255b0*/  IMAD R0, R0, c[0x0][0x190], RZ ;  /* 0x0000640000007a24 */ /* 0x004fc400078e02ff */
[----:B---3--:R-:W-:-:S05]  /*255c0*/  IMAD R2, R2, c[0x0][0x190], RZ ;  /* 0x0000640002027a24 */ /* 0x008fca00078e02ff */
[----:B------:R0:W-:Y:S04]  /*255d0*/  STL [R1+0x1158], R2 ;  /* 0x0011580201007387 */ /* 0x0001e80000100800 */
[----:B0-----:R-:W2:Y:S04]  /*255e0*/  LDL.LU R2, [R1+0x3278] ;  /* 0x0032780001027983 */ /* 0x001ea80000300800 */
[----:B------:R0:W-:Y:S02]  /*255f0*/  STL [R1+0x115c], R25 ;  /* 0x00115c1901007387 */ /* 0x0001e40000100800 */
[----:B0-----:R-:W-:-:S02]  /*25600*/  IMAD R25, R4, c[0x0][0x190], RZ ;  /* 0x0000640004197a24 */ /* 0x001fc400078e02ff */
[----:B------:R-:W-:-:S03]  /*25610*/  IMAD R4, R10, c[0x0][0x190], RZ ;  /* 0x000064000a047a24 */ /* 0x000fc600078e02ff */
[----:B------:R-:W-:Y:S04]  /*25620*/  STL [R1+0x1160], R25 ;  /* 0x0011601901007387 */ /* 0x000fe80000100800 */
[----:B------:R0:W-:Y:S04]  /*25630*/  STL [R1+0x1164], R4 ;  /* 0x0011640401007387 */ /* 0x0001e80000100800 */
[----:B------:R-:W-:Y:S01]  /*25640*/  STL [R1+0x1168], R9 ;  /* 0x0011680901007387 */ /* 0x000fe20000100800 */
[----:B0-----:R-:W-:-:S03]  /*25650*/  IMAD R4, R7, c[0x0][0x190], RZ ;  /* 0x0000640007047a24 */ /* 0x001fc600078e02ff */
[----:B------:R-:W-:Y:S01]  /*25660*/  STL [R1+0x116c], R8 ;  /* 0x00116c0801007387 */ /* 0x000fe20000100800 */
[----:B------:R-:W-:Y:S02]  /*25670*/  IMAD R7, R5, c[0x0][0x190], RZ ;  /* 0x0000640005077a24 */ /* 0x000fe400078e02ff */
[----:B------:R-:W-:Y:S01]  /*25680*/  IMAD R5, R6, c[0x0][0x190], RZ ;  /* 0x0000640006057a24 */ /* 0x000fe200078e02ff */
[----:B------:R0:W-:Y:S01]  /*25690*/  STL [R1+0x1170], R4 ;  /* 0x0011700401007387 */ /* 0x0001e20000100800 */
[----:B------:R-:W-:-:S03]  /*256a0*/  IMAD R6, R22, c[0x0][0x190], RZ ;  /* 0x0000640016067a24 */ /* 0x000fc600078e02ff */
[----:B------:R-:W-:Y:S01]  /*256b0*/  STL [R1+0x1174], R7 ;  /* 0x0011740701007387 */ /* 0x000fe20000100800 */
[----:B0-----:R-:W-:-:S03]  /*256c0*/  IMAD R4, R23, c[0x0][0x190], RZ ;  /* 0x0000640017047a24 */ /* 0x001fc600078e02ff */
        /* <DEDUP_REMOVED lines=27> */
[----:B------:R-:W-:Y:S01]  /*25880*/  STL [R1+0x9f8], R6 ;  /* 0x0009f80601007387 */ /* 0x000fe20000100800 */
[----:B---3--:R-:W-:-:S03]  /*25890*/  IMAD R4, R29, c[0x0][0x190], RZ ;  /* 0x000064001d047a24 */ /* 0x008fc600078e02ff */
[----:B------:R-:W-:Y:S04]  /*258a0*/  STL [R1+0x9e4], R5 ;  /* 0x0009e40501007387 */ /* 0x000fe80000100800 */
[----:B------:R0:W-:Y:S04]  /*258b0*/  STL [R1+0x9bc], R4 ;  /* 0x0009bc0401007387 */ /* 0x0001e80000100800 */
[----:B------:R1:W-:Y:S01]  /*258c0*/  STL [R1+0x9b8], R0 ;  /* 0x0009b80001007387 */ /* 0x0003e20000100800 */
[----:B0-----:R-:W-:-:S05]  /*258d0*/  IMAD R4, R3, c[0x0][0x190], RZ ;  /* 0x0000640003047a24 */ /* 0x001fca00078e02ff */
[----:B------:R-:W-:Y:S04]  /*258e0*/  STL [R1+0x980], R4 ;  /* 0x0009800401007387 */ /* 0x000fe80000100800 */
[----:B------:R-:W3:Y:S01]  /*258f0*/  LDL.LU R25, [R1+0x1c4] ;  /* 0x0001c40001197983 */ /* 0x000ee20000300800 */
[----:B------:R-:W-:Y:S02]  /*25900*/  IMAD R3, R15, c[0x0][0x190], RZ ;  /* 0x000064000f037a24 */ /* 0x000fe400078e02ff */
[----:B-1----:R-:W-:-:S03]  /*25910*/  IMAD R0, R14, c[0x0][0x190], RZ ;  /* 0x000064000e007a24 */ /* 0x002fc600078e02ff */
        /* <DEDUP_REMOVED lines=32> */
[----:B------:R-:W-:Y:S04]  /*25b20*/  STL [R1+0x984], R2 ;  /* 0x0009840201007387 */ /* 0x000fe80000100800 */
[----:B------:R0:W-:Y:S04]  /*25b30*/  STL [R1+0x3198], R2 ;  /* 0x0031980201007387 */ /* 0x0001e80000100800 */
[----:B0-----:R-:W2:Y:S01]  /*25b40*/  LDL.LU R2, [R1+0x1c8] ;  /* 0x0001c80001027983 */ /* 0x001ea20000300800 */
[----:B---3--:R-:W-:-:S05]  /*25b50*/  IMAD R25, R25, c[0x0][0x190], RZ ;  /* 0x0000640019197a24 */ /* 0x008fca00078e02ff */
[----:B------:R0:W-:Y:S04]  /*25b60*/  STL [R1+0x934], R25 ;  /* 0x0009341901007387 */ /* 0x0001e80000100800 */
[----:B0-----:R-:W3:Y:S01]  /*25b70*/  LDL.LU R25, [R1+0x3274] ;  /* 0x0032740001197983 */ /* 0x001ee20000300800 */
[----:B----4-:R-:W-:Y:S02]  /*25b80*/  IMAD R9, R9, c[0x0][0x190], RZ ;  /* 0x0000640009097a24 */ /* 0x010fe400078e02ff */
[----:B------:R-:W-:Y:S02]  /*25b90*/  IMAD R5, R5, c[0x0][0x190], RZ ;  /* 0x0000640005057a24 */ /* 0x000fe400078e02ff */
[----:B--2---:R-:W-:-:S05]  /*25ba0*/  IMAD R2, R2, c[0x0][0x190], RZ ;  /* 0x0000640002027a24 */ /* 0x004fca00078e02ff */
[----:B------:R0:W-:Y:S02]  /*25bb0*/  STL [R1+0x930], R2 ;  /* 0x0009300201007387 */ /* 0x0001e40000100800 */
[----:B0-----:R-:W-:Y:S02]  /*25bc0*/  IMAD R2, R4, c[0x0][0x190], RZ ;  /* 0x0000640004027a24 */ /* 0x001fe400078e02ff */
[----:B------:R-:W-:Y:S02]  /*25bd0*/  IMAD R4, R10, c[0x0][0x190], RZ ;  /* 0x000064000a047a24 */ /* 0x000fe400078e02ff */
[----:B------:R-:W-:Y:S02]  /*25be0*/  IMAD R0, R0, c[0x0][0x190], RZ ;  /* 0x0000640000007a24 */ /* 0x000fe400078e02ff */
[----:B---3--:R-:W-:-:S05]  /*25bf0*/  IMAD R25, R25, c[0x0][0x190], RZ ;  /* 0x0000640019197a24 */ /* 0x008fca00078e02ff */
[----:B------:R-:W-:Y:S04]  /*25c00*/  STL [R1+0x90c], R25 ;  /* 0x00090c1901007387 */ /* 0x000fe80000100800 */
[----:B------:R0:W-:Y:S04]  /*25c10*/  STL [R1+0x908], R2 ;  /* 0x0009080201007387 */ /* 0x0001e80000100800 */
[----:B------:R1:W-:Y:S01]  /*25c20*/  STL [R1+0x8e4], R4 ;  /* 0x0008e40401007387 */ /* 0x0003e20000100800 */
[----:B0-----:R-:W-:-:S03]  /*25c30*/  IMAD R2, R8, c[0x0][0x190], RZ ;  /* 0x0000640008027a24 */ /* 0x001fc600078e02ff */
[----:B------:R-:W-:Y:S01]  /*25c40*/  STL [R1+0x8e0], R9 ;  /* 0x0008e00901007387 */ /* 0x000fe20000100800 */
[----:B-1----:R-:W-:-:S03]  /*25c50*/  IMAD R4, R7, c[0x0][0x190], RZ ;  /* 0x0000640007047a24 */ /* 0x002fc600078e02ff */
        /* <DEDUP_REMOVED lines=35> */
[----:B0-----:R-:W-:-:S05]  /*25e90*/  IMAD R4, R29, c[0x0][0x190], RZ ;  /* 0x000064001d047a24 */ /* 0x001fca00078e02ff */
[----:B------:R-:W-:Y:S01]  /*25ea0*/  STL [R1+0x750], R4 ;  /* 0x0007500401007387 */ /* 0x000fe20000100800 */
[----:B-1----:R-:W-:-:S03]  /*25eb0*/  IMAD R2, R3, c[0x0][0x190], RZ ;  /* 0x0000640003027a24 */ /* 0x002fc600078e02ff */
[----:B------:R-:W-:Y:S04]  /*25ec0*/  STL [R1+0x71c], R0 ;  /* 0x00071c0001007387 */ /* 0x000fe80000100800 */
[----:B------:R0:W-:Y:S04]  /*25ed0*/  STL [R1+0x718], R2 ;  /* 0x0007180201007387 */ /* 0x0001e80000100800 */
[----:B0-----:R-:W2:Y:S01]  /*25ee0*/  LDL.LU R2, [R1+0x134] ;  /* 0x0001340001027983 */ /* 0x001ea20000300800 */
[----:B------:R-:W-:Y:S02]  /*25ef0*/  IMAD R3, R15, c[0x0][0x190], RZ ;  /* 0x000064000f037a24 */ /* 0x000fe400078e02ff */
[----:B------:R-:W-:-:S03]  /*25f00*/  IMAD R0, R14, c[0x0][0x190], RZ ;  /* 0x000064000e007a24 */ /* 0x000fc600078e02ff */
        /* <DEDUP_REMOVED lines=41> */
[----:B----4-:R-:W-:Y:S02]  /*261a0*/  IMAD R4, R4, c[0x0][0x190], RZ ;  /* 0x0000640004047a24 */ /* 0x010fe400078e02ff */
[----:B------:R-:W-:Y:S02]  /*261b0*/  IMAD R9, R9, c[0x0][0x190], RZ ;  /* 0x0000640009097a24 */ /* 0x000fe400078e02ff */
[----:B------:R-:W-:-:S02]  /*261c0*/  IMAD R5, R5, c[0x0][0x190], RZ ;  /* 0x0000640005057a24 */ /* 0x000fc400078e02ff */
[----:B------:R-:W-:Y:S02]  /*261d0*/  IMAD R0, R0, c[0x0][0x190], RZ ;  /* 0x0000640000007a24 */ /* 0x000fe400078e02ff */
[----:B------:R-:W-:Y:S02]  /*261e0*/  IMAD R3, R3, c[0x0][0x190], RZ ;  /* 0x0000640003037a24 */ /* 0x000fe400078e02ff */
[----:B--2---:R-:W-:-:S05]  /*261f0*/  IMAD R2, R2, c[0x0][0x190], RZ ;  /* 0x0000640002027a24 */ /* 0x004fca00078e02ff */
[----:B------:R0:W-:Y:S04]  /*26200*/  STL [R1+0x6a4], R2 ;  /* 0x0006a40201007387 */ /* 0x0001e80000100800 */
[----:B------:R-:W-:Y:S01]  /*26210*/  STL [R1+0x6a0], R25 ;  /* 0x0006a01901007387 */ /* 0x000fe20000100800 */
[----:B0-----:R-:W-:-:S03]  /*26220*/  IMAD R2, R10, c[0x0][0x190], RZ ;  /* 0x000064000a027a24 */ /* 0x001fc600078e02ff */
        /* <DEDUP_REMOVED lines=40> */
[----:B------:R-:W-:Y:S04]  /*264b0*/  STL [R1+0x4e8], R4 ;  /* 0x0004e80401007387 */ /* 0x000fe80000100800 */
[----:B------:R0:W-:Y:S04]  /*264c0*/  STL [R1+0x4b4], R2 ;  /* 0x0004b40201007387 */ /* 0x0001e80000100800 */
[----:B------:R1:W-:Y:S04]  /*264d0*/  STL [R1+0x4b0], R0 ;  /* 0x0004b00001007387 */ /* 0x0003e80000100800 */
[----:B------:R-:W-:Y:S04]  /*264e0*/  STL [R1+0x48c], R3 ;  /* 0x00048c0301007387 */ /* 0x000fe80000100800 */
[----:B------:R-:W2:Y:S01]  /*264f0*/  LDL.LU R25, [R1+0x98] ;  /* 0x0000980001197983 */ /* 0x000ea20000300800 */
[----:B0-----:R-:W-:-:S02]  /*26500*/  IMAD R2, R15, c[0x0][0x190], RZ ;  /* 0x000064000f027a24 */ /* 0x001fc400078e02ff */
[----:B-1----:R-:W-:-:S03]  /*26510*/  IMAD R0, R14, c[0x0][0x190], RZ ;  /* 0x000064000e007a24 */ /* 0x002fc600078e02ff */
        /* <DEDUP_REMOVED lines=46> */
[----:B------:R-:W-:Y:S02]  /*26800*/  IMAD R6, R6, c[0x0][0x190], RZ ;  /* 0x0000640006067a24 */ /* 0x000fe400078e02ff */
[----:B------:R-:W-:Y:S02]  /*26810*/  IMAD R23, R23, c[0x0][0x190], RZ ;  /* 0x0000640017177a24 */ /* 0x000fe400078e02ff */
        /* <DEDUP_REMOVED lines=19> */
[----:B--2---:R-:W-:-:S05]  /*26950*/  IMAD R25, R25, c[0x0][0x190], RZ ;  /* 0x0000640019197a24 */ /* 0x004fca00078e02ff */
        /* <DEDUP_REMOVED lines=55> */
[----:B0-----:R-:W3:Y:S01]  /*26cd0*/  LDL.LU R14, [R1+0x31f4] ;  /* 0x0031f400010e7983 */ /* 0x001ee20000300800 */
[----:B------:R-:W-:-:S05]  /*26ce0*/  IMAD R2, R2, c[0x0][0x190], RZ ;  /* 0x0000640002027a24 */ /* 0x000fca00078e02ff */
[----:B------:R3:W-:Y:S01]  /*26cf0*/  STL [R1+0x23c], R2 ;  /* 0x00023c0201007387 */ /* 0x0007e20000100800 */
[----:B--2---:R-:W-:Y:S02]  /*26d00*/  IMAD R3, R3, c[0x0][0x190], RZ ;  /* 0x0000640003037a24 */ /* 0x004fe400078e02ff */
[----:B---3--:R-:W-:Y:S02]  /*26d10*/  IMAD R2, R14, c[0x0][0x190], RZ ;  /* 0x000064000e027a24 */ /* 0x008fe400078e02ff */
[----:B------:R-:W2:Y:S04]  /*26d20*/  LDL.LU R14, [R1+0x31f0] ;  /* 0x0031f000010e7983 */ /* 0x000ea80000300800 */
[----:B------:R0:W-:Y:S02]  /*26d30*/  STL [R1+0x238], R2 ;  /* 0x0002380201007387 */ /* 0x0001e40000100800 */
[----:B0-----:R-:W-:-:S02]  /*26d40*/  IMAD R2, R15, c[0x0][0x190], RZ ;  /* 0x000064000f027a24 */ /* 0x001fc400078e02ff */
[----:B------:R-:W2:Y:S04]  /*26d50*/  LDL.LU R15, [R1+0x31ec] ;  /* 0x0031ec00010f7983 */ /* 0x000ea80000300800 */
[----:B------:R0:W-:Y:S04]  /*26d60*/  STL [R1+0x234], R2 ;  /* 0x0002340201007387 */ /* 0x0001e80000100800 */
[----:B------:R-:W-:Y:S01]  /*26d70*/  STL [R1+0x230], R3 ;  /* 0x0002300301007387 */ /* 0x000fe20000100800 */
[----:B0-----:R-:W-:Y:S02]  /*26d80*/  IMAD R2, R0, c[0x0][0x190], RZ ;  /* 0x0000640000027a24 */ /* 0x001fe400078e02ff */
[----:B------:R-:W-:-:S02]  /*26d90*/  IMAD R0, R29, c[0x0][0x190], RZ ;  /* 0x000064001d007a24 */ /* 0x000fc400078e02ff */
[----:B------:R-:W3:Y:S04]  /*26da0*/  LDL R29, [R1+0x50] ;  /* 0x00005000011d7983 */ /* 0x000ee80000100800 */
[----:B------:R0:W-:Y:S04]  /*26db0*/  STL [R1+0x22c], R2 ;  /* 0x00022c0201007387 */ /* 0x0001e80000100800 */
[----:B------:R1:W-:Y:S01]  /*26dc0*/  STL [R1+0x228], R0 ;  /* 0x0002280001007387 */ /* 0x0003e20000100800 */
[----:B0-----:R-:W-:-:S03]  /*26dd0*/  IMAD R2, R13, c[0x0][0x190], RZ ;  /* 0x000064000d027a24 */ /* 0x001fc600078e02ff */
[----:B------:R-:W3:Y:S01]  /*26de0*/  LDL R13, [R1+0x48] ;  /* 0x00004800010d7983 */ /* 0x000ee20000100800 */
[----:B-1----:R-:W-:-:S03]  /*26df0*/  IMAD R0, R17, c[0x0][0x190], RZ ;  /* 0x0000640011007a24 */ /* 0x002fc600078e02ff */
[----:B------:R0:W-:Y:S04]  /*26e00*/  STL [R1+0x224], R2 ;  /* 0x0002240201007387 */ /* 0x0001e80000100800 */
[----:B------:R-:W3:Y:S01]  /*26e10*/  LDL R17, [R1+0x44] ;  /* 0x0000440001117983 */ /* 0x000ee20000100800 */
[----:B------:R-:W-:-:S03]  /*26e20*/  IMAD R3, R11, c[0x0][0x190], RZ ;  /* 0x000064000b037a24 */ /* 0x000fc600078e02ff */
[----:B------:R1:W-:Y:S01]  /*26e30*/  STL [R1+0x220], R0 ;  /* 0x0002200001007387 */ /* 0x0003e20000100800 */
[----:B0-----:R-:W-:Y:S02]  /*26e40*/  IMAD R2, R12, c[0x0][0x190], RZ ;  /* 0x000064000c027a24 */ /* 0x001fe400078e02ff */
[----:B-1----:R-:W-:-:S03]  /*26e50*/  IMAD R0, R16, c[0x0][0x190], RZ ;  /* 0x0000640010007a24 */ /* 0x002fc600078e02ff */
[----:B------:R0:W-:Y:S04]  /*26e60*/  STL [R1+0x21c], R2 ;  /* 0x00021c0201007387 */ /* 0x0001e80000100800 */
[----:B------:R1:W-:Y:S04]  /*26e70*/  STL [R1+0x218], R0 ;  /* 0x0002180001007387 */ /* 0x0003e80000100800 */
[----:B------:R4:W-:Y:S01]  /*26e80*/  STL [R1+0x214], R3 ;  /* 0x0002140301007387 */ /* 0x0009e20000100800 */
[----:B0-----:R-:W-:Y:S02]  /*26e90*/  IMAD R2, R18, c[0x0][0x190], RZ ;  /* 0x0000640012027a24 */ /* 0x001fe400078e02ff */
[----:B-1----:R-:W-:-:S03]  /*26ea0*/  IMAD R0, R19, c[0x0][0x190], RZ ;  /* 0x0000640013007a24 */ /* 0x002fc600078e02ff */
[----:B------:R0:W-:Y:S01]  /*26eb0*/  STL [R1+0x210], R2 ;  /* 0x0002100201007387 */ /* 0x0001e20000100800 */
[----:B----4-:R-:W-:-:S03]  /*26ec0*/  IMAD R3, R20, c[0x0][0x190], RZ ;  /* 0x0000640014037a24 */ /* 0x010fc600078e02ff */
[----:B------:R-:W-:Y:S04]  /*26ed0*/  STL [R1+0x20c], R0 ;  /* 0x00020c0001007387 */ /* 0x000fe80000100800 */
[----:B------:R1:W-:Y:S01]  /*26ee0*/  STL [R1+0x208], R3 ;  /* 0x0002080301007387 */ /* 0x0003e20000100800 */
[----:B0-----:R-:W-:Y:S02]  /*26ef0*/  IMAD R2, R21, c[0x0][0x190], RZ ;  /* 0x0000640015027a24 */ /* 0x001fe400078e02ff */
[----:B------:R-:W-:-:S03]  /*26f00*/  IMAD R11, R24, c[0x0][0x190], RZ ;  /* 0x00006400180b7a24 */ /* 0x000fc600078e02ff */
[----:B------:R0:W-:Y:S01]  /*26f10*/  STL [R1+0x204], R2 ;  /* 0x0002040201007387 */ /* 0x0001e20000100800 */
[----:B-1----:R-:W-:-:S05]  /*26f20*/  IMAD R3, R27, c[0x0][0x190], RZ ;  /* 0x000064001b037a24 */ /* 0x002fca00078e02ff */
[----:B------:R1:W-:Y:S01]  /*26f30*/  STL [R1+0x1fc], R3 ;  /* 0x0001fc0301007387 */ /* 0x0003e20000100800 */
[----:B0-----:R-:W-:Y:S02]  /*26f40*/  IMAD R2, R26, c[0x0][0x190], RZ ;  /* 0x000064001a027a24 */ /* 0x001fe400078e02ff */
[----:B------:R-:W-:-:S03]  /*26f50*/  IMAD R6, R6, c[0x0][0x190], RZ ;  /* 0x0000640006067a24 */ /* 0x000fc600078e02ff */
[----:B------:R0:W-:Y:S01]  /*26f60*/  STL [R1+0x1f8], R2 ;  /* 0x0001f80201007387 */ /* 0x0001e20000100800 */
[----:B-1----:R-:W-:-:S03]  /*26f70*/  IMAD R3, R22, c[0x0][0x190], RZ ;  /* 0x0000640016037a24 */ /* 0x002fc600078e02ff */
[----:B------:R-:W-:Y:S04]  /*26f80*/  STL [R1+0x1f4], R11 ;  /* 0x0001f40b01007387 */ /* 0x000fe80000100800 */
[----:B------:R1:W-:Y:S01]  /*26f90*/  STL [R1+0x1f0], R3 ;  /* 0x0001f00301007387 */ /* 0x0003e20000100800 */
[----:B0-----:R-:W-:-:S05]  /*26fa0*/  IMAD R2, R23, c[0x0][0x190], RZ ;  /* 0x0000640017027a24 */ /* 0x001fca00078e02ff */
[----:B------:R0:W-:Y:S01]  /*26fb0*/  STL [R1+0x1ec], R2 ;  /* 0x0001ec0201007387 */ /* 0x0001e20000100800 */
[----:B-1----:R-:W-:-:S03]  /*26fc0*/  IMAD R3, R5, c[0x0][0x190], RZ ;  /* 0x0000640005037a24 */ /* 0x002fc600078e02ff */
[----:B------:R-:W-:Y:S01]  /*26fd0*/  STL [R1+0x1e8], R6 ;  /* 0x0001e80601007387 */ /* 0x000fe20000100800 */
[----:B------:R-:W-:-:S03]  /*26fe0*/  IMAD R5, R8, c[0x0][0x190], RZ ;  /* 0x0000640008057a24 */ /* 0x000fc600078e02ff */
[----:B------:R1:W-:Y:S01]  /*26ff0*/  STL [R1+0x1e4], R3 ;  /* 0x0001e40301007387 */ /* 0x0003e20000100800 */
[----:B0-----:R-:W-:Y:S02]  /*27000*/  IMAD R2, R7, c[0x0][0x190], RZ ;  /* 0x0000640007027a24 */ /* 0x001fe400078e02ff */
[----:B------:R-:W-:-:S03]  /*27010*/  IMAD R4, R4, c[0x0][0x190], RZ ;  /* 0x0000640004047a24 */ /* 0x000fc600078e02ff */
[----:B------:R0:W-:Y:S01]  /*27020*/  STL [R1+0x1e0], R2 ;  /* 0x0001e00201007387 */ /* 0x0001e20000100800 */
[----:B-1----:R-:W-:-:S03]  /*27030*/  IMAD R3, R9, c[0x0][0x190], RZ ;  /* 0x0000640009037a24 */ /* 0x002fc600078e02ff */
[----:B------:R-:W-:Y:S04]  /*27040*/  STL [R1+0x1dc], R5 ;  /* 0x0001dc0501007387 */ /* 0x000fe80000100800 */
[----:B------:R-:W-:Y:S01]  /*27050*/  STL [R1+0x1d8], R3 ;  /* 0x0001d80301007387 */ /* 0x000fe20000100800 */
[----:B0-----:R-:W-:-:S03]  /*27060*/  IMAD R2, R10, c[0x0][0x190], RZ ;  /* 0x000064000a027a24 */ /* 0x001fc600078e02ff */
[----:B------:R-:W-:Y:S01]  /*27070*/  STL [R1+0x1d0], R4 ;  /* 0x0001d00401007387 */ /* 0x000fe20000100800 */
[----:B--2---:R-:W-:-:S05]  /*27080*/  IMAD.WIDE R6, R25, 0x2, R14 ;  /* 0x0000000219067825 */ /* 0x004fca00078e020e */
[----:B------:R3:W-:Y:S04]  /*27090*/  STL.64 [R1+0x1c8], R6 ;  /* 0x0001c80601007387 */ /* 0x0007e80000100a00 */
[----:B------:R-:W-:Y:S04]  /*270a0*/  STL [R1+0x1d4], R2 ;  /* 0x0001d40201007387 */ /* 0x000fe80000100800 */
[----:B------:R-:W-:Y:S01]  /*270b0*/  STL [R1+0x319c], R2 ;  /* 0x00319c0201007387 */ /* 0x000fe20000100800 */
[----:B---3--:R-:W-:-:S04]  /*270c0*/  IMAD.WIDE R6, R13, 0x2, R14 ;  /* 0x000000020d067825 */ /* 0x008fc800078e020e */
[----:B------:R-:W-:-:S05]  /*270d0*/  IMAD.WIDE R4, R17, 0x2, R14 ;  /* 0x0000000211047825 */ /* 0x000fca00078e020e */
[----:B------:R-:W-:Y:S04]  /*270e0*/  STL.64 [R1+0x1c0], R4 ;  /* 0x0001c00401007387 */ /* 0x000fe80000100a00 */
[----:B------:R0:W-:Y:S04]  /*270f0*/  STL [R1+0x31a0], R3 ;  /* 0x0031a00301007387 */ /* 0x0001e80000100800 */
[----:B0-----:R-:W2:Y:S04]  /*27100*/  LDL R3, [R1+0x804] ;  /* 0x0008040001037983 */ /* 0x001ea80000100800 */
[----:B------:R-:W-:Y:S04]  /*27110*/  STL.64 [R1+0x1b8], R6 ;  /* 0x0001b80601007387 */ /* 0x000fe80000100a00 */
[----:B------:R-:W3:Y:S01]  /*27120*/  LDL R2, [R1+0x7dc] ;  /* 0x0007dc0001027983 */ /* 0x000ee20000100800 */
[----:B------:R-:W-:-:S05]  /*27130*/  IMAD.WIDE R4, R29, 0x2, R14 ;  /* 0x000000021d047825 */ /* 0x000fca00078e020e */
[----:B------:R-:W-:Y:S04]  /*27140*/  STL.64 [R1+0x1b0], R4 ;  /* 0x0001b00401007387 */ /* 0x000fe80000100a00 */
[----:B---3--:R0:W-:Y:S04]  /*27150*/  STL [R1+0x31d0], R2 ;  /* 0x0031d00201007387 */ /* 0x0081e80000100800 */
[----:B0-----:R-:W3:Y:S04]  /*27160*/  LDL R2, [R1+0x800] ;  /* 0x0008000001027983 */ /* 0x001ee80000100800 */
[----:B--2---:R0:W-:Y:S04]  /*27170*/  STL [R1+0x31d4], R3 ;  /* 0x0031d40301007387 */ /* 0x0041e80000100800 */
[----:B0-----:R-:W2:Y:S04]  /*27180*/  LDL R3, [R1+0x7e8] ;  /* 0x0007e80001037983 */ /* 0x001ea80000100800 */
[----:B---3--:R0:W-:Y:S04]  /*27190*/  STL [R1+0x31d8], R2 ;  /* 0x0031d80201007387 */ /* 0x0081e80000100800 */
[----:B0-----:R-:W3:Y:S04]  /*271a0*/  LDL R2, [R1+0x7ec] ;  /* 0x0007ec0001027983 */ /* 0x001ee80000100800 */
[----:B--2---:R0:W-:Y:S04]  /*271b0*/  STL [R1+0x31dc], R3 ;  /* 0x0031dc0301007387 */ /* 0x0041e80000100800 */
[----:B0-----:R-:W2:Y:S04]  /*271c0*/  LDL R3, [R1+0x278] ;  /* 0x0002780001037983 */ /* 0x001ea80000100800 */
[----:B---3--:R0:W-:Y:S04]  /*271d0*/  STL [R1+0x31e0], R2 ;  /* 0x0031e00201007387 */ /* 0x0081e80000100800 */
[----:B0-----:R-:W3:Y:S04]  /*271e0*/  LDL R2, [R1+0x84] ;  /* 0x0000840001027983 */ /* 0x001ee80000100800 */
[----:B--2---:R0:W-:Y:S04]  /*271f0*/  STL [R1+0x31e4], R3 ;  /* 0x0031e40301007387 */ /* 0x0041e80000100800 */
[----:B0-----:R-:W2:Y:S01]  /*27200*/  LDL R3, [R1+0x5c] ;  /* 0x00005c0001037983 */ /* 0x001ea20000100800 */
[----:B------:R-:W-:-:S03]  /*27210*/  IMAD R0, R28, c[0x0][0x190], RZ ;  /* 0x000064001c007a24 */ /* 0x000fc600078e02ff */
[----:B---3--:R2:W-:Y:S04]  /*27220*/  STL [R1+0x31e8], R2 ;  /* 0x0031e80201007387 */ /* 0x0085e80000100800 */
        /* <DEDUP_REMOVED lines=15> */
[----:B--2---:R-:W-:-:S03]  /*27320*/  IMAD.WIDE R2, R3, 0x2, R14 ;  /* 0x0000000203027825 */ /* 0x004fc600078e020e */
        /* <DEDUP_REMOVED lines=8> */
[----:B------:R0:W-:Y:S04]  /*273b0*/  STL.64 [R1+0x1a8], R2 ;  /* 0x0001a80201007387 */ /* 0x0001e80000100a00 */
[----:B0-----:R-:W2:Y:S02]  /*273c0*/  LDL.LU R2, [R1+0x31e8] ;  /* 0x0031e80001027983 */ /* 0x001ea40000300800 */
[----:B--2---:R-:W-:-:S05]  /*273d0*/  IMAD.WIDE R2, R2, 0x2, R14 ;  /* 0x0000000202027825 */ /* 0x004fca00078e020e */
        /* <DEDUP_REMOVED lines=18> */
[----:B------:R3:W-:Y:S02]  /*27500*/  STL.64 [R1+0x170], R2 ;  /* 0x0001700201007387 */ /* 0x0007e40000100a00 */
[----:B---3--:R-:W-:-:S05]  /*27510*/  IMAD.WIDE R2, R4, 0x2, R14 ;  /* 0x0000000204027825 */ /* 0x008fca00078e020e */
[----:B------:R4:W-:Y:S02]  /*27520*/  STL.64 [R1+0x168], R2 ;  /* 0x0001680201007387 */ /* 0x0009e40000100a00 */
[----:B----4-:R-:W-:-:S05]  /*27530*/  IMAD.WIDE R2, R10, 0x2, R14 ;  /* 0x000000020a027825 */ /* 0x010fca00078e020e */
[----:B------:R0:W-:Y:S02]  /*27540*/  STL.64 [R1+0x160], R2 ;  /* 0x0001600201007387 */ /* 0x0001e40000100a00 */
[----:B0-----:R-:W-:-:S05]  /*27550*/  IMAD.WIDE R2, R9, 0x2, R14 ;  /* 0x0000000209027825 */ /* 0x001fca00078e020e */
[----:B------:R0:W-:Y:S04]  /*27560*/  STL.64 [R1+0x158], R2 ;  /* 0x0001580201007387 */ /* 0x0001e80000100a00 */
[----:B------:R1:W-:Y:S01]  /*27570*/  STL.64 [R1+0x3160], R8 ;  /* 0x0031600801007387 */ /* 0x0003e20000100a00 */
[----:B0-----:R-:W-:-:S05]  /*27580*/  IMAD.WIDE R2, R8, 0x2, R14 ;  /* 0x0000000208027825 */ /* 0x001fca00078e020e */
[----:B------:R0:W-:Y:S01]  /*27590*/  STL.64 [R1+0x150], R2 ;  /* 0x0001500201007387 */ /* 0x0001e20000100a00 */
[----:B-1----:R-:W-:-:S03]  /*275a0*/  IMAD.WIDE R8, R5, 0x2, R14 ;  /* 0x0000000205087825 */ /* 0x002fc600078e020e */
[----:B------:R1:W-:Y:S01]  /*275b0*/  STL.64 [R1+0x3168], R4 ;  /* 0x0031680401007387 */ /* 0x0003e20000100a00 */
[----:B0-----:R-:W-:-:S05]  /*275c0*/  IMAD.WIDE R2, R7, 0x2, R14 ;  /* 0x0000000207027825 */ /* 0x001fca00078e020e */
[----:B------:R0:W-:Y:S01]  /*275d0*/  STL.64 [R1+0x148], R2 ;  /* 0x0001480201007387 */ /* 0x0001e20000100a00 */
[----:B-1----:R-:W-:-:S03]  /*275e0*/  IMAD.WIDE R4, R23, 0x2, R14 ;  /* 0x0000000217047825 */ /* 0x002fc600078e020e */
[----:B------:R-:W-:Y:S04]  /*275f0*/  STL.64 [R1+0x140], R8 ;  /* 0x0001400801007387 */ /* 0x000fe80000100a00 */
[----:B------:R1:W-:Y:S01]  /*27600*/  STL.64 [R1+0x3170], R6 ;  /* 0x0031700601007387 */ /* 0x0003e20000100a00 */
[----:B0-----:R-:W-:-:S05]  /*27610*/  IMAD.WIDE R2, R6, 0x2, R14 ;  /* 0x0000000206027825 */ /* 0x001fca00078e020e */
[----:B------:R0:W-:Y:S01]  /*27620*/  STL.64 [R1+0x138], R2 ;  /* 0x0001380201007387 */ /* 0x0001e20000100a00 */
[----:B-1----:R-:W-:-:S03]  /*27630*/  IMAD.WIDE R6, R26, 0x2, R14 ;  /* 0x000000021a067825 */ /* 0x002fc600078e020e */
[----:B------:R1:W-:Y:S04]  /*27640*/  STL.64 [R1+0x130], R4 ;  /* 0x0001300401007387 */ /* 0x0003e80000100a00 */
[----:B------:R2:W-:Y:S01]  /*27650*/  STL.64 [R1+0x128], R6 ;  /* 0x0001280601007387 */ /* 0x0005e20000100a00 */
[----:B0-----:R-:W-:-:S03]  /*27660*/  IMAD.WIDE R2, R28, 0x2, R14 ;  /* 0x000000021c027825 */ /* 0x001fc600078e020e */
[----:B------:R-:W-:Y:S01]  /*27670*/  STL.64 [R1+0x3178], R28 ;  /* 0x0031781c01007387 */ /* 0x000fe20000100a00 */
[----:B-1----:R-:W-:-:S03]  /*27680*/  IMAD.WIDE R4, R29, 0x2, R14 ;  /* 0x000000021d047825 */ /* 0x002fc600078e020e */
[----:B------:R0:W-:Y:S01]  /*27690*/  STL.64 [R1+0x120], R2 ;  /* 0x0001200201007387 */ /* 0x0001e20000100a00 */
[----:B--2---:R-:W-:-:S03]  /*276a0*/  IMAD.WIDE R6, R21, 0x2, R14 ;  /* 0x0000000215067825 */ /* 0x004fc600078e020e */
[----:B------:R1:W-:Y:S04]  /*276b0*/  STL.64 [R1+0x118], R4 ;  /* 0x0001180401007387 */ /* 0x0003e80000100a00 */
[----:B------:R-:W-:Y:S01]  /*276c0*/  STL.64 [R1+0x3180], R26 ;  /* 0x0031801a01007387 */ /* 0x000fe20000100a00 */
[----:B0-----:R-:W-:-:S04]  /*276d0*/  IMAD.WIDE R2, R27, 0x2, R14 ;  /* 0x000000021b027825 */ /* 0x001fc800078e020e */
[--C-:B-1----:R-:W-:Y:S01]  /*276e0*/  IMAD.WIDE R4, R19, 0x2, R14.reuse ;  /* 0x0000000213047825 */ /* 0x102fe200078e020e */
[----:B------:R0:W-:Y:S04]  /*276f0*/  STL.64 [R1+0x110], R2 ;  /* 0x0001100201007387 */ /* 0x0001e80000100a00 */
[----:B------:R-:W-:Y:S04]  /*27700*/  STL.64 [R1+0x108], R6 ;  /* 0x0001080601007387 */ /* 0x000fe80000100a00 */
[----:B------:R-:W-:Y:S01]  /*27710*/  STL.64 [R1+0x3188], R10 ;  /* 0x0031880a01007387 */ /* 0x000fe20000100a00 */
[----:B0-----:R-:W-:-:S03]  /*27720*/  IMAD.WIDE R2, R11, 0x2, R14 ;  /* 0x000000020b027825 */ /* 0x001fc600078e020e */
[----:B------:R0:W-:Y:S04]  /*27730*/  STL.64 [R1+0x100], R4 ;  /* 0x0001000401007387 */ /* 0x0001e80000100a00 */
[----:B------:R1:W-:Y:S01]  /*27740*/  STL.64 [R1+0xf8], R2 ;  /* 0x0000f80201007387 */ /* 0x0003e20000100a00 */
[----:B------:R-:W-:-:S03]  /*27750*/  IMAD.WIDE R8, R16, 0x2, R14 ;  /* 0x0000000210087825 */ /* 0x000fc600078e020e */
[----:B------:R-:W2:Y:S01]  /*27760*/  LDL R26, [R1+0x8a4] ;  /* 0x0008a400011a7983 */ /* 0x000ea20000100800 */
[----:B0-----:R-:W-:-:S04]  /*27770*/  IMAD.WIDE R4, R12, 0x2, R14 ;  /* 0x000000020c047825 */ /* 0x001fc800078e020e */
[--C-:B-1----:R-:W-:Y:S01]  /*27780*/  IMAD.WIDE R2, R13, 0x2, R14.reuse ;  /* 0x000000020d027825 */ /* 0x102fe200078e020e */
[----:B------:R0:W-:Y:S04]  /*27790*/  STL.64 [R1+0xf0], R4 ;  /* 0x0000f00401007387 */ /* 0x0001e80000100a00 */
[----:B------:R-:W3:Y:S04]  /*277a0*/  LDL R27, [R1+0x774] ;  /* 0x00077400011b7983 */ /* 0x000ee80000100800 */
[----:B------:R1:W-:Y:S04]  /*277b0*/  STL.64 [R1+0xe8], R2 ;  /* 0x0000e80201007387 */ /* 0x0003e80000100a00 */
[----:B------:R-:W4:Y:S01]  /*277c0*/  LDL R6, [R1+0x770] ;  /* 0x0007700001067983 */ /* 0x000f220000100800 */
[----:B0-----:R-:W-:-:S03]  /*277d0*/  IMAD.WIDE R4, R17, 0x2, R14 ;  /* 0x0000000211047825 */ /* 0x001fc600078e020e */
[----:B------:R-:W4:Y:S04]  /*277e0*/  LDL R7, [R1+0x8b0] ;  /* 0x0008b00001077983 */ /* 0x000f280000100800 */
[----:B-1----:R-:W4:Y:S04]  /*277f0*/  LDL R3, [R1+0x8b4] ;  /* 0x0008b40001037983 */ /* 0x002f280000100800 */
[----:B------:R-:W-:Y:S04]  /*27800*/  STL.64 [R1+0x31a8], R12 ;  /* 0x0031a80c01007387 */ /* 0x000fe80000100a00 */
[----:B------:R-:W4:Y:S04]  /*27810*/  LDL R2, [R1+0x764] ;  /* 0x0007640001027983 */ /* 0x000f280000100800 */
[----:B------:R-:W-:Y:S04]  /*27820*/  STL.64 [R1+0xe0], R8 ;  /* 0x0000e00801007387 */ /* 0x000fe80000100a00 */
[----:B------:R0:W-:Y:S04]  /*27830*/  STL.64 [R1+0x31b0], R16 ;  /* 0x0031b01001007387 */ /* 0x0001e80000100a00 */
[----:B------:R1:W-:Y:S04]  /*27840*/  STL.64 [R1+0xd8], R4 ;  /* 0x0000d80401007387 */ /* 0x0003e80000100a00 */
[----:B0-----:R-:W4:Y:S01]  /*27850*/  LDL R16, [R1+0x8c8] ;  /* 0x0008c80001107983 */ /* 0x001f220000100800 */
[----:B-1----:R-:W-:-:S03]  /*27860*/  IMAD.WIDE R4, R18, 0x2, R14 ;  /* 0x0000000212047825 */ /* 0x002fc600078e020e */
[----:B------:R-:W4:Y:S04]  /*27870*/  LDL R17, [R1+0x8cc] ;  /* 0x0008cc0001117983 */ /* 0x000f280000100800 */
[----:B------:R0:W-:Y:S04]  /*27880*/  STL.64 [R1+0xd0], R4 ;  /* 0x0000d00401007387 */ /* 0x0001e80000100a00 */
[----:B------:R-:W4:Y:S04]  /*27890*/  LDL R12, [R1+0x8d8] ;  /* 0x0008d800010c7983 */ /* 0x000f280000100800 */
[----:B------:R-:W4:Y:S04]  /*278a0*/  LDL R13, [R1+0x8dc] ;  /* 0x0008dc00010d7983 */ /* 0x000f280000100800 */
[----:B------:R-:W4:Y:S04]  /*278b0*/  LDL R10, [R1+0x74c] ;  /* 0x00074c00010a7983 */ /* 0x000f280000100800 */
[----:B------:R-:W4:Y:S04]  /*278c0*/  LDL R11, [R1+0x748] ;  /* 0x00074800010b7983 */ /* 0x000f280000100800 */
[----:B0-----:R-:W4:Y:S04]  /*278d0*/  LDL R4, [R1+0x8f0] ;  /* 0x0008f00001047983 */ /* 0x001f280000100800 */
[----:B------:R-:W4:Y:S04]  /*278e0*/  LDL R5, [R1+0x8f4] ;  /* 0x0008f40001057983 */ /* 0x000f280000100800 */
[----:B------:R-:W4:Y:S04]  /*278f0*/  LDL R8, [R1+0x73c] ;  /* 0x00073c0001087983 */ /* 0x000f280000100800 */
[----:B------:R0:W-:Y:S04]  /*27900*/  STL.64 [R1+0x31b8], R18 ;  /* 0x0031b81201007387 */ /* 0x0001e80000100a00 */
[----:B0-----:R-:W4:Y:S04]  /*27910*/  LDL R18, [R1+0x8a0] ;  /* 0x0008a00001127983 */ /* 0x001f280000100800 */
[----:B------:R-:W4:Y:S01]  /*27920*/  LDL R19, [R1+0x760] ;  /* 0x0007600001137983 */ /* 0x000f220000100800 */
[----:B------:R-:W-:-:S03]  /*27930*/  IMAD.WIDE R28, R20, 0x2, R14 ;  /* 0x00000002141c7825 */ /* 0x000fc600078e020e */
[----:B------:R0:W-:Y:S04]  /*27940*/  STL.64 [R1+0x31c0], R20 ;  /* 0x0031c01401007387 */ /* 0x0001e80000100a00 */
[----:B------:R1:W-:Y:S01]  /*27950*/  STL.64 [R1+0xc8], R28 ;  /* 0x0000c81c01007387 */ /* 0x0003e20000100a00 */
[----:B0-----:R-:W-:-:S03]  /*27960*/  IMAD.WIDE R20, R22, 0x2, R14 ;  /* 0x0000000216147825 */ /* 0x001fc600078e020e */
[----:B-1----:R-:W4:Y:S04]  /*27970*/  LDL R28, [R1+0x738] ;  /* 0x00073800011c7983 */ /* 0x002f280000100800 */
[----:B------:R-:W4:Y:S04]  /*27980*/  LDL R29, [R1+0x900] ;  /* 0x00090000011d7983 */ /* 0x000f280000100800 */
[----:B------:R0:W-:Y:S04]  /*27990*/  STL.64 [R1+0xc0], R20 ;  /* 0x0000c01401007387 */ /* 0x0001e80000100a00 */
[----:B------:R-:W4:Y:S04]  /*279a0*/  LDL R9, [R1+0x904] ;  /* 0x0009040001097983 */ /* 0x000f280000100800 */
[----:B------:R-:W-:Y:S01]  /*279b0*/  STL.64 [R1+0x31c8], R22 ;  /* 0x0031c81601007387 */ /* 0x000fe20000100a00 */
[----:B0-----:R-:W-:-:S05]  /*279c0*/  IMAD.WIDE R20, R24, 0x2, R14 ;  /* 0x0000000218147825 */ /* 0x001fca00078e020e */
[----:B------:R2:W-:Y:S02]  /*279d0*/  STL.64 [R1+0xb8], R20 ;  /* 0x0000b81401007387 */ /* 0x0005e40000100a00 */
[----:B--2---:R-:W-:-:S04]  /*279e0*/  IMAD.WIDE R20, R26, 0x2, R14 ;  /* 0x000000021a147825 */ /* 0x004fc800078e020e */
[----:B---3--:R-:W-:-:S04]  /*279f0*/  IMAD.WIDE R26, R27, 0x2, R14 ;  /* 0x000000021b1a7825 */ /* 0x008fc800078e020e */
[----:B----4-:R-:W-:-:S05]  /*27a00*/  IMAD.WIDE R22, R18, 0x2, R14 ;  /* 0x0000000212167825 */ /* 0x010fca00078e020e */
[----:B------:R0:W-:Y:S04]  /*27a10*/  STL.64 [R1+0xb0], R22 ;  /* 0x0000b01601007387 */ /* 0x0001e80000100a00 */
[----:B------:R1:W-:Y:S04]  /*27a20*/  STL.64 [R1+0x258], R20 ;  /* 0x0002581401007387 */ /* 0x0003e80000100a00 */
[----:B------:R2:W-:Y:S01]  /*27a30*/  STL.64 [R1+0x270], R26 ;  /* 0x0002701a01007387 */ /* 0x0005e20000100a00 */
[----:B0-----:R-:W-:-:S04]  /*27a40*/  IMAD.WIDE R22, R6, 0x2, R14 ;  /* 0x0000000206167825 */ /* 0x001fc800078e020e */
[--C-:B-1----:R-:W-:Y:S01]  /*27a50*/  IMAD.WIDE R20, R7, 0x2, R14.reuse ;  /* 0x0000000207147825 */ /* 0x102fe200078e020e */
[----:B------:R-:W-:Y:S03]  /*27a60*/  STL.64 [R1+0x280], R22 ;  /* 0x0002801601007387 */ /* 0x000fe60000100a00 */
[--C-:B------:R-:W-:Y:S01]  /*27a70*/  IMAD.WIDE R6, R3, 0x2, R14.reuse ;  /* 0x0000000203067825 */ /* 0x100fe200078e020e */
[----:B--2---:R-:W2:Y:S04]  /*27a80*/  LDL R26, [R1+0x72c] ;  /* 0x00072c00011a7983 */ /* 0x004ea80000100800 */
[----:B------:R0:W-:Y:S04]  /*27a90*/  STL.64 [R1+0x298], R20 ;  /* 0x0002981401007387 */ /* 0x0001e80000100a00 */
[----:B------:R-:W3:Y:S04]  /*27aa0*/  LDL R27, [R1+0x728] ;  /* 0x00072800011b7983 */ /* 0x000ee80000100800 */
[----:B------:R1:W-:Y:S04]  /*27ab0*/  STL.64 [R1+0x2a8], R6 ;  /* 0x0002a80601007387 */ /* 0x0003e80000100a00 */
[----:B------:R-:W4:Y:S01]  /*27ac0*/  LDL R3, [R1+0x91c] ;  /* 0x00091c0001037983 */ /* 0x000f220000100800 */
[----:B0-----:R-:W-:-:S03]  /*27ad0*/  IMAD.WIDE R20, R2, 0x2, R14 ;  /* 0x0000000202147825 */ /* 0x001fc600078e020e */
[----:B------:R-:W4:Y:S04]  /*27ae0*/  LDL R2, [R1+0x92c] ;  /* 0x00092c0001027983 */ /* 0x000f280000100800 */
[----:B-1----:R-:W4:Y:S04]  /*27af0*/  LDL R6, [R1+0x918] ;  /* 0x0009180001067983 */ /* 0x002f280000100800 */
[----:B------:R-:W4:Y:S01]  /*27b00*/  LDL R7, [R1+0x928] ;  /* 0x0009280001077983 */ /* 0x000f220000100800 */
[----:B------:R-:W-:-:S03]  /*27b10*/  IMAD.WIDE R18, R19, 0x2, R14 ;  /* 0x0000000213127825 */ /* 0x000fc600078e020e */
[----:B------:R0:W-:Y:S01]  /*27b20*/  STL.64 [R1+0x2c0], R20 ;  /* 0x0002c01401007387 */ /* 0x0001e20000100a00 */
[----:B------:R-:W-:-:S03]  /*27b30*/  IMAD.WIDE R22, R16, 0x2, R14 ;  /* 0x0000000210167825 */ /* 0x000fc600078e020e */
[----:B------:R1:W-:Y:S04]  /*27b40*/  STL.64 [R1+0x2d0], R18 ;  /* 0x0002d01201007387 */ /* 0x0003e80000100a00 */
[----:B------:R-:W-:Y:S01]  /*27b50*/  STL.64 [R1+0x2e8], R22 ;  /* 0x0002e81601007387 */ /* 0x000fe20000100a00 */
[----:B0-----:R-:W-:-:S04]  /*27b60*/  IMAD.WIDE R20, R17, 0x2, R14 ;  /* 0x0000000211147825 */ /* 0x001fc800078e020e */
[--C-:B-1----:R-:W-:Y:S01]  /*27b70*/  IMAD.WIDE R18, R12, 0x2, R14.reuse ;  /* 0x000000020c127825 */ /* 0x102fe200078e020e */
[----:B------:R-:W-:Y:S03]  /*27b80*/  STL.64 [R1+0x2f8], R20 ;  /* 0x0002f81401007387 */ /* 0x000fe60000100a00 */
[--C-:B------:R-:W-:Y:S01]  /*27b90*/  IMAD.WIDE R16, R13, 0x2, R14.reuse ;  /* 0x000000020d107825 */ /* 0x100fe200078e020e */
[----:B------:R-:W-:Y:S03]  /*27ba0*/  STL.64 [R1+0x310], R18 ;  /* 0x0003101201007387 */ /* 0x000fe60000100a00 */
[--C-:B------:R-:W-:Y:S01]  /*27bb0*/  IMAD.WIDE R12, R10, 0x2, R14.reuse ;  /* 0x000000020a0c7825 */ /* 0x100fe200078e020e */
[----:B------:R0:W-:Y:S03]  /*27bc0*/  STL.64 [R1+0x320], R16 ;  /* 0x0003201001007387 */ /* 0x0001e60000100a00 */
[--C-:B------:R-:W-:Y:S01]  /*27bd0*/  IMAD.WIDE R10, R11, 0x2, R14.reuse ;  /* 0x000000020b0a7825 */ /* 0x100fe200078e020e */
[----:B------:R1:W-:Y:S04]  /*27be0*/  STL.64 [R1+0x338], R12 ;  /* 0x0003380c01007387 */ /* 0x0003e80000100a00 */
[----:B------:R1:W-:Y:S01]  /*27bf0*/  STL.64 [R1+0x348], R10 ;  /* 0x0003480a01007387 */ /* 0x0003e20000100a00 */
[----:B0-----:R-:W-:-:S04]  /*27c00*/  IMAD.WIDE R16, R4, 0x2, R14 ;  /* 0x0000000204107825 */ /* 0x001fc800078e020e */
[--C-:B-1----:R-:W-:Y:S01]  /*27c10*/  IMAD.WIDE R12, R5, 0x2, R14.reuse ;  /* 0x00000002050c7825 */ /* 0x102fe200078e020e */
[----:B------:R0:W-:Y:S03]  /*27c20*/  STL.64 [R1+0x360], R16 ;  /* 0x0003601001007387 */ /* 0x0001e60000100a00 */
[--C-:B------:R-:W-:Y:S01]  /*27c30*/  IMAD.WIDE R10, R8, 0x2, R14.reuse ;  /* 0x00000002080a7825 */ /* 0x100fe200078e020e */
[----:B------:R-:W4:Y:S04]  /*27c40*/  LDL R4, [R1+0x714] ;  /* 0x0007140001047983 */ /* 0x000f280000100800 */
[----:B------:R1:W-:Y:S04]  /*27c50*/  STL.64 [R1+0x370], R12 ;  /* 0x0003700c01007387 */ /* 0x0003e80000100a00 */
[----:B------:R-:W4:Y:S01]  /*27c60*/  LDL R5, [R1+0x710] ;  /* 0x0007100001057983 */ /* 0x000f220000100800 */
[----:B0-----:R-:W-:-:S03]  /*27c70*/  IMAD.WIDE R16, R28, 0x2, R14 ;  /* 0x000000021c107825 */ /* 0x001fc600078e020e */
[----:B------:R0:W-:Y:S04]  /*27c80*/  STL.64 [R1+0x388], R10 ;  /* 0x0003880a01007387 */ /* 0x0001e80000100a00 */
[----:B------:R-:W4:Y:S01]  /*27c90*/  LDL R8, [R1+0x940] ;  /* 0x0009400001087983 */ /* 0x000f220000100800 */
[----:B-1----:R-:W-:-:S03]  /*27ca0*/  IMAD.WIDE R12, R29, 0x2, R14 ;  /* 0x000000021d0c7825 */ /* 0x002fc600078e020e */
[----:B------:R-:W-:Y:S04]  /*27cb0*/  STL.64 [R1+0x398], R16 ;  /* 0x0003981001007387 */ /* 0x000fe80000100a00 */
[----:B------:R-:W4:Y:S01]  /*27cc0*/  LDL R20, [R1+0x944] ;  /* 0x0009440001147983 */ /* 0x000f220000100800 */
[----:B0-----:R-:W-:-:S03]  /*27cd0*/  IMAD.WIDE R10, R9, 0x2, R14 ;  /* 0x00000002090a7825 */ /* 0x001fc600078e020e */
[----:B------:R-:W-:Y:S04]  /*27ce0*/  STL.64 [R1+0x3b0], R12 ;  /* 0x0003b00c01007387 */ /* 0x000fe80000100a00 */
[----:B------:R-:W4:Y:S04]  /*27cf0*/  LDL R21, [R1+0x704] ;  /* 0x0007040001157983 */ /* 0x000f280000100800 */
[----:B------:R0:W-:Y:S04]  /*27d00*/  STL.64 [R1+0x3c0], R10 ;  /* 0x0003c00a01007387 */ /* 0x0001e80000100a00 */
[----:B------:R-:W4:Y:S04]  /*27d10*/  LDL R18, [R1+0x700] ;  /* 0x0007000001127983 */ /* 0x000f280000100800 */
[----:B------:R-:W4:Y:S04]  /*27d20*/  LDL R28, [R1+0x968] ;  /* 0x00096800011c7983 */ /* 0x000f280000100800 */
[----:B0-----:R-:W4:Y:S04]  /*27d30*/  LDL R10, [R1+0x950] ;  /* 0x00095000010a7983 */ /* 0x001f280000100800 */
[----:B------:R-:W4:Y:S04]  /*27d40*/  LDL R11, [R1+0x954] ;  /* 0x00095400010b7983 */ /* 0x000f280000100800 */
[----:B------:R-:W4:Y:S04]  /*27d50*/  LDL R29, [R1+0x96c] ;  /* 0x00096c00011d7983 */ /* 0x000f280000100800 */
[----:B------:R-:W4:Y:S01]  /*27d60*/  LDL R9, [R1+0x6ec] ;  /* 0x0006ec0001097983 */ /* 0x000f220000100800 */
[----:B--2---:R-:W-:-:S04]  /*27d70*/  IMAD.WIDE R16, R26, 0x2, R14 ;  /* 0x000000021a107825 */ /* 0x004fc800078e020e */
[--C-:B---3--:R-:W-:Y:S01]  /*27d80*/  IMAD.WIDE R22, R27, 0x2, R14.reuse ;  /* 0x000000021b167825 */ /* 0x108fe200078e020e */
[----:B------:R4:W-:Y:S04]  /*27d90*/  STL.64 [R1+0x3d8], R16 ;  /* 0x0003d81001007387 */ /* 0x0009e80000100a00 */
[----:B------:R-:W-:Y:S01]  /*27da0*/  STL.64 [R1+0x3f0], R22 ;  /* 0x0003f01601007387 */ /* 0x000fe20000100a00 */
[----:B----4-:R-:W-:-:S03]  /*27db0*/  IMAD.WIDE R16, R3, 0x2, R14 ;  /* 0x0000000203107825 */ /* 0x010fc600078e020e */
[----:B------:R-:W2:Y:S01]  /*27dc0*/  LDL R3, [R1+0x6e8] ;  /* 0x0006e80001037983 */ /* 0x000ea20000100800 */
[----:B------:R-:W-:-:S05]  /*27dd0*/  IMAD.WIDE R12, R6, 0x2, R14 ;  /* 0x00000002060c7825 */ /* 0x000fca00078e020e */
[----:B------:R0:W-:Y:S04]  /*27de0*/  STL.64 [R1+0x400], R12 ;  /* 0x0004000c01007387 */ /* 0x0001e80000100a00 */
[----:B------:R1:W-:Y:S04]  /*27df0*/  STL.64 [R1+0x418], R16 ;  /* 0x0004181001007387 */ /* 0x0003e80000100a00 */
[----:B------:R-:W3:Y:S01]  /*27e00*/  LDL R19, [R1+0x978] ;  /* 0x0009780001137983 */ /* 0x000ee20000100800 */
[----:B0-----:R-:W-:-:S04]  /*27e10*/  IMAD.WIDE R12, R7, 0x2, R14 ;  /* 0x00000002070c7825 */ /* 0x001fc800078e020e */
[--C-:B------:R-:W-:Y:S01]  /*27e20*/  IMAD.WIDE R6, R2, 0x2, R14.reuse ;  /* 0x0000000202067825 */ /* 0x100fe200078e020e */
[----:B------:R0:W-:Y:S04]  /*27e30*/  STL.64 [R1+0x428], R12 ;  /* 0x0004280c01007387 */ /* 0x0001e80000100a00 */
[----:B-1----:R-:W4:Y:S04]  /*27e40*/  LDL R16, [R1+0x97c] ;  /* 0x00097c0001107983 */ /* 0x002f280000100800 */
[----:B------:R1:W-:Y:S04]  /*27e50*/  STL.64 [R1+0x440], R6 ;  /* 0x0004400601007387 */ /* 0x0003e80000100a00 */
[----:B------:R-:W4:Y:S04]  /*27e60*/  LDL R17, [R1+0x6dc] ;  /* 0x0006dc0001117983 */ /* 0x000f280000100800 */
[----:B0-----:R-:W4:Y:S04]  /*27e70*/  LDL R12, [R1+0x6d8] ;  /* 0x0006d800010c7983 */ /* 0x001f280000100800 */
[----:B------:R-:W4:Y:S04]  /*27e80*/  LDL R13, [R1+0x990] ;  /* 0x00099000010d7983 */ /* 0x000f280000100800 */
[----:B------:R-:W4:Y:S04]  /*27e90*/  LDL R26, [R1+0x994] ;  /* 0x00099400011a7983 */ /* 0x000f280000100800 */
[----:B------:R-:W4:Y:S04]  /*27ea0*/  LDL R27, [R1+0x9a0] ;  /* 0x0009a000011b7983 */ /* 0x000f280000100800 */
[----:B-1----:R-:W4:Y:S04]  /*27eb0*/  LDL R6, [R1+0x9a4] ;  /* 0x0009a40001067983 */ /* 0x002f280000100800 */
[----:B------:R-:W4:Y:S04]  /*27ec0*/  LDL R7, [R1+0x6c4] ;  /* 0x0006c40001077983 */ /* 0x000f280000100800 */
[----:B------:R-:W4:Y:S01]  /*27ed0*/  LDL R2, [R1+0x6c0] ;  /* 0x0006c00001027983 */ /* 0x000f220000100800 */
[----:B------:R-:W-:-:S04]  /*27ee0*/  IMAD.WIDE R22, R4, 0x2, R14 ;  /* 0x0000000204167825 */ /* 0x000fc800078e020e */
[--C-:B------:R-:W-:Y:S01]  /*27ef0*/  IMAD.WIDE R4, R5, 0x2, R14.reuse ;  /* 0x0000000205047825 */ /* 0x100fe200078e020e */
[----:B------:R0:W-:Y:S04]  /*27f00*/  STL.64 [R1+0x450], R22 ;  /* 0x0004501601007387 */ /* 0x0001e80000100a00 */
[----:B------:R1:W-:Y:S01]  /*27f10*/  STL.64 [R1+0x468], R4 ;  /* 0x0004680401007387 */ /* 0x0003e20000100a00 */
[----:B0-----:R-:W-:-:S03]  /*27f20*/  IMAD.WIDE R22, R8, 0x2, R14 ;  /* 0x0000000208167825 */ /* 0x001fc600078e020e */
[----:B-1----:R-:W4:Y:S04]  /*27f30*/  LDL R4, [R1+0x9b0] ;  /* 0x0009b00001047983 */ /* 0x002f280000100800 */
[----:B------:R-:W4:Y:S04]  /*27f40*/  LDL R5, [R1+0x9b4] ;  /* 0x0009b40001057983 */ /* 0x000f280000100800 */
[----:B------:R0:W-:Y:S04]  /*27f50*/  STL.64 [R1+0x478], R22 ;  /* 0x0004781601007387 */ /* 0x0001e80000100a00 */
[----:B------:R-:W4:Y:S01]  /*27f60*/  LDL R8, [R1+0x6b4] ;  /* 0x0006b40001087983 */ /* 0x000f220000100800 */
[----:B0-----:R-:W-:-:S05]  /*27f70*/  IMAD.WIDE R22, R20, 0x2, R14 ;  /* 0x0000000214167825 */ /* 0x001fca00078e020e */
[----:B------:R0:W-:Y:S02]  /*27f80*/  STL.64 [R1+0x490], R22 ;  /* 0x0004901601007387 */ /* 0x0001e40000100a00 */
[----:B0-----:R-:W-:-:S04]  /*27f90*/  IMAD.WIDE R22, R21, 0x2, R14 ;  /* 0x0000000215167825 */ /* 0x001fc800078e020e */
[--C-:B------:R-:W-:Y:S01]  /*27fa0*/  IMAD.WIDE R20, R18, 0x2, R14.reuse ;  /* 0x0000000212147825 */ /* 0x100fe200078e020e */
[----:B------:R0:W-:Y:S04]  /*27fb0*/  STL.64 [R1+0x4a0], R22 ;  /* 0x0004a01601007387 */ /* 0x0001e80000100a00 */
[----:B------:R1:W-:Y:S01]  /*27fc0*/  STL.64 [R1+0x4b8], R20 ;  /* 0x0004b81401007387 */ /* 0x0003e20000100a00 */
[----:B0-----:R-:W-:-:S04]  /*27fd0*/  IMAD.WIDE R22, R10, 0x2, R14 ;  /* 0x000000020a167825 */ /* 0x001fc800078e020e */
[--C-:B-1----:R-:W-:Y:S01]  /*27fe0*/  IMAD.WIDE R20, R11, 0x2, R14.reuse ;  /* 0x000000020b147825 */ /* 0x102fe200078e020e */
[----:B------:R0:W-:Y:S03]  /*27ff0*/  STL.64 [R1+0x4c8], R22 ;  /* 0x0004c81601007387 */ /* 0x0001e60000100a00 */
[--C-:B------:R-:W-:Y:S01]  /*28000*/  IMAD.WIDE R10, R28, 0x2, R14.reuse ;  /* 0x000000021c0a7825 */ /* 0x100fe200078e020e */
[----:B------:R1:W-:Y:S04]  /*28010*/  STL.64 [R1+0x4d8], R20 ;  /* 0x0004d81401007387 */ /* 0x0003e80000100a00 */
[----:B------:R1:W-:Y:S01]  /*28020*/  STL.64 [R1+0x4f0], R10 ;  /* 0x0004f00a01007387 */ /* 0x0003e20000100a00 */
[----:B0-----:R-:W-:-:S04]  /*28030*/  IMAD.WIDE R22, R29, 0x2, R14 ;  /* 0x000000021d167825 */ /* 0x001fc800078e020e */
[--C-:B-1----:R-:W-:Y:S01]  /*28040*/  IMAD.WIDE R20, R9, 0x2, R14.reuse ;  /* 0x0000000209147825 */ /* 0x102fe200078e020e */
[----:B------:R-:W4:Y:S04]  /*28050*/  LDL R10, [R1+0x6b0] ;  /* 0x0006b000010a7983 */ /* 0x000f280000100800 */
[----:B------:R-:W-:Y:S04]  /*28060*/  STL.64 [R1+0x500], R22 ;  /* 0x0005001601007387 */ /* 0x000fe80000100a00 */
[----:B------:R-:W4:Y:S04]  /*28070*/  LDL R11, [R1+0x9c8] ;  /* 0x0009c800010b7983 */ /* 0x000f280000100800 */
[----:B------:R2:W-:Y:S04]  /*28080*/  STL.64 [R1+0x518], R20 ;  /* 0x0005181401007387 */ /* 0x0005e80000100a00 */
[----:B------:R-:W4:Y:S04]  /*28090*/  LDL R9, [R1+0x9d8] ;  /* 0x0009d80001097983 */ /* 0x000f280000100800 */
[----:B------:R-:W4:Y:S04]  /*280a0*/  LDL R28, [R1+0x9cc] ;  /* 0x0009cc00011c7983 */ /* 0x000f280000100800 */
[----:B------:R-:W4:Y:S01]  /*280b0*/  LDL R29, [R1+0x9dc] ;  /* 0x0009dc00011d7983 */ /* 0x000f220000100800 */
[----:B--2---:R-:W-:-:S03]  /*280c0*/  IMAD.WIDE R20, R3, 0x2, R14 ;  /* 0x0000000203147825 */ /* 0x004fc600078e020e */
[----:B------:R-:W2:Y:S04]  /*280d0*/  LDL R3, [R1+0x9f0] ;  /* 0x0009f00001037983 */ /* 0x000ea80000100800 */
[----:B------:R3:W-:Y:S02]  /*280e0*/  STL.64 [R1+0x528], R20 ;  /* 0x0005281401007387 */ /* 0x0007e40000100a00 */
[----:B---3--:R-:W-:-:S05]  /*280f0*/  IMAD.WIDE R20, R19, 0x2, R14 ;  /* 0x0000000213147825 */ /* 0x008fca00078e020e */
[----:B------:R0:W-:Y:S01]  /*28100*/  STL.64 [R1+0x540], R20 ;  /* 0x0005401401007387 */ /* 0x0001e20000100a00 */
[----:B----4-:R-:W-:-:S05]  /*28110*/  IMAD.WIDE R18, R16, 0x2, R14 ;  /* 0x0000000210127825 */ /* 0x010fca00078e020e */
[----:B------:R1:W-:Y:S01]  /*28120*/  STL.64 [R1+0x550], R18 ;  /* 0x0005501201007387 */ /* 0x0003e20000100a00 */
[----:B------:R-:W-:-:S04]  /*28130*/  IMAD.WIDE R16, R17, 0x2, R14 ;  /* 0x0000000211107825 */ /* 0x000fc800078e020e */
[--C-:B0-----:R-:W-:Y:S01]  /*28140*/  IMAD.WIDE R20, R12, 0x2, R14.reuse ;  /* 0x000000020c147825 */ /* 0x101fe200078e020e */
[----:B------:R0:W-:Y:S03]  /*28150*/  STL.64 [R1+0x568], R16 ;  /* 0x0005681001007387 */ /* 0x0001e60000100a00 */
[--C-:B-1----:R-:W-:Y:S01]  /*28160*/  IMAD.WIDE R18, R13, 0x2, R14.reuse ;  /* 0x000000020d127825 */ /* 0x102fe200078e020e */
[----:B------:R-:W-:Y:S04]  /*28170*/  STL.64 [R1+0x578], R20 ;  /* 0x0005781401007387 */ /* 0x000fe80000100a00 */
[----:B------:R1:W-:Y:S01]  /*28180*/  STL.64 [R1+0x590], R18 ;  /* 0x0005901201007387 */ /* 0x0003e20000100a00 */
[----:B0-----:R-:W-:-:S04]  /*28190*/  IMAD.WIDE R16, R26, 0x2, R14 ;  /* 0x000000021a107825 */ /* 0x001fc800078e020e */
[--C-:B------:R-:W-:Y:S01]  /*281a0*/  IMAD.WIDE R12, R27, 0x2, R14.reuse ;  /* 0x000000021b0c7825 */ /* 0x100fe200078e020e */
[----:B------:R0:W-:Y:S03]  /*281b0*/  STL.64 [R1+0x5a0], R16 ;  /* 0x0005a01001007387 */ /* 0x0001e60000100a00 */
[--C-:B-1----:R-:W-:Y:S01]  /*281c0*/  IMAD.WIDE R18, R6, 0x2, R14.reuse ;  /* 0x0000000206127825 */ /* 0x102fe200078e020e */
[----:B------:R1:W-:Y:S04]  /*281d0*/  STL.64 [R1+0x5b8], R12 ;  /* 0x0005b80c01007387 */ /* 0x0003e80000100a00 */
[----:B------:R-:W-:Y:S01]  /*281e0*/  STL.64 [R1+0x5c8], R18 ;  /* 0x0005c81201007387 */ /* 0x000fe20000100a00 */
[----:B0-----:R-:W-:-:S03]  /*281f0*/  IMAD.WIDE R16, R7, 0x2, R14 ;  /* 0x0000000207107825 */ /* 0x001fc600078e020e */
[----:B------:R-:W3:Y:S04]  /*28200*/  LDL R6, [R1+0x9f4] ;  /* 0x0009f40001067983 */ /* 0x000ee80000100800 */
[----:B------:R0:W-:Y:S01]  /*28210*/  STL.64 [R1+0x5e0], R16 ;  /* 0x0005e01001007387 */ /* 0x0001e20000100a00 */
[----:B-1----:R-:W-:-:S03]  /*28220*/  IMAD.WIDE R12, R2, 0x2, R14 ;  /* 0x00000002020c7825 */ /* 0x002fc600078e020e */
[----:B------:R-:W4:Y:S04]  /*28230*/  LDL R7, [R1+0xa08] ;  /* 0x000a080001077983 */ /* 0x000f280000100800 */
[----:B------:R1:W-:Y:S04]  /*28240*/  STL.64 [R1+0x5f0], R12 ;  /* 0x0005f00c01007387 */ /* 0x0003e80000100a00 */
[----:B------:R-:W4:Y:S01]  /*28250*/  LDL R2, [R1+0xa0c] ;  /* 0x000a0c0001027983 */ /* 0x000f220000100800 */
[----:B0-----:R-:W-:-:S04]  /*28260*/  IMAD.WIDE R16, R4, 0x2, R14 ;  /* 0x0000000204107825 */ /* 0x001fc800078e020e */
[--C-:B-1----:R-:W-:Y:S01]  /*28270*/  IMAD.WIDE R12, R5, 0x2, R14.reuse ;  /* 0x00000002050c7825 */ /* 0x102fe200078e020e */
[----:B------:R-:W-:Y:S03]  /*28280*/  STL.64 [R1+0x608], R16 ;  /* 0x0006081001007387 */ /* 0x000fe60000100a00 */
[--C-:B------:R-:W-:Y:S01]  /*28290*/  IMAD.WIDE R4, R8, 0x2, R14.reuse ;  /* 0x0000000208047825 */ /* 0x100fe200078e020e */
[----:B------:R-:W4:Y:S04]  /*282a0*/  LDL R20, [R1+0xa18] ;  /* 0x000a180001147983 */ /* 0x000f280000100800 */
[----:B------:R-:W-:Y:S04]  /*282b0*/  STL.64 [R1+0x618], R12 ;  /* 0x0006180c01007387 */ /* 0x000fe80000100a00 */
[----:B------:R-:W4:Y:S04]  /*282c0*/  LDL R21, [R1+0xa1c] ;  /* 0x000a1c0001157983 */ /* 0x000f280000100800 */
[----:B------:R0:W-:Y:S04]  /*282d0*/  STL.64 [R1+0x630], R4 ;  /* 0x0006300401007387 */ /* 0x0001e80000100a00 */
[----:B------:R-:W4:Y:S04]  /*282e0*/  LDL R18, [R1+0xa30] ;  /* 0x000a300001127983 */ /* 0x000f280000100800 */
[----:B------:R-:W4:Y:S04]  /*282f0*/  LDL R26, [R1+0xa34] ;  /* 0x000a3400011a7983 */ /* 0x000f280000100800 */
[----:B------:R-:W4:Y:S04]  /*28300*/  LDL R27, [R1+0xa40] ;  /* 0x000a4000011b7983 */ /* 0x000f280000100800 */
[----:B0-----:R-:W4:Y:S04]  /*28310*/  LDL R4, [R1+0xa44] ;  /* 0x000a440001047983 */ /* 0x001f280000100800 */
[----:B------:R-:W4:Y:S04]  /*28320*/  LDL R5, [R1+0xa50] ;  /* 0x000a500001057983 */ /* 0x000f280000100800 */
[----:B------:R-:W4:Y:S01]  /*28330*/  LDL R8, [R1+0xa54] ;  /* 0x000a540001087983 */ /* 0x000f220000100800 */
[----:B------:R-:W-:-:S04]  /*28340*/  IMAD.WIDE R22, R10, 0x2, R14 ;  /* 0x000000020a167825 */ /* 0x000fc800078e020e */
[--C-:B------:R-:W-:Y:S01]  /*28350*/  IMAD.WIDE R16, R11, 0x2, R14.reuse ;  /* 0x000000020b107825 */ /* 0x100fe200078e020e */
[----:B------:R-:W-:Y:S04]  /*28360*/  STL.64 [R1+0x640], R22 ;  /* 0x0006401601007387 */ /* 0x000fe80000100a00 */
[----:B------:R-:W-:Y:S01]  /*28370*/  STL.64 [R1+0x658], R16 ;  /* 0x0006581001007387 */ /* 0x000fe20000100a00 */
[----:B------:R-:W-:-:S03]  /*28380*/  IMAD.WIDE R10, R9, 0x2, R14 ;  /* 0x00000002090a7825 */ /* 0x000fc600078e020e */
[----:B------:R-:W4:Y:S01]  /*28390*/  LDL R9, [R1+0xa60] ;  /* 0x000a600001097983 */ /* 0x000f220000100800 */
[----:B------:R-:W-:-:S05]  /*283a0*/  IMAD.WIDE R12, R28, 0x2, R14 ;  /* 0x000000021c0c7825 */ /* 0x000fca00078e020e */
[----:B------:R0:W-:Y:S04]  /*283b0*/  STL.64 [R1+0x668], R12 ;  /* 0x0006680c01007387 */ /* 0x0001e80000100a00 */
[----:B------:R2:W-:Y:S04]  /*283c0*/  STL.64 [R1+0x680], R10 ;  /* 0x0006800a01007387 */ /* 0x0005e80000100a00 */
[----:B------:R-:W4:Y:S01]  /*283d0*/  LDL R19, [R1+0xa64] ;  /* 0x000a640001137983 */ /* 0x000f220000100800 */
[----:B0-----:R-:W-:-:S05]  /*283e0*/  IMAD.WIDE R12, R29, 0x2, R14 ;  /* 0x000000021d0c7825 */ /* 0x001fca00078e020e */
[----:B------:R0:W-:Y:S04]  /*283f0*/  STL.64 [R1+0x690], R12 ;  /* 0x0006900c01007387 */ /* 0x0001e80000100a00 */
[----:B------:R-:W4:Y:S01]  /*28400*/  LDL R16, [R1+0xa70] ;  /* 0x000a700001107983 */ /* 0x000f220000100800 */
[----:B--2---:R-:W-:-:S05]  /*28410*/  IMAD.WIDE R10, R3, 0x2, R14 ;  /* 0x00000002030a7825 */ /* 0x004fca00078e020e */
[----:B------:R1:W-:Y:S04]  /*28420*/  STL.64 [R1+0x6a8], R10 ;  /* 0x0006a80a01007387 */ /* 0x0003e80000100a00 */
[----:B------:R-:W2:Y:S04]  /*28430*/  LDL R17, [R1+0xa74] ;  /* 0x000a740001117983 */ /* 0x000ea80000100800 */
[----:B0-----:R-:W2:Y:S04]  /*28440*/  LDL R12, [R1+0xa80] ;  /* 0x000a8000010c7983 */ /* 0x001ea80000100800 */
[----:B------:R-:W2:Y:S04]  /*28450*/  LDL R13, [R1+0xa84] ;  /* 0x000a8400010d7983 */ /* 0x000ea80000100800 */
[----:B-1----:R-:W2:Y:S04]  /*28460*/  LDL R10, [R1+0xa90] ;  /* 0x000a9000010a7983 */ /* 0x002ea80000100800 */
[----:B------:R-:W2:Y:S04]  /*28470*/  LDL R11, [R1+0xa94] ;  /* 0x000a9400010b7983 */ /* 0x000ea80000100800 */
[----:B------:R-:W2:Y:S04]  /*28480*/  LDL R28, [R1+0xaa0] ;  /* 0x000aa000011c7983 */ /* 0x000ea80000100800 */
[----:B------:R-:W2:Y:S04]  /*28490*/  LDL R29, [R1+0xaa4] ;  /* 0x000aa400011d7983 */ /* 0x000ea80000100800 */
[----:B------:R-:W2:Y:S01]  /*284a0*/  LDL R3, [R1+0xab0] ;  /* 0x000ab00001037983 */ /* 0x000ea20000100800 */
[----:B---3--:R-:W-:-:S04]  /*284b0*/  IMAD.WIDE R22, R6, 0x2, R14 ;  /* 0x0000000206167825 */ /* 0x008fc800078e020e */
[--C-:B----4-:R-:W-:Y:S01]  /*284c0*/  IMAD.WIDE R6, R7, 0x2, R14.reuse ;  /* 0x0000000207067825 */ /* 0x110fe200078e020e */
[----:B------:R0:W-:Y:S04]  /*284d0*/  STL.64 [R1+0x6b8], R22 ;  /* 0x0006b81601007387 */ /* 0x0001e80000100a00 */
[----:B------:R1:W-:Y:S01]  /*284e0*/  STL.64 [R1+0x6d0], R6 ;  /* 0x0006d00601007387 */ /* 0x0003e20000100a00 */
[----:B0-----:R-:W-:-:S03]  /*284f0*/  IMAD.WIDE R22, R2, 0x2, R14 ;  /* 0x0000000202167825 */ /* 0x001fc600078e020e */
[----:B-1----:R-:W3:Y:S04]  /*28500*/  LDL R6, [R1+0xab4] ;  /* 0x000ab40001067983 */ /* 0x002ee80000100800 */
[----:B------:R-:W3:Y:S04]  /*28510*/  LDL R7, [R1+0xac0] ;  /* 0x000ac00001077983 */ /* 0x000ee80000100800 */
[----:B------:R0:W-:Y:S04]  /*28520*/  STL.64 [R1+0x6e0], R22 ;  /* 0x0006e01601007387 */ /* 0x0001e80000100a00 */
[----:B------:R-:W3:Y:S01]  /*28530*/  LDL R2, [R1+0xac4] ;  /* 0x000ac40001027983 */ /* 0x000ee20000100800 */
        /* <DEDUP_REMOVED lines=12> */
[----:B------:R-:W-:Y:S03]  /*28600*/  STL.64 [R1+0x758], R22 ;  /* 0x0007581601007387 */ /* 0x000fe60000100a00 */
[--C-:B------:R-:W-:Y:S01]  /*28610*/  IMAD.WIDE R4, R8, 0x2, R14.reuse ;  /* 0x0000000208047825 */ /* 0x100fe200078e020e */
[----:B------:R-:W3:Y:S04]  /*28620*/  LDL R26, [R1+0xad0] ;  /* 0x000ad000011a7983 */ /* 0x000ee80000100800 */
[----:B------:R-:W-:Y:S04]  /*28630*/  STL.64 [R1+0x768], R20 ;  /* 0x0007681401007387 */ /* 0x000fe80000100a00 */
[----:B------:R-:W3:Y:S04]  /*28640*/  LDL R27, [R1+0xad4] ;  /* 0x000ad400011b7983 */ /* 0x000ee80000100800 */
[----:B------:R0:W-:Y:S04]  /*28650*/  STL.64 [R1+0x780], R4 ;  /* 0x0007800401007387 */ /* 0x0001e80000100a00 */
[----:B------:R-:W3:Y:S04]  /*28660*/  LDL R8, [R1+0xae4] ;  /* 0x000ae40001087983 */ /* 0x000ee80000100800 */
[----:B0-----:R-:W3:Y:S01]  /*28670*/  LDL R4, [R1+0xae0] ;  /* 0x000ae00001047983 */ /* 0x001ee20000100800 */
[----:B------:R-:W-:-:S03]  /*28680*/  IMAD.WIDE R20, R9, 0x2, R14 ;  /* 0x0000000209147825 */ /* 0x000fc600078e020e */
[----:B------:R-:W3:Y:S04]  /*28690*/  LDL R5, [R1+0xaf0] ;  /* 0x000af00001057983 */ /* 0x000ee80000100800 */
[----:B------:R-:W3:Y:S01]  /*286a0*/  LDL R9, [R1+0xaf4] ;  /* 0x000af40001097983 */ /* 0x000ee20000100800 */
[----:B------:R-:W-:-:S03]  /*286b0*/  IMAD.WIDE R18, R19, 0x2, R14 ;  /* 0x0000000213127825 */ /* 0x000fc600078e020e */
[----:B------:R2:W-:Y:S04]  /*286c0*/  STL.64 [R1+0x790], R20 ;  /* 0x0007901401007387 */ /* 0x0005e80000100a00 */
[----:B------:R0:W-:Y:S01]  /*286d0*/  STL.64 [R1+0x7a8], R18 ;  /* 0x0007a81201007387 */ /* 0x0001e20000100a00 */
[----:B------:R-:W-:-:S05]  /*286e0*/  IMAD.WIDE R22, R16, 0x2, R14 ;  /* 0x0000000210167825 */ /* 0x000fca00078e020e */
[----:B------:R-:W-:Y:S01]  /*286f0*/  STL.64 [R1+0x7b8], R22 ;  /* 0x0007b81601007387 */ /* 0x000fe20000100a00 */
[----:B--2---:R-:W-:-:S04]  /*28700*/  IMAD.WIDE R20, R17, 0x2, R14 ;  /* 0x0000000211147825 */ /* 0x004fc800078e020e */
[--C-:B0-----:R-:W-:Y:S01]  /*28710*/  IMAD.WIDE R18, R12, 0x2, R14.reuse ;  /* 0x000000020c127825 */ /* 0x101fe200078e020e */
        /* <DEDUP_REMOVED lines=10> */
[----:B------:R-:W-:Y:S04]  /*287c0*/  STL.64 [R1+0x830], R16 ;  /* 0x0008301001007387 */ /* 0x000fe80000100a00 */
[----:B------:R-:W4:Y:S04]  /*287d0*/  LDL R28, [R1+0xb00] ;  /* 0x000b0000011c7983 */ /* 0x000f280000100800 */
[----:B------:R3:W-:Y:S01]  /*287e0*/  STL.64 [R1+0x848], R12 ;  /* 0x0008480c01007387 */ /* 0x0007e20000100a00 */
[----:B--2---:R-:W-:-:S03]  /*287f0*/  IMAD.WIDE R10, R3, 0x2, R14 ;  /* 0x00000002030a7825 */ /* 0x004fc600078e020e */
[----:B------:R-:W2:Y:S04]  /*28800*/  LDL R29, [R1+0xb04] ;  /* 0x000b0400011d7983 */ /* 0x000ea80000100800 */
[----:B------:R0:W-:Y:S04]  /*28810*/  STL.64 [R1+0x858], R10 ;  /* 0x0008580a01007387 */ /* 0x0001e80000100a00 */
[----:B------:R-:W2:Y:S01]  /*28820*/  LDL R3, [R1+0xb10] ;  /* 0x000b100001037983 */ /* 0x000ea20000100800 */
[----:B---3--:R-:W-:-:S04]  /*28830*/  IMAD.WIDE R12, R6, 0x2, R14 ;  /* 0x00000002060c7825 */ /* 0x008fc800078e020e */
[--C-:B0-----:R-:W-:Y:S01]  /*28840*/  IMAD.WIDE R10, R7, 0x2, R14.reuse ;  /* 0x00000002070a7825 */ /* 0x101fe200078e020e */
[----:B------:R-:W-:Y:S04]  /*28850*/  STL.64 [R1+0x870], R12 ;  /* 0x0008700c01007387 */ /* 0x000fe80000100a00 */
[----:B------:R-:W3:Y:S01]  /*28860*/  LDL R20, [R1+0xb14] ;  /* 0x000b140001147983 */ /* 0x000ee20000100800 */
[----:B------:R-:W-:-:S03]  /*28870*/  IMAD.WIDE R6, R2, 0x2, R14 ;  /* 0x0000000202067825 */ /* 0x000fc600078e020e */
[----:B------:R0:W-:Y:S04]  /*28880*/  STL.64 [R1+0x880], R10 ;  /* 0x0008800a01007387 */ /* 0x0001e80000100a00 */
[----:B------:R-:W3:Y:S04]  /*28890*/  LDL R21, [R1+0xb20] ;  /* 0x000b200001157983 */ /* 0x000ee80000100800 */
[----:B------:R1:W-:Y:S04]  /*288a0*/  STL.64 [R1+0x898], R6 ;  /* 0x0008980601007387 */ /* 0x0003e80000100a00 */
[----:B------:R-:W3:Y:S04]  /*288b0*/  LDL R18, [R1+0xb24] ;  /* 0x000b240001127983 */ /* 0x000ee80000100800 */
[----:B0-----:R-:W3:Y:S04]  /*288c0*/  LDL R10, [R1+0xb30] ;  /* 0x000b3000010a7983 */ /* 0x001ee80000100800 */
[----:B------:R-:W3:Y:S04]  /*288d0*/  LDL R11, [R1+0xb34] ;  /* 0x000b3400010b7983 */ /* 0x000ee80000100800 */
[----:B-1----:R-:W3:Y:S04]  /*288e0*/  LDL R6, [R1+0xb40] ;  /* 0x000b400001067983 */ /* 0x002ee80000100800 */
[----:B------:R-:W3:Y:S04]  /*288f0*/  LDL R7, [R1+0xb44] ;  /* 0x000b440001077983 */ /* 0x000ee80000100800 */
[----:B------:R-:W3:Y:S01]  /*28900*/  LDL R2, [R1+0xb50] ;  /* 0x000b500001027983 */ /* 0x000ee20000100800 */
[----:B------:R-:W-:-:S04]  /*28910*/  IMAD.WIDE R16, R26, 0x2, R14 ;  /* 0x000000021a107825 */ /* 0x000fc800078e020e */
[--C-:B------:R-:W-:Y:S01]  /*28920*/  IMAD.WIDE R22, R27, 0x2, R14.reuse ;  /* 0x000000021b167825 */ /* 0x100fe200078e020e */
[----:B------:R0:W-:Y:S04]  /*28930*/  STL.64 [R1+0x8a8], R16 ;  /* 0x0008a81001007387 */ /* 0x0001e80000100a00 */
[----:B------:R-:W-:Y:S01]  /*28940*/  STL.64 [R1+0x8c0], R22 ;  /* 0x0008c01601007387 */ /* 0x000fe20000100a00 */
[----:B0-----:R-:W-:-:S03]  /*28950*/  IMAD.WIDE R16, R8, 0x2, R14 ;  /* 0x0000000208107825 */ /* 0x001fc600078e020e */
[----:B------:R-:W3:Y:S01]  /*28960*/  LDL R8, [R1+0xb54] ;  /* 0x000b540001087983 */ /* 0x000ee20000100800 */
[----:B------:R-:W-:-:S05]  /*28970*/  IMAD.WIDE R12, R4, 0x2, R14 ;  /* 0x00000002040c7825 */ /* 0x000fca00078e020e */
[----:B------:R0:W-:Y:S04]  /*28980*/  STL.64 [R1+0x8d0], R12 ;  /* 0x0008d00c01007387 */ /* 0x0001e80000100a00 */
[----:B------:R1:W-:Y:S04]  /*28990*/  STL.64 [R1+0x8e8], R16 ;  /* 0x0008e81001007387 */ /* 0x0003e80000100a00 */
[----:B------:R-:W3:Y:S01]  /*289a0*/  LDL R19, [R1+0xb60] ;  /* 0x000b600001137983 */ /* 0x000ee20000100800 */
[----:B0-----:R-:W-:-:S04]  /*289b0*/  IMAD.WIDE R12, R5, 0x2, R14 ;  /* 0x00000002050c7825 */ /* 0x001fc800078e020e */
[--C-:B------:R-:W-:Y:S01]  /*289c0*/  IMAD.WIDE R4, R9, 0x2, R14.reuse ;  /* 0x0000000209047825 */ /* 0x100fe200078e020e */
[----:B------:R0:W-:Y:S04]  /*289d0*/  STL.64 [R1+0x8f8], R12 ;  /* 0x0008f80c01007387 */ /* 0x0001e80000100a00 */
[----:B-1----:R-:W3:Y:S04]  /*289e0*/  LDL R16, [R1+0xb64] ;  /* 0x000b640001107983 */ /* 0x002ee80000100800 */
[----:B------:R1:W-:Y:S04]  /*289f0*/  STL.64 [R1+0x910], R4 ;  /* 0x0009100401007387 */ /* 0x0003e80000100a00 */
[----:B------:R-:W3:Y:S04]  /*28a00*/  LDL R17, [R1+0xb70] ;  /* 0x000b700001117983 */ /* 0x000ee80000100800 */
[----:B0-----:R-:W3:Y:S04]  /*28a10*/  LDL R12, [R1+0xb74] ;  /* 0x000b7400010c7983 */ /* 0x001ee80000100800 */
[----:B------:R-:W3:Y:S04]  /*28a20*/  LDL R13, [R1+0xb80] ;  /* 0x000b8000010d7983 */ /* 0x000ee80000100800 */
[----:B------:R-:W3:Y:S04]  /*28a30*/  LDL R26, [R1+0xb84] ;  /* 0x000b8400011a7983 */ /* 0x000ee80000100800 */
[----:B------:R-:W3:Y:S04]  /*28a40*/  LDL R27, [R1+0xb90] ;  /* 0x000b9000011b7983 */ /* 0x000ee80000100800 */
[----:B-1----:R-:W3:Y:S04]  /*28a50*/  LDL R4, [R1+0xb94] ;  /* 0x000b940001047983 */ /* 0x002ee80000100800 */
[----:B------:R-:W3:Y:S04]  /*28a60*/  LDL R5, [R1+0xba0] ;  /* 0x000ba00001057983 */ /* 0x000ee80000100800 */
[----:B------:R-:W3:Y:S01]  /*28a70*/  LDL R9, [R1+0xba4] ;  /* 0x000ba40001097983 */ /* 0x000ee20000100800 */
[----:B----4-:R-:W-:-:S04]  /*28a80*/  IMAD.WIDE R22, R28, 0x2, R14 ;  /* 0x000000021c167825 */ /* 0x010fc800078e020e */
[--C-:B--2---:R-:W-:Y:S01]  /*28a90*/  IMAD.WIDE R28, R29, 0x2, R14.reuse ;  /* 0x000000021d1c7825 */ /* 0x104fe200078e020e */
[----:B------:R0:W-:Y:S04]  /*28aa0*/  STL.64 [R1+0x920], R22 ;  /* 0x0009201601007387 */ /* 0x0001e80000100a00 */
[----:B------:R1:W-:Y:S01]  /*28ab0*/  STL.64 [R1+0x938], R28 ;  /* 0x0009381c01007387 */ /* 0x0003e20000100a00 */
[----:B0-----:R-:W-:-:S03]  /*28ac0*/  IMAD.WIDE R22, R3, 0x2, R14 ;  /* 0x0000000203167825 */ /* 0x001fc600078e020e */
[----:B-1----:R-:W2:Y:S04]  /*28ad0*/  LDL R28, [R1+0xbb0] ;  /* 0x000bb000011c7983 */ /* 0x002ea80000100800 */
[----:B------:R-:W4:Y:S04]  /*28ae0*/  LDL R29, [R1+0xbb4] ;  /* 0x000bb400011d7983 */ /* 0x000f280000100800 */
[----:B------:R3:W-:Y:S04]  /*28af0*/  STL.64 [R1+0x948], R22 ;  /* 0x0009481601007387 */ /* 0x0007e80000100a00 */
[----:B------:R-:W4:Y:S01]  /*28b00*/  LDL R3, [R1+0xbc0] ;  /* 0x000bc00001037983 */ /* 0x000f220000100800 */
[----:B---3--:R-:W-:-:S05]  /*28b10*/  IMAD.WIDE R22, R20, 0x2, R14 ;  /* 0x0000000214167825 */ /* 0x008fca00078e020e */
[----:B------:R0:W-:Y:S01]  /*28b20*/  STL.64 [R1+0x960], R22 ;  /* 0x0009601601007387 */ /* 0x0001e20000100a00 */
[----:B------:R-:W-:-:S05]  /*28b30*/  IMAD.WIDE R20, R21, 0x2, R14 ;  /* 0x0000000215147825 */ /* 0x000fca00078e020e */
[----:B------:R1:W-:Y:S01]  /*28b40*/  STL.64 [R1+0x970], R20 ;  /* 0x0009701401007387 */ /* 0x0003e20000100a00 */
[----:B0-----:R-:W-:-:S05]  /*28b50*/  IMAD.WIDE R22, R18, 0x2, R14 ;  /* 0x0000000212167825 */ /* 0x001fca00078e020e */
[----:B------:R0:W-:Y:S01]  /*28b60*/  STL.64 [R1+0x988], R22 ;  /* 0x0009881601007387 */ /* 0x0001e20000100a00 */
[----:B-1----:R-:W-:-:S05]  /*28b70*/  IMAD.WIDE R20, R10, 0x2, R14 ;  /* 0x000000020a147825 */ /* 0x002fca00078e020e */
[----:B------:R1:W-:Y:S01]  /*28b80*/  STL.64 [R1+0x998], R20 ;  /* 0x0009981401007387 */ /* 0x0003e20000100a00 */
[----:B0-----:R-:W-:-:S04]  /*28b90*/  IMAD.WIDE R22, R11, 0x2, R14 ;  /* 0x000000020b167825 */ /* 0x001fc800078e020e */
[--C-:B------:R-:W-:Y:S01]  /*28ba0*/  IMAD.WIDE R10, R6, 0x2, R14.reuse ;  /* 0x00000002060a7825 */ /* 0x100fe200078e020e */
[----:B------:R-:W-:Y:S03]  /*28bb0*/  STL.64 [R1+0x9a8], R22 ;  /* 0x0009a81601007387 */ /* 0x000fe60000100a00 */
[--C-:B-1----:R-:W-:Y:S01]  /*28bc0*/  IMAD.WIDE R20, R7, 0x2, R14.reuse ;  /* 0x0000000207147825 */ /* 0x102fe200078e020e */
[----:B------:R0:W-:Y:S03]  /*28bd0*/  STL.64 [R1+0x9c0], R10 ;  /* 0x0009c00a01007387 */ /* 0x0001e60000100a00 */
[--C-:B------:R-:W-:Y:S01]  /*28be0*/  IMAD.WIDE R6, R2, 0x2, R14.reuse ;  /* 0x0000000202067825 */ /* 0x100fe200078e020e */
[----:B0-----:R-:W3:Y:S04]  /*28bf0*/  LDL R10, [R1+0xbc4] ;  /* 0x000bc400010a7983 */ /* 0x001ee80000100800 */
[----:B------:R-:W-:Y:S04]  /*28c00*/  STL.64 [R1+0x9d0], R20 ;  /* 0x0009d01401007387 */ /* 0x000fe80000100a00 */
[----:B------:R-:W3:Y:S04]  /*28c10*/  LDL R11, [R1+0xbd0] ;  /* 0x000bd000010b7983 */ /* 0x000ee80000100800 */
[----:B------:R0:W-:Y:S04]  /*28c20*/  STL.64 [R1+0x9e8], R6 ;  /* 0x0009e80601007387 */ /* 0x0001e80000100a00 */
[----:B------:R-:W3:Y:S04]  /*28c30*/  LDL R2, [R1+0xbe0] ;  /* 0x000be00001027983 */ /* 0x000ee80000100800 */
[----:B0-----:R-:W3:Y:S01]  /*28c40*/  LDL R6, [R1+0xbd4] ;  /* 0x000bd40001067983 */ /* 0x001ee20000100800 */
[----:B------:R-:W-:-:S03]  /*28c50*/  IMAD.WIDE R20, R8, 0x2, R14 ;  /* 0x0000000208147825 */ /* 0x000fc600078e020e */
[----:B------:R-:W3:Y:S04]  /*28c60*/  LDL R7, [R1+0xbe4] ;  /* 0x000be40001077983 */ /* 0x000ee80000100800 */
[----:B------:R-:W3:Y:S04]  /*28c70*/  LDL R8, [R1+0xbf0] ;  /* 0x000bf00001087983 */ /* 0x000ee80000100800 */
[----:B------:R0:W-:Y:S02]  /*28c80*/  STL.64 [R1+0xa00], R20 ;  /* 0x000a001401007387 */ /* 0x0001e40000100a00 */
[----:B0-----:R-:W-:-:S04]  /*28c90*/  IMAD.WIDE R20, R19, 0x2, R14 ;  /* 0x0000000213147825 */ /* 0x001fc800078e020e */
[--C-:B------:R-:W-:Y:S01]  /*28ca0*/  IMAD.WIDE R18, R16, 0x2, R14.reuse ;  /* 0x0000000210127825 */ /* 0x100fe200078e020e */
        /* <DEDUP_REMOVED lines=14> */
[----:B------:R2:W-:Y:S04]  /*28d90*/  STL.64 [R1+0xa88], R18 ;  /* 0x000a881201007387 */ /* 0x0005e80000100a00 */
[----:B------:R-:W3:Y:S01]  /*28da0*/  LDL R4, [R1+0xbf4] ;  /* 0x000bf40001047983 */ /* 0x000ee20000100800 */
[----:B------:R-:W-:-:S03]  /*28db0*/  IMAD.WIDE R12, R9, 0x2, R14 ;  /* 0x00000002090c7825 */ /* 0x000fc600078e020e */
[----:B------:R4:W-:Y:S04]  /*28dc0*/  STL.64 [R1+0xa98], R16 ;  /* 0x000a981001007387 */ /* 0x0009e80000100a00 */
[----:B------:R-:W3:Y:S04]  /*28dd0*/  LDL R5, [R1+0xc00] ;  /* 0x000c000001057983 */ /* 0x000ee80000100800 */
[----:B------:R0:W-:Y:S04]  /*28de0*/  STL.64 [R1+0xaa8], R12 ;  /* 0x000aa80c01007387 */ /* 0x0001e80000100a00 */
[----:B------:R-:W3:Y:S01]  /*28df0*/  LDL R9, [R1+0xc04] ;  /* 0x000c040001097983 */ /* 0x000ee20000100800 */
[----:B--2---:R-:W-:-:S04]  /*28e00*/  IMAD.WIDE R18, R28, 0x2, R14 ;  /* 0x000000021c127825 */ /* 0x004fc800078e020e */
[--C-:B----4-:R-:W-:Y:S01]  /*28e10*/  IMAD.WIDE R16, R29, 0x2, R14.reuse ;  /* 0x000000021d107825 */ /* 0x110fe200078e020e */
[----:B------:R1:W-:Y:S04]  /*28e20*/  STL.64 [R1+0xab8], R18 ;  /* 0x000ab81201007387 */ /* 0x0003e80000100a00 */
[----:B------:R-:W2:Y:S01]  /*28e30*/  LDL R20, [R1+0xc10] ;  /* 0x000c100001147983 */ /* 0x000ea20000100800 */
[----:B0-----:R-:W-:-:S03]  /*28e40*/  IMAD.WIDE R12, R3, 0x2, R14 ;  /* 0x00000002030c7825 */ /* 0x001fc600078e020e */
[----:B------:R-:W-:Y:S04]  /*28e50*/  STL.64 [R1+0xac8], R16 ;  /* 0x000ac81001007387 */ /* 0x000fe80000100a00 */
[----:B------:R-:W4:Y:S04]  /*28e60*/  LDL R21, [R1+0xc14] ;  /* 0x000c140001157983 */ /* 0x000f280000100800 */
[----:B------:R3:W-:Y:S04]  /*28e70*/  STL.64 [R1+0xad8], R12 ;  /* 0x000ad80c01007387 */ /* 0x0007e80000100a00 */
[----:B-1----:R-:W4:Y:S04]  /*28e80*/  LDL R18, [R1+0xc20] ;  /* 0x000c200001127983 */ /* 0x002f280000100800 */
[----:B------:R-:W4:Y:S04]  /*28e90*/  LDL R26, [R1+0xc24] ;  /* 0x000c2400011a7983 */ /* 0x000f280000100800 */
[----:B------:R-:W4:Y:S04]  /*28ea0*/  LDL R27, [R1+0xc30] ;  /* 0x000c3000011b7983 */ /* 0x000f280000100800 */
[----:B------:R-:W4:Y:S04]  /*28eb0*/  LDL R28, [R1+0xc34] ;  /* 0x000c3400011c7983 */ /* 0x000f280000100800 */
[----:B------:R-:W4:Y:S04]  /*28ec0*/  LDL R29, [R1+0xc40] ;  /* 0x000c4000011d7983 */ /* 0x000f280000100800 */
[----:B------:R-:W4:Y:S01]  /*28ed0*/  LDL R3, [R1+0xc44] ;  /* 0x000c440001037983 */ /* 0x000f220000100800 */
[----:B---3--:R-:W-:-:S04]  /*28ee0*/  IMAD.WIDE R12, R10, 0x2, R14 ;  /* 0x000000020a0c7825 */ /* 0x008fc800078e020e */
        /* <DEDUP_REMOVED lines=12> */
[----:B------:R-:W3:Y:S04]  /*28fb0*/  LDL R16, [R1+0xc60] ;  /* 0x000c600001107983 */ /* 0x000ee80000100800 */
[----:B------:R0:W-:Y:S04]  /*28fc0*/  STL.64 [R1+0xb38], R6 ;  /* 0x000b380601007387 */ /* 0x0001e80000100a00 */
[----:B------:R-:W3:Y:S04]  /*28fd0*/  LDL R17, [R1+0xc64] ;  /* 0x000c640001117983 */ /* 0x000ee80000100800 */
[----:B-1----:R-:W3:Y:S04]  /*28fe0*/  LDL R12, [R1+0xc68] ;  /* 0x000c6800010c7983 */ /* 0x002ee80000100800 */
[----:B------:R-:W3:Y:S04]  /*28ff0*/  LDL R13, [R1+0xc6c] ;  /* 0x000c6c00010d7983 */ /* 0x000ee80000100800 */
[----:B0-----:R-:W3:Y:S04]  /*29000*/  LDL R10, [R1+0xc78] ;  /* 0x000c7800010a7983 */ /* 0x001ee80000100800 */
[----:B------:R-:W3:Y:S04]  /*29010*/  LDL R11, [R1+0xc7c] ;  /* 0x000c7c00010b7983 */ /* 0x000ee80000100800 */
[----:B------:R-:W3:Y:S04]  /*29020*/  LDL R6, [R1+0xc80] ;  /* 0x000c800001067983 */ /* 0x000ee80000100800 */
[----:B------:R-:W3:Y:S04]  /*29030*/  LDL R7, [R1+0xc84] ;  /* 0x000c840001077983 */ /* 0x000ee80000100800 */
[----:B------:R-:W3:Y:S01]  /*29040*/  LDL R8, [R1+0xc90] ;  /* 0x000c900001087983 */ /* 0x000ee20000100800 */
[----:B------:R-:W-:-:S04]  /*29050*/  IMAD.WIDE R22, R4, 0x2, R14 ;  /* 0x0000000204167825 */ /* 0x000fc800078e020e */
[--C-:B------:R-:W-:Y:S01]  /*29060*/  IMAD.WIDE R4, R5, 0x2, R14.reuse ;  /* 0x0000000205047825 */ /* 0x100fe200078e020e */
[----:B------:R0:W-:Y:S04]  /*29070*/  STL.64 [R1+0xb48], R22 ;  /* 0x000b481601007387 */ /* 0x0001e80000100a00 */
[----:B------:R1:W-:Y:S01]  /*29080*/  STL.64 [R1+0xb58], R4 ;  /* 0x000b580401007387 */ /* 0x0003e20000100a00 */
[----:B0-----:R-:W-:-:S03]  /*29090*/  IMAD.WIDE R22, R9, 0x2, R14 ;  /* 0x0000000209167825 */ /* 0x001fc600078e020e */
[----:B-1----:R-:W3:Y:S04]  /*290a0*/  LDL R4, [R1+0xc98] ;  /* 0x000c980001047983 */ /* 0x002ee80000100800 */
[----:B------:R-:W3:Y:S04]  /*290b0*/  LDL R5, [R1+0xca8] ;  /* 0x000ca80001057983 */ /* 0x000ee80000100800 */
[----:B------:R2:W-:Y:S04]  /*290c0*/  STL.64 [R1+0xb68], R22 ;  /* 0x000b681601007387 */ /* 0x0005e80000100a00 */
[----:B------:R-:W3:Y:S01]  /*290d0*/  LDL R9, [R1+0xcb0] ;  /* 0x000cb00001097983 */ /* 0x000ee20000100800 */
[----:B--2---:R-:W-:-:S05]  /*290e0*/  IMAD.WIDE R22, R20, 0x2, R14 ;  /* 0x0000000214167825 */ /* 0x004fca00078e020e */
[----:B------:R4:W-:Y:S02]  /*290f0*/  STL.64 [R1+0xb78], R22 ;  /* 0x000b781601007387 */ /* 0x0009e40000100a00 */
[----:B----4-:R-:W-:-:S04]  /*29100*/  IMAD.WIDE R22, R21, 0x2, R14 ;  /* 0x0000000215167825 */ /* 0x010fc800078e020e */
        /* <DEDUP_REMOVED lines=11> */
[----:B--2---:R-:W2:Y:S04]  /*291c0*/  LDL R26, [R1+0xcc0] ;  /* 0x000cc000011a7983 */ /* 0x004ea80000100800 */
[----:B------:R-:W-:Y:S04]  /*291d0*/  STL.64 [R1+0xbd8], R22 ;  /* 0x000bd81601007387 */ /* 0x000fe80000100a00 */
[----:B------:R-:W4:Y:S04]  /*291e0*/  LDL R27, [R1+0xcd0] ;  /* 0x000cd000011b7983 */ /* 0x000f280000100800 */
[----:B------:R3:W-:Y:S04]  /*291f0*/  STL.64 [R1+0xbe8], R20 ;  /* 0x000be81401007387 */ /* 0x0007e80000100a00 */
[----:B------:R-:W4:Y:S04]  /*29200*/  LDL R3, [R1+0xce8] ;  /* 0x000ce80001037983 */ /* 0x000f280000100800 */
[----:B------:R-:W4:Y:S04]  /*29210*/  LDL R28, [R1+0xcd8] ;  /* 0x000cd800011c7983 */ /* 0x000f280000100800 */
[----:B------:R-:W4:Y:S01]  /*29220*/  LDL R29, [R1+0xcf0] ;  /* 0x000cf000011d7983 */ /* 0x000f220000100800 */
[----:B---3--:R-:W-:-:S03]  /*29230*/  IMAD.WIDE R20, R2, 0x2, R14 ;  /* 0x0000000202147825 */ /* 0x008fc600078e020e */
[----:B------:R-:W3:Y:S04]  /*29240*/  LDL R2, [R1+0xd00] ;  /* 0x000d000001027983 */ /* 0x000ee80000100800 */
[----:B------:R0:W-:Y:S01]  /*29250*/  STL.64 [R1+0xbf8], R20 ;  /* 0x000bf81401007387 */ /* 0x0001e20000100a00 */
[----:B------:R-:W-:-:S05]  /*29260*/  IMAD.WIDE R18, R19, 0x2, R14 ;  /* 0x0000000213127825 */ /* 0x000fca00078e020e */
[----:B------:R1:W-:Y:S01]  /*29270*/  STL.64 [R1+0xc08], R18 ;  /* 0x000c081201007387 */ /* 0x0003e20000100a00 */
[----:B------:R-:W-:-:S04]  /*29280*/  IMAD.WIDE R22, R16, 0x2, R14 ;  /* 0x0000000210167825 */ /* 0x000fc800078e020e */
[--C-:B0-----:R-:W-:Y:S01]  /*29290*/  IMAD.WIDE R20, R17, 0x2, R14.reuse ;  /* 0x0000000211147825 */ /* 0x101fe200078e020e */
[----:B------:R-:W-:Y:S03]  /*292a0*/  STL.64 [R1+0xc18], R22 ;  /* 0x000c181601007387 */ /* 0x000fe60000100a00 */
        /* <DEDUP_REMOVED lines=12> */
[----:B------:R-:W3:Y:S01]  /*29370*/  LDL R6, [R1+0xd08] ;  /* 0x000d080001067983 */ /* 0x000ee20000100800 */
[----:B------:R-:W-:-:S03]  /*29380*/  IMAD.WIDE R10, R8, 0x2, R14 ;  /* 0x00000002080a7825 */ /* 0x000fc600078e020e */
[----:B------:R0:W-:Y:S04]  /*29390*/  STL.64 [R1+0xca0], R12 ;  /* 0x000ca00c01007387 */ /* 0x0001e80000100a00 */
[----:B------:R-:W3:Y:S04]  /*293a0*/  LDL R7, [R1+0xd18] ;  /* 0x000d180001077983 */ /* 0x000ee80000100800 */
[----:B------:R1:W-:Y:S04]  /*293b0*/  STL.64 [R1+0xcb8], R10 ;  /* 0x000cb80a01007387 */ /* 0x0003e80000100a00 */
[----:B------:R-:W3:Y:S01]  /*293c0*/  LDL R8, [R1+0xd20] ;  /* 0x000d200001087983 */ /* 0x000ee20000100800 */
        /* <DEDUP_REMOVED lines=14> */
[----:B--2---:R-:W-:-:S04]  /*294b0*/  IMAD.WIDE R12, R26, 0x2, R14 ;  /* 0x000000021a0c7825 */ /* 0x004fc800078e020e */
[--C-:B----4-:R-:W-:Y:S01]  /*294c0*/  IMAD.WIDE R22, R27, 0x2, R14.reuse ;  /* 0x000000021b167825 */ /* 0x110fe200078e020e */
[----:B------:R0:W-:Y:S04]  /*294d0*/  STL.64 [R1+0xd10], R12 ;  /* 0x000d100c01007387 */ /* 0x0001e80000100a00 */
[----:B------:R-:W-:Y:S01]  /*294e0*/  STL.64 [R1+0xd28], R22 ;  /* 0x000d281601007387 */ /* 0x000fe20000100a00 */
[----:B0-----:R-:W-:-:S03]  /*294f0*/  IMAD.WIDE R12, R3, 0x2, R14 ;  /* 0x00000002030c7825 */ /* 0x001fc600078e020e */
[----:B------:R-:W2:Y:S01]  /*29500*/  LDL R3, [R1+0xd90] ;  /* 0x000d900001037983 */ /* 0x000ea20000100800 */
[----:B------:R-:W-:-:S05]  /*29510*/  IMAD.WIDE R16, R28, 0x2, R14 ;  /* 0x000000021c107825 */ /* 0x000fca00078e020e */
[----:B------:R0:W-:Y:S04]  /*29520*/  STL.64 [R1+0xd40], R16 ;  /* 0x000d401001007387 */ /* 0x0001e80000100a00 */
[----:B------:R3:W-:Y:S04]  /*29530*/  STL.64 [R1+0xd50], R12 ;  /* 0x000d500c01007387 */ /* 0x0007e80000100a00 */
[----:B------:R-:W4:Y:S01]  /*29540*/  LDL R19, [R1+0xda0] ;  /* 0x000da00001137983 */ /* 0x000f220000100800 */
[----:B0-----:R-:W-:-:S04]  /*29550*/  IMAD.WIDE R16, R29, 0x2, R14 ;  /* 0x000000021d107825 */ /* 0x001fc800078e020e */
[--C-:B---3--:R-:W-:Y:S01]  /*29560*/  IMAD.WIDE R12, R2, 0x2, R14.reuse ;  /* 0x00000002020c7825 */ /* 0x108fe200078e020e */
[----:B------:R0:W-:Y:S04]  /*29570*/  STL.64 [R1+0xd68], R16 ;  /* 0x000d681001007387 */ /* 0x0001e80000100a00 */
[----:B0-----:R-:W3:Y:S04]  /*29580*/  LDL R16, [R1+0xda8] ;  /* 0x000da80001107983 */ /* 0x001ee80000100800 */
[----:B------:R0:W-:Y:S04]  /*29590*/  STL.64 [R1+0xd80], R12 ;  /* 0x000d800c01007387 */ /* 0x0001e80000100a00 */
[----:B------:R-:W3:Y:S04]  /*295a0*/  LDL R17, [R1+0xdb8] ;  /* 0x000db80001117983 */ /* 0x000ee80000100800 */
[----:B------:R-:W3:Y:S04]  /*295b0*/  LDL R26, [R1+0xde0] ;  /* 0x000de000011a7983 */ /* 0x000ee80000100800 */
[----:B0-----:R-:W3:Y:S04]  /*295c0*/  LDL R12, [R1+0xdc0] ;  /* 0x000dc000010c7983 */ /* 0x001ee80000100800 */
[----:B------:R-:W3:Y:S04]  /*295d0*/  LDL R13, [R1+0xdd0] ;  /* 0x000dd000010d7983 */ /* 0x000ee80000100800 */
        /* <DEDUP_REMOVED lines=19> */
[----:B------:R0:W-:Y:S04]  /*29710*/  STL.64 [R1+0xe08], R22 ;  /* 0x000e081601007387 */ /* 0x0001e80000100a00 */
        /* <DEDUP_REMOVED lines=12> */
[----:B0-----:R-:W3:Y:S04]  /*297e0*/  LDL R4, [R1+0xe58] ;  /* 0x000e580001047983 */ /* 0x001ee80000100800 */
[----:B------:R-:W3:Y:S01]  /*297f0*/  LDL R5, [R1+0xe70] ;  /* 0x000e700001057983 */ /* 0x000ee20000100800 */
[----:B--2---:R-:W-:-:S03]  /*29800*/  IMAD.WIDE R20, R3, 0x2, R14 ;  /* 0x0000000203147825 */ /* 0x004fc600078e020e */
[----:B------:R-:W2:Y:S04]  /*29810*/  LDL R3, [R1+0xe80] ;  /* 0x000e800001037983 */ /* 0x000ea80000100800 */
[----:B------:R4:W-:Y:S02]  /*29820*/  STL.64 [R1+0xe90], R20 ;  /* 0x000e901401007387 */ /* 0x0009e40000100a00 */
[----:B----4-:R-:W-:-:S05]  /*29830*/  IMAD.WIDE R20, R19, 0x2, R14 ;  /* 0x0000000213147825 */ /* 0x010fca00078e020e */
[----:B------:R0:W-:Y:S01]  /*29840*/  STL.64 [R1+0xea8], R20 ;  /* 0x000ea81401007387 */ /* 0x0001e20000100a00 */
[----:B---3--:R-:W-:-:S05]  /*29850*/  IMAD.WIDE R18, R16, 0x2, R14 ;  /* 0x0000000210127825 */ /* 0x008fca00078e020e */
[----:B------:R1:W-:Y:S01]  /*29860*/  STL.64 [R1+0xec0], R18 ;  /* 0x000ec01201007387 */ /* 0x0003e20000100a00 */
[----:B------:R-:W-:-:S05]  /*29870*/  IMAD.WIDE R16, R17, 0x2, R14 ;  /* 0x0000000211107825 */ /* 0x000fca00078e020e */
[----:B------:R3:W-:Y:S01]  /*29880*/  STL.64 [R1+0xed8], R16 ;  /* 0x000ed81001007387 */ /* 0x0007e20000100a00 */
[----:B0-----:R-:W-:-:S04]  /*29890*/  IMAD.WIDE R20, R12, 0x2, R14 ;  /* 0x000000020c147825 */ /* 0x001fc800078e020e */
[--C-:B-1----:R-:W-:Y:S01]  /*298a0*/  IMAD.WIDE R18, R13, 0x2, R14.reuse ;  /* 0x000000020d127825 */ /* 0x102fe200078e020e */
[----:B------:R-:W-:Y:S03]  /*298b0*/  STL.64 [R1+0xee8], R20 ;  /* 0x000ee81401007387 */ /* 0x000fe60000100a00 */
[--C-:B---3--:R-:W-:Y:S01]  /*298c0*/  IMAD.WIDE R16, R26, 0x2, R14.reuse ;  /* 0x000000021a107825 */ /* 0x108fe200078e020e */
[----:B------:R0:W-:Y:S03]  /*298d0*/  STL.64 [R1+0xf00], R18 ;  /* 0x000f001201007387 */ /* 0x0001e60000100a00 */
[--C-:B------:R-:W-:Y:S01]  /*298e0*/  IMAD.WIDE R12, R27, 0x2, R14.reuse ;  /* 0x000000021b0c7825 */ /* 0x100fe200078e020e */
[----:B------:R1:W-:Y:S04]  /*298f0*/  STL.64 [R1+0xf20], R16 ;  /* 0x000f201001007387 */ /* 0x0003e80000100a00 */
[----:B------:R3:W-:Y:S01]  /*29900*/  STL.64 [R1+0xf98], R12 ;  /* 0x000f980c01007387 */ /* 0x0007e20000100a00 */
[----:B0-----:R-:W-:-:S04]  /*29910*/  IMAD.WIDE R18, R28, 0x2, R14 ;  /* 0x000000021c127825 */ /* 0x001fc800078e020e */
[--C-:B-1----:R-:W-:Y:S01]  /*29920*/  IMAD.WIDE R16, R29, 0x2, R14.reuse ;  /* 0x000000021d107825 */ /* 0x102fe200078e020e */
[----:B------:R-:W-:Y:S04]  /*29930*/  STL.64 [R1+0x19d8], R18 ;  /* 0x0019d81201007387 */ /* 0x000fe80000100a00 */
[----:B------:R-:W4:Y:S01]  /*29940*/  LDL R28, [R1+0xe88] ;  /* 0x000e8800011c7983 */ /* 0x000f220000100800 */
[----:B---3--:R-:W-:-:S03]  /*29950*/  IMAD.WIDE R12, R2, 0x2, R14 ;  /* 0x00000002020c7825 */ /* 0x008fc600078e020e */
        /* <DEDUP_REMOVED lines=9> */
[----:B------:R-:W-:Y:S04]  /*299f0*/  STL.64 [R1+0x1a18], R12 ;  /* 0x001a180c01007387 */ /* 0x000fe80000100a00 */
[----:B------:R-:W3:Y:S04]  /*29a00*/  LDL R21, [R1+0xeb8] ;  /* 0x000eb80001157983 */ /* 0x000ee80000100800 */
[----:B------:R0:W-:Y:S04]  /*29a10*/  STL.64 [R1+0x1a28], R6 ;  /* 0x001a280601007387 */ /* 0x0001e80000100a00 */
[----:B------:R-:W3:Y:S04]  /*29a20*/  LDL R18, [R1+0xec8] ;  /* 0x000ec80001127983 */ /* 0x000ee80000100800 */
[----:B------:R-:W3:Y:S04]  /*29a30*/  LDL R26, [R1+0xed0] ;  /* 0x000ed000011a7983 */ /* 0x000ee80000100800 */
[----:B------:R-:W3:Y:S04]  /*29a40*/  LDL R27, [R1+0xee0] ;  /* 0x000ee000011b7983 */ /* 0x000ee80000100800 */
[----:B0-----:R-:W3:Y:S04]  /*29a50*/  LDL R6, [R1+0xef0] ;  /* 0x000ef00001067983 */ /* 0x001ee80000100800 */
        /* <DEDUP_REMOVED lines=12> */
[----:B0-----:R-:W-:-:S05]  /*29b20*/  IMAD.WIDE R10, R5, 0x2, R14 ;  /* 0x00000002050a7825 */ /* 0x001fca00078e020e */
[----:B------:R0:W-:Y:S04]  /*29b30*/  STL.64 [R1+0x1a78], R10 ;  /* 0x001a780a01007387 */ /* 0x0001e80000100a00 */
[----:B------:R-:W3:Y:S01]  /*29b40*/  LDL R16, [R1+0xf30] ;  /* 0x000f300001107983 */ /* 0x000ee20000100800 */
[----:B--2---:R-:W-:-:S05]  /*29b50*/  IMAD.WIDE R4, R3, 0x2, R14 ;  /* 0x0000000203047825 */ /* 0x004fca00078e020e */
[----:B------:R2:W-:Y:S04]  /*29b60*/  STL.64 [R1+0x1a88], R4 ;  /* 0x001a880401007387 */ /* 0x0005e80000100a00 */
[----:B------:R-:W3:Y:S04]  /*29b70*/  LDL R17, [R1+0xf34] ;  /* 0x000f340001117983 */ /* 0x000ee80000100800 */
[----:B-1----:R-:W3:Y:S04]  /*29b80*/  LDL R12, [R1+0xf38] ;  /* 0x000f3800010c7983 */ /* 0x002ee80000100800 */
[----:B------:R-:W3:Y:S04]  /*29b90*/  LDL R13, [R1+0xf3c] ;  /* 0x000f3c00010d7983 */ /* 0x000ee80000100800 */
[----:B0-----:R-:W3:Y:S04]  /*29ba0*/  LDL R10, [R1+0xf40] ;  /* 0x000f4000010a7983 */ /* 0x001ee80000100800 */
[----:B------:R-:W3:Y:S04]  /*29bb0*/  LDL R11, [R1+0xf44] ;  /* 0x000f4400010b7983 */ /* 0x000ee80000100800 */
[----:B--2---:R-:W2:Y:S04]  /*29bc0*/  LDL R4, [R1+0xf48] ;  /* 0x000f480001047983 */ /* 0x004ea80000100800 */
[----:B------:R-:W2:Y:S04]  /*29bd0*/  LDL R5, [R1+0xf4c] ;  /* 0x000f4c0001057983 */ /* 0x000ea80000100800 */
[----:B------:R-:W2:Y:S01]  /*29be0*/  LDL R3, [R1+0xf50] ;  /* 0x000f500001037983 */ /* 0x000ea20000100800 */
[----:B----4-:R-:W-:-:S04]  /*29bf0*/  IMAD.WIDE R22, R28, 0x2, R14 ;  /* 0x000000021c167825 */ /* 0x010fc800078e020e */
[--C-:B---3--:R-:W-:Y:S01]  /*29c00*/  IMAD.WIDE R28, R29, 0x2, R14.reuse ;  /* 0x000000021d1c7825 */ /* 0x108fe200078e020e */
[----:B------:R0:W-:Y:S04]  /*29c10*/  STL.64 [R1+0x1a98], R22 ;  /* 0x001a981601007387 */ /* 0x0001e80000100a00 */
[----:B------:R1:W-:Y:S01]  /*29c20*/  STL.64 [R1+0x1aa8], R28 ;  /* 0x001aa81c01007387 */ /* 0x0003e20000100a00 */
[----:B0-----:R-:W-:-:S03]  /*29c30*/  IMAD.WIDE R22, R2, 0x2, R14 ;  /* 0x0000000202167825 */ /* 0x001fc600078e020e */
[----:B-1----:R-:W3:Y:S04]  /*29c40*/  LDL R28, [R1+0xf54] ;  /* 0x000f5400011c7983 */ /* 0x002ee80000100800 */
[----:B------:R-:W4:Y:S04]  /*29c50*/  LDL R29, [R1+0xf58] ;  /* 0x000f5800011d7983 */ /* 0x000f280000100800 */
[----:B------:R0:W-:Y:S04]  /*29c60*/  STL.64 [R1+0x1ab8], R22 ;  /* 0x001ab81601007387 */ /* 0x0001e80000100a00 */
[----:B------:R-:W4:Y:S01]  /*29c70*/  LDL R2, [R1+0xf5c] ;  /* 0x000f5c0001027983 */ /* 0x000f220000100800 */
        /* <DEDUP_REMOVED lines=19> */
[----:B0-----:R-:W4:Y:S04]  /*29db0*/  LDL R6, [R1+0xf68] ;  /* 0x000f680001067983 */ /* 0x001f280000100800 */
[----:B------:R-:W4:Y:S01]  /*29dc0*/  LDL R7, [R1+0xf70] ;  /* 0x000f700001077983 */ /* 0x000f220000100800 */
[----:B------:R-:W-:-:S03]  /*29dd0*/  IMAD.WIDE R20, R9, 0x2, R14 ;  /* 0x0000000209147825 */ /* 0x000fc600078e020e */
[----:B------:R-:W4:Y:S04]  /*29de0*/  LDL R9, [R1+0xf74] ;  /* 0x000f740001097983 */ /* 0x000f280000100800 */
[----:B------:R0:W-:Y:S01]  /*29df0*/  STL.64 [R1+0x1b48], R20 ;  /* 0x001b481401007387 */ /* 0x0001e20000100a00 */
[----:B------:R-:W-:-:S05]  /*29e00*/  IMAD.WIDE R18, R19, 0x2, R14 ;  /* 0x0000000213127825 */ /* 0x000fca00078e020e */
[----:B------:R1:W-:Y:S01]  /*29e10*/  STL.64 [R1+0x1b58], R18 ;  /* 0x001b581201007387 */ /* 0x0003e20000100a00 */
[----:B------:R-:W-:-:S05]  /*29e20*/  IMAD.WIDE R22, R16, 0x2, R14 ;  /* 0x0000000210167825 */ /* 0x000fca00078e020e */
        /* <DEDUP_REMOVED lines=11> */
[----:B--2---:R-:W-:-:S04]  /*29ee0*/  IMAD.WIDE R16, R4, 0x2, R14 ;  /* 0x0000000204107825 */ /* 0x004fc800078e020e */
[--C-:B0-----:R-:W-:Y:S01]  /*29ef0*/  IMAD.WIDE R12, R5, 0x2, R14.reuse ;  /* 0x00000002050c7825 */ /* 0x101fe200078e020e */
[----:B------:R3:W-:Y:S04]  /*29f00*/  STL.64 [R1+0x1bc8], R16 ;  /* 0x001bc81001007387 */ /* 0x0007e80000100a00 */
[----:B------:R-:W2:Y:S01]  /*29f10*/  LDL R4, [R1+0xf78] ;  /* 0x000f780001047983 */ /* 0x000ea20000100800 */
[----:B-1----:R-:W-:-:S03]  /*29f20*/  IMAD.WIDE R10, R3, 0x2, R14 ;  /* 0x00000002030a7825 */ /* 0x002fc600078e020e */
[----:B------:R4:W-:Y:S04]  /*29f30*/  STL.64 [R1+0x1bd8], R12 ;  /* 0x001bd80c01007387 */ /* 0x0009e80000100a00 */
[----:B------:R-:W2:Y:S04]  /*29f40*/  LDL R5, [R1+0xf7c] ;  /* 0x000f7c0001057983 */ /* 0x000ea80000100800 */
[----:B------:R0:W-:Y:S04]  /*29f50*/  STL.64 [R1+0x1be8], R10 ;  /* 0x001be80a01007387 */ /* 0x0001e80000100a00 */
[----:B------:R-:W2:Y:S01]  /*29f60*/  LDL R3, [R1+0xf80] ;  /* 0x000f800001037983 */ /* 0x000ea20000100800 */
[----:B---3--:R-:W-:-:S04]  /*29f70*/  IMAD.WIDE R16, R28, 0x2, R14 ;  /* 0x000000021c107825 */ /* 0x008fc800078e020e */
[--C-:B----4-:R-:W-:Y:S01]  /*29f80*/  IMAD.WIDE R12, R29, 0x2, R14.reuse ;  /* 0x000000021d0c7825 */ /* 0x110fe200078e020e */
[----:B------:R-:W-:Y:S04]  /*29f90*/  STL.64 [R1+0x1bf8], R16 ;  /* 0x001bf81001007387 */ /* 0x000fe80000100a00 */
[----:B------:R-:W3:Y:S01]  /*29fa0*/  LDL R20, [R1+0xf84] ;  /* 0x000f840001147983 */ /* 0x000ee20000100800 */
        /* <DEDUP_REMOVED lines=10> */
[----:B------:R-:W-:-:S04]  /*2a050*/  IMAD.WIDE R16, R26, 0x2, R14 ;  /* 0x000000021a107825 */ /* 0x000fc800078e020e */
[--C-:B------:R-:W-:Y:S01]  /*2a060*/  IMAD.WIDE R22, R27, 0x2, R14.reuse ;  /* 0x000000021b167825 */ /* 0x100fe200078e020e */
[----:B------:R0:W-:Y:S04]  /*2a070*/  STL.64 [R1+0x1c28], R16 ;  /* 0x001c281001007387 */ /* 0x0001e80000100a00 */
[----:B------:R-:W-:Y:S01]  /*2a080*/  STL.64 [R1+0x1c38], R22 ;  /* 0x001c381601007387 */ /* 0x000fe20000100a00 */
[----:B0-----:R-:W-:-:S03]  /*2a090*/  IMAD.WIDE R16, R8, 0x2, R14 ;  /* 0x0000000208107825 */ /* 0x001fc600078e020e */
[----:B------:R-:W4:Y:S01]  /*2a0a0*/  LDL R8, [R1+0xfb4] ;  /* 0x000fb40001087983 */ /* 0x000f220000100800 */
[----:B------:R-:W-:-:S05]  /*2a0b0*/  IMAD.WIDE R12, R6, 0x2, R14 ;  /* 0x00000002060c7825 */ /* 0x000fca00078e020e */
[----:B------:R0:W-:Y:S04]  /*2a0c0*/  STL.64 [R1+0x1c48], R12 ;  /* 0x001c480c01007387 */ /* 0x0001e80000100a00 */
[----:B------:R1:W-:Y:S04]  /*2a0d0*/  STL.64 [R1+0x1c58], R16 ;  /* 0x001c581001007387 */ /* 0x0003e80000100a00 */
[----:B------:R-:W4:Y:S01]  /*2a0e0*/  LDL R19, [R1+0xfb8] ;  /* 0x000fb80001137983 */ /* 0x000f220000100800 */
        /* <DEDUP_REMOVED lines=13> */
[----:B--2---:R-:W-:-:S04]  /*2a1c0*/  IMAD.WIDE R22, R4, 0x2, R14 ;  /* 0x0000000204167825 */ /* 0x004fc800078e020e */
[--C-:B------:R-:W-:Y:S01]  /*2a1d0*/  IMAD.WIDE R4, R5, 0x2, R14.reuse ;  /* 0x0000000205047825 */ /* 0x100fe200078e020e */
[----:B------:R0:W-:Y:S04]  /*2a1e0*/  STL.64 [R1+0x1c88], R22 ;  /* 0x001c881601007387 */ /* 0x0001e80000100a00 */
[----:B------:R1:W-:Y:S01]  /*2a1f0*/  STL.64 [R1+0x1c98], R4 ;  /* 0x001c980401007387 */ /* 0x0003e20000100a00 */
[----:B0-----:R-:W-:-:S03]  /*2a200*/  IMAD.WIDE R22, R3, 0x2, R14 ;  /* 0x0000000203167825 */ /* 0x001fc600078e020e */
[----:B-1----:R-:W2:Y:S04]  /*2a210*/  LDL R4, [R1+0xfe0] ;  /* 0x000fe00001047983 */ /* 0x002ea80000100800 */
[----:B------:R-:W2:Y:S04]  /*2a220*/  LDL R5, [R1+0xfe4] ;  /* 0x000fe40001057983 */ /* 0x000ea80000100800 */
[----:B------:R3:W-:Y:S04]  /*2a230*/  STL.64 [R1+0x1ca8], R22 ;  /* 0x001ca81601007387 */ /* 0x0007e80000100a00 */
[----:B------:R-:W2:Y:S01]  /*2a240*/  LDL R3, [R1+0xfe8] ;  /* 0x000fe80001037983 */ /* 0x000ea20000100800 */
[----:B---3--:R-:W-:-:S05]  /*2a250*/  IMAD.WIDE R22, R20, 0x2, R14 ;  /* 0x0000000214167825 */ /* 0x008fca00078e020e */
        /* <DEDUP_REMOVED lines=13> */
[----:B---3--:R-:W3:Y:S04]  /*2a330*/  LDL R10, [R1+0xfec] ;  /* 0x000fec00010a7983 */ /* 0x008ee80000100800 */
[----:B------:R-:W-:Y:S04]  /*2a340*/  STL.64 [R1+0x1d18], R22 ;  /* 0x001d181601007387 */ /* 0x000fe80000100a00 */
[----:B------:R-:W4:Y:S04]  /*2a350*/  LDL R11, [R1+0xff0] ;  /* 0x000ff000010b7983 */ /* 0x000f280000100800 */
[----:B------:R0:W-:Y:S04]  /*2a360*/  STL.64 [R1+0x1d28], R20 ;  /* 0x001d281401007387 */ /* 0x0001e80000100a00 */
[----:B------:R-:W4:Y:S04]  /*2a370*/  LDL R28, [R1+0xff4] ;  /* 0x000ff400011c7983 */ /* 0x000f280000100800 */
[----:B------:R-:W4:Y:S04]  /*2a380*/  LDL R2, [R1+0xff8] ;  /* 0x000ff80001027983 */ /* 0x000f280000100800 */
[----:B------:R-:W4:Y:S01]  /*2a390*/  LDL R29, [R1+0xffc] ;  /* 0x000ffc00011d7983 */ /* 0x000f220000100800 */
[----:B0-----:R-:W-:-:S03]  /*2a3a0*/  IMAD.WIDE R20, R8, 0x2, R14 ;  /* 0x0000000208147825 */ /* 0x001fc600078e020e */
[----:B------:R-:W4:Y:S04]  /*2a3b0*/  LDL R8, [R1+0x1000] ;  /* 0x0010000001087983 */ /* 0x000f280000100800 */
[----:B------:R0:W-:Y:S02]  /*2a3c0*/  STL.64 [R1+0x1d38], R20 ;  /* 0x001d381401007387 */ /* 0x0001e40000100a00 */
[----:B0-----:R-:W-:-:S04]  /*2a3d0*/  IMAD.WIDE R20, R19, 0x2, R14 ;  /* 0x0000000213147825 */ /* 0x001fc800078e020e */
[--C-:B------:R-:W-:Y:S01]  /*2a3e0*/  IMAD.WIDE R18, R16, 0x2, R14.reuse ;  /* 0x0000000210127825 */ /* 0x100fe200078e020e */
[----:B------:R0:W-:Y:S03]  /*2a3f0*/  STL.64 [R1+0x1d48], R20 ;  /* 0x001d481401007387 */ /* 0x0001e60000100a00 */
[--C-:B------:R-:W-:Y:S01]  /*2a400*/  IMAD.WIDE R16, R17, 0x2, R14.reuse ;  /* 0x0000000211107825 */ /* 0x100fe200078e020e */
[----:B------:R1:W-:Y:S03]  /*2a410*/  STL.64 [R1+0x1d58], R18 ;  /* 0x001d581201007387 */ /* 0x0003e60000100a00 */
[--C-:B0-----:R-:W-:Y:S01]  /*2a420*/  IMAD.WIDE R20, R12, 0x2, R14.reuse ;  /* 0x000000020c147825 */ /* 0x101fe200078e020e */
[----:B------:R0:W-:Y:S03]  /*2a430*/  STL.64 [R1+0x1d68], R16 ;  /* 0x001d681001007387 */ /* 0x0001e60000100a00 */
[--C-:B-1----:R-:W-:Y:S01]  /*2a440*/  IMAD.WIDE R18, R13, 0x2, R14.reuse ;  /* 0x000000020d127825 */ /* 0x102fe200078e020e */
[----:B------:R-:W-:Y:S03]  /*2a450*/  STL.64 [R1+0x1d78], R20 ;  /* 0x001d781401007387 */ /* 0x000fe60000100a00 */
[--C-:B0-----:R-:W-:Y:S01]  /*2a460*/  IMAD.WIDE R16, R26, 0x2, R14.reuse ;  /* 0x000000021a107825 */ /* 0x101fe200078e020e */
        /* <DEDUP_REMOVED lines=8> */
[----:B------:R-:W-:-:S03]  /*2a4f0*/  IMAD.WIDE R12, R9, 0x2, R14 ;  /* 0x00000002090c7825 */ /* 0x000fc600078e020e */
[----:B------:R2:W-:Y:S04]  /*2a500*/  STL.64 [R1+0x1dc8], R16 ;  /* 0x001dc81001007387 */ /* 0x0005e80000100a00 */
[----:B------:R-:W4:Y:S04]  /*2a510*/  LDL R7, [R1+0x1008] ;  /* 0x0010080001077983 */ /* 0x000f280000100800 */
[----:B------:R0:W-:Y:S04]  /*2a520*/  STL.64 [R1+0x1dd8], R12 ;  /* 0x001dd80c01007387 */ /* 0x0001e80000100a00 */
[----:B------:R-:W4:Y:S01]  /*2a530*/  LDL R9, [R1+0x100c] ;  /* 0x00100c0001097983 */ /* 0x000f220000100800 */
[----:B--2---:R-:W-:-:S04]  /*2a540*/  IMAD.WIDE R16, R4, 0x2, R14 ;  /* 0x0000000204107825 */ /* 0x004fc800078e020e */
[--C-:B0-----:R-:W-:Y:S01]  /*2a550*/  IMAD.WIDE R12, R5, 0x2, R14.reuse ;  /* 0x00000002050c7825 */ /* 0x101fe200078e020e */
[----:B------:R-:W-:Y:S04]  /*2a560*/  STL.64 [R1+0x1de8], R16 ;  /* 0x001de81001007387 */ /* 0x000fe80000100a00 */
[----:B------:R-:W2:Y:S01]  /*2a570*/  LDL R20, [R1+0x1010] ;  /* 0x0010100001147983 */ /* 0x000ea20000100800 */
[----:B------:R-:W-:-:S03]  /*2a580*/  IMAD.WIDE R4, R3, 0x2, R14 ;  /* 0x0000000203047825 */ /* 0x000fc600078e020e */
[----:B------:R-:W-:Y:S04]  /*2a590*/  STL.64 [R1+0x1df8], R12 ;  /* 0x001df80c01007387 */ /* 0x000fe80000100a00 */
[----:B------:R-:W2:Y:S04]  /*2a5a0*/  LDL R21, [R1+0x1014] ;  /* 0x0010140001157983 */ /* 0x000ea80000100800 */
[----:B------:R0:W-:Y:S04]  /*2a5b0*/  STL.64 [R1+0x1e08], R4 ;  /* 0x001e080401007387 */ /* 0x0001e80000100a00 */
[----:B------:R-:W2:Y:S04]  /*2a5c0*/  LDL R18, [R1+0x1018] ;  /* 0x0010180001127983 */ /* 0x000ea80000100800 */
[----:B------:R-:W2:Y:S04]  /*2a5d0*/  LDL R26, [R1+0x101c] ;  /* 0x00101c00011a7983 */ /* 0x000ea80000100800 */
[----:B------:R-:W2:Y:S04]  /*2a5e0*/  LDL R27, [R1+0x1020] ;  /* 0x00102000011b7983 */ /* 0x000ea80000100800 */
[----:B0-----:R-:W2:Y:S04]  /*2a5f0*/  LDL R4, [R1+0x1024] ;  /* 0x0010240001047983 */ /* 0x001ea80000100800 */
[----:B------:R-:W2:Y:S04]  /*2a600*/  LDL R5, [R1+0x1028] ;  /* 0x0010280001057983 */ /* 0x000ea80000100800 */
[----:B------:R-:W2:Y:S01]  /*2a610*/  LDL R3, [R1+0x102c] ;  /* 0x00102c0001037983 */ /* 0x000ea20000100800 */
[----:B---3--:R-:W-:-:S04]  /*2a620*/  IMAD.WIDE R22, R10, 0x2, R14 ;  /* 0x000000020a167825 */ /* 0x008fc800078e020e */
[--C-:B----4-:R-:W-:Y:S01]  /*2a630*/  IMAD.WIDE R16, R11, 0x2, R14.reuse ;  /* 0x000000020b107825 */ /* 0x110fe200078e020e */
[----:B------:R-:W-:Y:S04]  /*2a640*/  STL.64 [R1+0x1e18], R22 ;  /* 0x001e181601007387 */ /* 0x000fe80000100a00 */
[----:B------:R-:W-:Y:S01]  /*2a650*/  STL.64 [R1+0x1e28], R16 ;  /* 0x001e281001007387 */ /* 0x000fe20000100a00 */
[----:B------:R-:W-:-:S04]  /*2a660*/  IMAD.WIDE R12, R28, 0x2, R14 ;  /* 0x000000021c0c7825 */ /* 0x000fc800078e020e */
[--C-:B------:R-:W-:Y:S02]  /*2a670*/  IMAD.WIDE R10, R2, 0x2, R14.reuse ;  /* 0x00000002020a7825 */ /* 0x100fe400078e020e */
[----:B------:R-:W3:Y:S04]  /*2a680*/  LDL R2, [R1+0x1030] ;  /* 0x0010300001027983 */ /* 0x000ee80000100800 */
[----:B------:R0:W-:Y:S04]  /*2a690*/  STL.64 [R1+0x1e38], R12 ;  /* 0x001e380c01007387 */ /* 0x0001e80000100a00 */
[----:B------:R1:W-:Y:S04]  /*2a6a0*/  STL.64 [R1+0x1e48], R10 ;  /* 0x001e480a01007387 */ /* 0x0003e80000100a00 */
[----:B------:R-:W4:Y:S01]  /*2a6b0*/  LDL R19, [R1+0x1034] ;  /* 0x0010340001137983 */ /* 0x000f220000100800 */
[----:B0-----:R-:W-:-:S04]  /*2a6c0*/  IMAD.WIDE R12, R29, 0x2, R14 ;  /* 0x000000021d0c7825 */ /* 0x001fc800078e020e */
[--C-:B-1----:R-:W-:Y:S01]  /*2a6d0*/  IMAD.WIDE R10, R8, 0x2, R14.reuse ;  /* 0x00000002080a7825 */ /* 0x102fe200078e020e */
[----:B------:R0:W-:Y:S04]  /*2a6e0*/  STL.64 [R1+0x1e58], R12 ;  /* 0x001e580c01007387 */ /* 0x0001e80000100a00 */
[----:B------:R-:W4:Y:S04]  /*2a6f0*/  LDL R16, [R1+0x1038] ;  /* 0x0010380001107983 */ /* 0x000f280000100800 */
[----:B------:R1:W-:Y:S04]  /*2a700*/  STL.64 [R1+0x1e68], R10 ;  /* 0x001e680a01007387 */ /* 0x0003e80000100a00 */
[----:B------:R-:W4:Y:S04]  /*2a710*/  LDL R17, [R1+0x103c] ;  /* 0x00103c0001117983 */ /* 0x000f280000100800 */
[----:B0-----:R-:W4:Y:S04]  /*2a720*/  LDL R12, [R1+0x1040] ;  /* 0x00104000010c7983 */ /* 0x001f280000100800 */
[----:B------:R-:W4:Y:S04]  /*2a730*/  LDL R13, [R1+0x1044] ;  /* 0x00104400010d7983 */ /* 0x000f280000100800 */
[----:B-1----:R-:W4:Y:S04]  /*2a740*/  LDL R10, [R1+0x1048] ;  /* 0x00104800010a7983 */ /* 0x002f280000100800 */
[----:B------:R-:W4:Y:S04]  /*2a750*/  LDL R11, [R1+0x104c] ;  /* 0x00104c00010b7983 */ /* 0x000f280000100800 */
[----:B------:R-:W4:Y:S04]  /*2a760*/  LDL R28, [R1+0x1050] ;  /* 0x00105000011c7983 */ /* 0x000f280000100800 */
        /* <DEDUP_REMOVED lines=11> */
[----:B--2---:R-:W-:-:S05]  /*2a820*/  IMAD.WIDE R22, R20, 0x2, R14 ;  /* 0x0000000214167825 */ /* 0x004fca00078e020e */
[----:B------:R0:W-:Y:S01]  /*2a830*/  STL.64 [R1+0x1ea8], R22 ;  /* 0x001ea81601007387 */ /* 0x0001e20000100a00 */
[----:B------:R-:W-:-:S05]  /*2a840*/  IMAD.WIDE R20, R21, 0x2, R14 ;  /* 0x0000000215147825 */ /* 0x000fca00078e020e */
[----:B------:R1:W-:Y:S01]  /*2a850*/  STL.64 [R1+0x1eb8], R20 ;  /* 0x001eb81401007387 */ /* 0x0003e20000100a00 */
[----:B0-----:R-:W-:-:S05]  /*2a860*/  IMAD.WIDE R22, R18, 0x2, R14 ;  /* 0x0000000212167825 */ /* 0x001fca00078e020e */
[----:B------:R0:W-:Y:S01]  /*2a870*/  STL.64 [R1+0x1ec8], R22 ;  /* 0x001ec81601007387 */ /* 0x0001e20000100a00 */
[----:B-1----:R-:W-:-:S04]  /*2a880*/  IMAD.WIDE R20, R26, 0x2, R14 ;  /* 0x000000021a147825 */ /* 0x002fc800078e020e */
[--C-:B------:R-:W-:Y:S01]  /*2a890*/  IMAD.WIDE R26, R27, 0x2, R14.reuse ;  /* 0x000000021b1a7825 */ /* 0x100fe200078e020e */
[----:B------:R1:W-:Y:S03]  /*2a8a0*/  STL.64 [R1+0x1ed8], R20 ;  /* 0x001ed81401007387 */ /* 0x0003e60000100a00 */
[--C-:B0-----:R-:W-:Y:S01]  /*2a8b0*/  IMAD.WIDE R22, R4, 0x2, R14.reuse ;  /* 0x0000000204167825 */ /* 0x101fe200078e020e */
[----:B------:R0:W-:Y:S04]  /*2a8c0*/  STL.64 [R1+0x1ee8], R26 ;  /* 0x001ee81a01007387 */ /* 0x0001e80000100a00 */
[----:B------:R-:W-:Y:S01]  /*2a8d0*/  STL.64 [R1+0x1ef8], R22 ;  /* 0x001ef81601007387 */ /* 0x000fe20000100a00 */
[----:B-1----:R-:W-:-:S04]  /*2a8e0*/  IMAD.WIDE R20, R5, 0x2, R14 ;  /* 0x0000000205147825 */ /* 0x002fc800078e020e */
[--C-:B------:R-:W-:Y:S01]  /*2a8f0*/  IMAD.WIDE R4, R3, 0x2, R14.reuse ;  /* 0x0000000203047825 */ /* 0x100fe200078e020e */
[----:B0-----:R-:W2:Y:S04]  /*2a900*/  LDL R26, [R1+0x1068] ;  /* 0x00106800011a7983 */ /* 0x001ea80000100800 */
[----:B------:R-:W-:Y:S04]  /*2a910*/  STL.64 [R1+0x1f08], R20 ;  /* 0x001f081401007387 */ /* 0x000fe80000100a00 */
[----:B------:R-:W2:Y:S04]  /*2a920*/  LDL R27, [R1+0x106c] ;  /* 0x00106c00011b7983 */ /* 0x000ea80000100800 */
[----:B------:R0:W-:Y:S04]  /*2a930*/  STL.64 [R1+0x1f18], R4 ;  /* 0x001f180401007387 */ /* 0x0001e80000100a00 */
[----:B------:R-:W2:Y:S04]  /*2a940*/  LDL R3, [R1+0x1074] ;  /* 0x0010740001037983 */ /* 0x000ea80000100800 */
[----:B0-----:R-:W2:Y:S04]  /*2a950*/  LDL R4, [R1+0x1070] ;  /* 0x0010700001047983 */ /* 0x001ea80000100800 */
[----:B------:R-:W2:Y:S01]  /*2a960*/  LDL R5, [R1+0x1078] ;  /* 0x0010780001057983 */ /* 0x000ea20000100800 */
[----:B---3--:R-:W-:-:S03]  /*2a970*/  IMAD.WIDE R20, R2, 0x2, R14 ;  /* 0x0000000202147825 */ /* 0x008fc600078e020e */
[----:B------:R-:W3:Y:S04]  /*2a980*/  LDL R2, [R1+0x107c] ;  /* 0x00107c0001027983 */ /* 0x000ee80000100800 */
[----:B------:R0:W-:Y:S01]  /*2a990*/  STL.64 [R1+0x1f28], R20 ;  /* 0x001f281401007387 */ /* 0x0001e20000100a00 */
[----:B----4-:R-:W-:-:S05]  /*2a9a0*/  IMAD.WIDE R18, R19, 0x2, R14 ;  /* 0x0000000213127825 */ /* 0x010fca00078e020e */
        /* <DEDUP_REMOVED lines=17> */
[----:B----4-:R-:W-:-:S03]  /*2aac0*/  IMAD.WIDE R10, R8, 0x2, R14 ;  /* 0x00000002080a7825 */ /* 0x010fc600078e020e */
[----:B------:R0:W-:Y:S04]  /*2aad0*/  STL.64 [R1+0x1fb8], R12 ;  /* 0x001fb80c01007387 */ /* 0x0001e80000100a00 */
[----:B------:R-:W4:Y:S04]  /*2aae0*/  LDL R29, [R1+0x1084] ;  /* 0x00108400011d7983 */ /* 0x000f280000100800 */
[----:B------:R1:W-:Y:S04]  /*2aaf0*/  STL.64 [R1+0x1fc8], R10 ;  /* 0x001fc80a01007387 */ /* 0x0003e80000100a00 */
[----:B------:R-:W4:Y:S01]  /*2ab00*/  LDL R8, [R1+0x1088] ;  /* 0x0010880001087983 */ /* 0x000f220000100800 */
        /* <DEDUP_REMOVED lines=13> */
[----:B------:R-:W4:Y:S01]  /*2abe0*/  LDL R9, [R1+0x10a8] ;  /* 0x0010a80001097983 */ /* 0x000f220000100800 */
[----:B--2---:R-:W-:-:S04]  /*2abf0*/  IMAD.WIDE R16, R26, 0x2, R14 ;  /* 0x000000021a107825 */ /* 0x004fc800078e020e */
[--C-:B------:R-:W-:Y:S01]  /*2ac00*/  IMAD.WIDE R22, R27, 0x2, R14.reuse ;  /* 0x000000021b167825 */ /* 0x100fe200078e020e */
[----:B------:R0:W-:Y:S04]  /*2ac10*/  STL.64 [R1+0x2008], R16 ;  /* 0x0020081001007387 */ /* 0x0001e80000100a00 */
[----:B------:R-:W-:Y:S01]  /*2ac20*/  STL.64 [R1+0x2018], R22 ;  /* 0x0020181601007387 */ /* 0x000fe20000100a00 */
[----:B0-----:R-:W-:-:S03]  /*2ac30*/  IMAD.WIDE R16, R3, 0x2, R14 ;  /* 0x0000000203107825 */ /* 0x001fc600078e020e */
[----:B------:R-:W2:Y:S01]  /*2ac40*/  LDL R3, [R1+0x10ac] ;  /* 0x0010ac0001037983 */ /* 0x000ea20000100800 */
[----:B------:R-:W-:-:S05]  /*2ac50*/  IMAD.WIDE R12, R4, 0x2, R14 ;  /* 0x00000002040c7825 */ /* 0x000fca00078e020e */
[----:B------:R0:W-:Y:S04]  /*2ac60*/  STL.64 [R1+0x2028], R12 ;  /* 0x0020280c01007387 */ /* 0x0001e80000100a00 */
[----:B------:R1:W-:Y:S04]  /*2ac70*/  STL.64 [R1+0x2038], R16 ;  /* 0x0020381001007387 */ /* 0x0003e80000100a00 */
[----:B------:R-:W2:Y:S01]  /*2ac80*/  LDL R19, [R1+0x10b0] ;  /* 0x0010b00001137983 */ /* 0x000ea20000100800 */
[----:B0-----:R-:W-:-:S05]  /*2ac90*/  IMAD.WIDE R12, R5, 0x2, R14 ;  /* 0x00000002050c7825 */ /* 0x001fca00078e020e */
[----:B------:R0:W-:Y:S04]  /*2aca0*/  STL.64 [R1+0x2048], R12 ;  /* 0x0020480c01007387 */ /* 0x0001e80000100a00 */
[----:B-1----:R-:W2:Y:S01]  /*2acb0*/  LDL R16, [R1+0x10b4] ;  /* 0x0010b40001107983 */ /* 0x002ea20000100800 */
[----:B---3--:R-:W-:-:S05]  /*2acc0*/  IMAD.WIDE R4, R2, 0x2, R14 ;  /* 0x0000000202047825 */ /* 0x008fca00078e020e */
        /* <DEDUP_REMOVED lines=9> */
[----:B------:R-:W-:-:S04]  /*2ad60*/  IMAD.WIDE R22, R28, 0x2, R14 ;  /* 0x000000021c167825 */ /* 0x000fc800078e020e */
[--C-:B----4-:R-:W-:Y:S01]  /*2ad70*/  IMAD.WIDE R28, R29, 0x2, R14.reuse ;  /* 0x000000021d1c7825 */ /* 0x110fe200078e020e */
[----:B------:R0:W-:Y:S04]  /*2ad80*/  STL.64 [R1+0x2068], R22 ;  /* 0x0020681601007387 */ /* 0x0001e80000100a00 */
[----:B------:R1:W-:Y:S01]  /*2ad90*/  STL.64 [R1+0x2078], R28 ;  /* 0x0020781c01007387 */ /* 0x0003e20000100a00 */
[----:B0-----:R-:W-:-:S03]  /*2ada0*/  IMAD.WIDE R22, R8, 0x2, R14 ;  /* 0x0000000208167825 */ /* 0x001fc600078e020e */
[----:B-1----:R-:W4:Y:S04]  /*2adb0*/  LDL R28, [R1+0x10d8] ;  /* 0x0010d800011c7983 */ /* 0x002f280000100800 */
        /* <DEDUP_REMOVED lines=17> */
[----:B0-----:R-:W4:Y:S04]  /*2aed0*/  LDL R10, [R1+0x10e4] ;  /* 0x0010e400010a7983 */ /* 0x001f280000100800 */
[----:B------:R-:W-:Y:S04]  /*2aee0*/  STL.64 [R1+0x20f8], R20 ;  /* 0x0020f81401007387 */ /* 0x000fe80000100a00 */
[----:B------:R-:W4:Y:S04]  /*2aef0*/  LDL R11, [R1+0x10e8] ;  /* 0x0010e800010b7983 */ /* 0x000f280000100800 */
[----:B------:R0:W-:Y:S04]  /*2af00*/  STL.64 [R1+0x2108], R6 ;  /* 0x0021080601007387 */ /* 0x0001e80000100a00 */
[----:B------:R-:W4:Y:S04]  /*2af10*/  LDL R9, [R1+0x10f0] ;  /* 0x0010f00001097983 */ /* 0x000f280000100800 */
[----:B0-----:R-:W4:Y:S04]  /*2af20*/  LDL R6, [R1+0x10ec] ;  /* 0x0010ec0001067983 */ /* 0x001f280000100800 */
[----:B------:R-:W4:Y:S01]  /*2af30*/  LDL R7, [R1+0x10f4] ;  /* 0x0010f40001077983 */ /* 0x000f220000100800 */
[----:B--2---:R-:W-:-:S03]  /*2af40*/  IMAD.WIDE R20, R3, 0x2, R14 ;  /* 0x0000000203147825 */ /* 0x004fc600078e020e */
[----:B------:R-:W2:Y:S04]  /*2af50*/  LDL R3, [R1+0x10f8] ;  /* 0x0010f80001037983 */ /* 0x000ea80000100800 */
[----:B------:R0:W-:Y:S02]  /*2af60*/  STL.64 [R1+0x2118], R20 ;  /* 0x0021181401007387 */ /* 0x0001e40000100a00 */
[----:B0-----:R-:W-:-:S05]  /*2af70*/  IMAD.WIDE R20, R19, 0x2, R14 ;  /* 0x0000000213147825 */ /* 0x001fca00078e020e */
[----:B------:R0:W-:Y:S01]  /*2af80*/  STL.64 [R1+0x2128], R20 ;  /* 0x0021281401007387 */ /* 0x0001e20000100a00 */
[----:B------:R-:W-:-:S05]  /*2af90*/  IMAD.WIDE R18, R16, 0x2, R14 ;  /* 0x0000000210127825 */ /* 0x000fca00078e020e */
[----:B------:R1:W-:Y:S01]  /*2afa0*/  STL.64 [R1+0x2138], R18 ;  /* 0x0021381201007387 */ /* 0x0003e20000100a00 */
[----:B---3--:R-:W-:-:S04]  /*2afb0*/  IMAD.WIDE R16, R17, 0x2, R14 ;  /* 0x0000000211107825 */ /* 0x008fc800078e020e */
[--C-:B0-----:R-:W-:Y:S01]  /*2afc0*/  IMAD.WIDE R20, R12, 0x2, R14.reuse ;  /* 0x000000020c147825 */ /* 0x101fe200078e020e */
[----:B------:R0:W-:Y:S03]  /*2afd0*/  STL.64 [R1+0x2148], R16 ;  /* 0x0021481001007387 */ /* 0x0001e60000100a00 */
[--C-:B-1----:R-:W-:Y:S01]  /*2afe0*/  IMAD.WIDE R18, R13, 0x2, R14.reuse ;  /* 0x000000020d127825 */ /* 0x102fe200078e020e */
[----:B------:R-:W-:Y:S04]  /*2aff0*/  STL.64 [R1+0x2158], R20 ;  /* 0x0021581401007387 */ /* 0x000fe80000100a00 */
[----:B------:R1:W-:Y:S01]  /*2b000*/  STL.64 [R1+0x2168], R18 ;  /* 0x0021681201007387 */ /* 0x0003e20000100a00 */
[----:B------:R-:W-:-:S04]  /*2b010*/  IMAD.WIDE R12, R27, 0x2, R14 ;  /* 0x000000021b0c7825 */ /* 0x000fc800078e020e */
[----:B0-----:R-:W-:-:S04]  /*2b020*/  IMAD.WIDE R16, R26, 0x2, R14 ;  /* 0x000000021a107825 */ /* 0x001fc800078e020e */
[--C-:B-1----:R-:W-:Y:S01]  /*2b030*/  IMAD.WIDE R18, R4, 0x2, R14.reuse ;  /* 0x0000000204127825 */ /* 0x102fe200078e020e */
[----:B------:R0:W-:Y:S04]  /*2b040*/  STL.64 [R1+0x2178], R16 ;  /* 0x0021781001007387 */ /* 0x0001e80000100a00 */
[----:B------:R1:W-:Y:S04]  /*2b050*/  STL.64 [R1+0x2188], R12 ;  /* 0x0021880c01007387 */ /* 0x0003e80000100a00 */
[----:B------:R4:W-:Y:S01]  /*2b060*/  STL.64 [R1+0x2198], R18 ;  /* 0x0021981201007387 */ /* 0x0009e20000100a00 */
[----:B0-----:R-:W-:-:S03]  /*2b070*/  IMAD.WIDE R16, R5, 0x2, R14 ;  /* 0x0000000205107825 */ /* 0x001fc600078e020e */
[----:B------:R-:W3:Y:S01]  /*2b080*/  LDL R4, [R1+0x10fc] ;  /* 0x0010fc0001047983 */ /* 0x000ee20000100800 */
[----:B-1----:R-:W-:-:S03]  /*2b090*/  IMAD.WIDE R12, R2, 0x2, R14 ;  /* 0x00000002020c7825 */ /* 0x002fc600078e020e */
[----:B------:R0:W-:Y:S04]  /*2b0a0*/  STL.64 [R1+0x21a8], R16 ;  /* 0x0021a81001007387 */ /* 0x0001e80000100a00 */
[----:B------:R-:W3:Y:S04]  /*2b0b0*/  LDL R5, [R1+0x1100] ;  /* 0x0011000001057983 */ /* 0x000ee80000100800 */
[----:B------:R1:W-:Y:S04]  /*2b0c0*/  STL.64 [R1+0x21b8], R12 ;  /* 0x0021b80c01007387 */ /* 0x0003e80000100a00 */
[----:B------:R-:W3:Y:S01]  /*2b0d0*/  LDL R2, [R1+0x1104] ;  /* 0x0011040001027983 */ /* 0x000ee20000100800 */
[----:B----4-:R-:W-:-:S04]  /*2b0e0*/  IMAD.WIDE R18, R28, 0x2, R14 ;  /* 0x000000021c127825 */ /* 0x010fc800078e020e */
[--C-:B0-----:R-:W-:Y:S01]  /*2b0f0*/  IMAD.WIDE R16, R29, 0x2, R14.reuse ;  /* 0x000000021d107825 */ /* 0x101fe200078e020e */
[----:B------:R0:W-:Y:S04]  /*2b100*/  STL.64 [R1+0x21c8], R18 ;  /* 0x0021c81201007387 */ /* 0x0001e80000100a00 */
[----:B------:R-:W4:Y:S01]  /*2b110*/  LDL R20, [R1+0x1108] ;  /* 0x0011080001147983 */ /* 0x000f220000100800 */
[----:B-1----:R-:W-:-:S03]  /*2b120*/  IMAD.WIDE R12, R8, 0x2, R14 ;  /* 0x00000002080c7825 */ /* 0x002fc600078e020e */
[----:B------:R-:W-:Y:S04]  /*2b130*/  STL.64 [R1+0x21d8], R16 ;  /* 0x0021d81001007387 */ /* 0x000fe80000100a00 */
[----:B------:R-:W4:Y:S04]  /*2b140*/  LDL R21, [R1+0x110c] ;  /* 0x00110c0001157983 */ /* 0x000f280000100800 */
[----:B------:R1:W-:Y:S04]  /*2b150*/  STL.64 [R1+0x21e8], R12 ;  /* 0x0021e80c01007387 */ /* 0x0003e80000100a00 */
[----:B0-----:R-:W4:Y:S04]  /*2b160*/  LDL R18, [R1+0x1110] ;  /* 0x0011100001127983 */ /* 0x001f280000100800 */
[----:B------:R-:W4:Y:S04]  /*2b170*/  LDL R26, [R1+0x1114] ;  /* 0x00111400011a7983 */ /* 0x000f280000100800 */
[----:B------:R-:W4:Y:S04]  /*2b180*/  LDL R27, [R1+0x1118] ;  /* 0x00111800011b7983 */ /* 0x000f280000100800 */
[----:B------:R-:W4:Y:S04]  /*2b190*/  LDL R28, [R1+0x111c] ;  /* 0x00111c00011c7983 */ /* 0x000f280000100800 */
[----:B------:R-:W4:Y:S04]  /*2b1a0*/  LDL R29, [R1+0x1120] ;  /* 0x00112000011d7983 */ /* 0x000f280000100800 */
[----:B------:R-:W4:Y:S01]  /*2b1b0*/  LDL R8, [R1+0x1124] ;  /* 0x0011240001087983 */ /* 0x000f220000100800 */
[----:B-1----:R-:W-:-:S04]  /*2b1c0*/  IMAD.WIDE R12, R10, 0x2, R14 ;  /* 0x000000020a0c7825 */ /* 0x002fc800078e020e */
        /* <DEDUP_REMOVED lines=14> */
[----:B------:R-:W4:Y:S04]  /*2b2b0*/  LDL R17, [R1+0x1134] ;  /* 0x0011340001117983 */ /* 0x000f280000100800 */
[----:B-1----:R-:W4:Y:S04]  /*2b2c0*/  LDL R12, [R1+0x1138] ;  /* 0x00113800010c7983 */ /* 0x002f280000100800 */
[----:B------:R-:W4:Y:S04]  /*2b2d0*/  LDL R13, [R1+0x113c] ;  /* 0x00113c00010d7983 */ /* 0x000f280000100800 */
[----:B0-----:R-:W4:Y:S04]  /*2b2e0*/  LDL R10, [R1+0x1140] ;  /* 0x00114000010a7983 */ /* 0x001f280000100800 */
[----:B------:R-:W4:Y:S04]  /*2b2f0*/  LDL R11, [R1+0x1144] ;  /* 0x00114400010b7983 */ /* 0x000f280000100800 */
[----:B--2---:R-:W2:Y:S04]  /*2b300*/  LDL R6, [R1+0x1148] ;  /* 0x0011480001067983 */ /* 0x004ea80000100800 */
[----:B------:R-:W2:Y:S04]  /*2b310*/  LDL R7, [R1+0x114c] ;  /* 0x00114c0001077983 */ /* 0x000ea80000100800 */
[----:B------:R-:W2:Y:S01]  /*2b320*/  LDL R3, [R1+0x1150] ;  /* 0x0011500001037983 */ /* 0x000ea20000100800 */
[----:B---3--:R-:W-:-:S05]  /*2b330*/  IMAD.WIDE R22, R4, 0x2, R14 ;  /* 0x0000000204167825 */ /* 0x008fca00078e020e */
[----:B------:R0:W-:Y:S01]  /*2b340*/  STL.64 [R1+0x2258], R22 ;  /* 0x0022581601007387 */ /* 0x0001e20000100a00 */
[----:B------:R-:W-:-:S05]  /*2b350*/  IMAD.WIDE R4, R5, 0x2, R14 ;  /* 0x0000000205047825 */ /* 0x000fca00078e020e */
[----:B------:R1:W-:Y:S01]  /*2b360*/  STL.64 [R1+0x2268], R4 ;  /* 0x0022680401007387 */ /* 0x0003e20000100a00 */
[----:B0-----:R-:W-:-:S03]  /*2b370*/  IMAD.WIDE R22, R2, 0x2, R14 ;  /* 0x0000000202167825 */ /* 0x001fc600078e020e */
[----:B-1----:R-:W3:Y:S04]  /*2b380*/  LDL R4, [R1+0x1154] ;  /* 0x0011540001047983 */ /* 0x002ee80000100800 */
[----:B------:R-:W3:Y:S04]  /*2b390*/  LDL R5, [R1+0x1158] ;  /* 0x0011580001057983 */ /* 0x000ee80000100800 */
[----:B------:R4:W-:Y:S04]  /*2b3a0*/  STL.64 [R1+0x2278], R22 ;  /* 0x0022781601007387 */ /* 0x0009e80000100a00 */
[----:B------:R-:W3:Y:S01]  /*2b3b0*/  LDL R2, [R1+0x115c] ;  /* 0x00115c0001027983 */ /* 0x000ee20000100800 */
[----:B----4-:R-:W-:-:S05]  /*2b3c0*/  IMAD.WIDE R22, R20, 0x2, R14 ;  /* 0x0000000214167825 */ /* 0x010fca00078e020e */
        /* <DEDUP_REMOVED lines=13> */
[----:B----4-:R-:W4:Y:S04]  /*2b4a0*/  LDL R26, [R1+0x1160] ;  /* 0x00116000011a7983 */ /* 0x010f280000100800 */
        /* <DEDUP_REMOVED lines=25> */
[----:B------:R-:W-:Y:S04]  /*2b640*/  STL.64 [R1+0x2388], R16 ;  /* 0x0023881001007387 */ /* 0x000fe80000100a00 */
[----:B------:R-:W2:Y:S01]  /*2b650*/  LDL R6, [R1+0x1178] ;  /* 0x0011780001067983 */ /* 0x000ea20000100800 */
[----:B-1----:R-:W-:-:S03]  /*2b660*/  IMAD.WIDE R10, R3, 0x2, R14 ;  /* 0x00000002030a7825 */ /* 0x002fc600078e020e */
[----:B------:R3:W-:Y:S04]  /*2b670*/  STL.64 [R1+0x2398], R12 ;  /* 0x0023980c01007387 */ /* 0x0007e80000100a00 */
        /* <DEDUP_REMOVED lines=17> */
[----:B----4-:R-:W-:-:S05]  /*2b790*/  IMAD.WIDE R12, R26, 0x2, R14 ;  /* 0x000000021a0c7825 */ /* 0x010fca00078e020e */
[----:B------:R0:W-:Y:S01]  /*2b7a0*/  STL.64 [R1+0x23e8], R12 ;  /* 0x0023e80c01007387 */ /* 0x0001e20000100a00 */
[----:B------:R-:W-:-:S05]  /*2b7b0*/  IMAD.WIDE R22, R27, 0x2, R14 ;  /* 0x000000021b167825 */ /* 0x000fca00078e020e */
[----:B------:R-:W-:Y:S01]  /*2b7c0*/  STL.64 [R1+0x23f8], R22 ;  /* 0x0023f81601007387 */ /* 0x000fe20000100a00 */
[----:B------:R-:W-:-:S04]  /*2b7d0*/  IMAD.WIDE R16, R28, 0x2, R14 ;  /* 0x000000021c107825 */ /* 0x000fc800078e020e */
[--C-:B0-----:R-:W-:Y:S02]  /*2b7e0*/  IMAD.WIDE R12, R8, 0x2, R14.reuse ;  /* 0x00000002080c7825 */ /* 0x101fe400078e020e */
[----:B------:R-:W4:Y:S04]  /*2b7f0*/  LDL R8, [R1+0x11a4] ;  /* 0x0011a40001087983 */ /* 0x000f280000100800 */
[----:B------:R0:W-:Y:S04]  /*2b800*/  STL.64 [R1+0x2408], R16 ;  /* 0x0024081001007387 */ /* 0x0001e80000100a00 */
[----:B------:R1:W-:Y:S04]  /*2b810*/  STL.64 [R1+0x2418], R12 ;  /* 0x0024180c01007387 */ /* 0x0003e80000100a00 */
[----:B------:R-:W4:Y:S01]  /*2b820*/  LDL R19, [R1+0xa20] ;  /* 0x000a200001137983 */ /* 0x000f220000100800 */
[----:B0-----:R-:W-:-:S04]  /*2b830*/  IMAD.WIDE R16, R29, 0x2, R14 ;  /* 0x000000021d107825 */ /* 0x001fc800078e020e */
[--C-:B-1----:R-:W-:Y:S01]  /*2b840*/  IMAD.WIDE R12, R9, 0x2, R14.reuse ;  /* 0x00000002090c7825 */ /* 0x102fe200078e020e */
[----:B------:R0:W-:Y:S04]  /*2b850*/  STL.64 [R1+0x2428], R16 ;  /* 0x0024281001007387 */ /* 0x0001e80000100a00 */
[----:B0-----:R-:W4:Y:S04]  /*2b860*/  LDL R16, [R1+0x9fc] ;  /* 0x0009fc0001107983 */ /* 0x001f280000100800 */
[----:B------:R0:W-:Y:S04]  /*2b870*/  STL.64 [R1+0x2438], R12 ;  /* 0x0024380c01007387 */ /* 0x0001e80000100a00 */
[----:B------:R-:W4:Y:S04]  /*2b880*/  LDL R17, [R1+0x9f8] ;  /* 0x0009f80001117983 */ /* 0x000f280000100800 */
[----:B------:R-:W4:Y:S04]  /*2b890*/  LDL R26, [R1+0x9b8] ;  /* 0x0009b800011a7983 */ /* 0x000f280000100800 */
[----:B0-----:R-:W4:Y:S04]  /*2b8a0*/  LDL R12, [R1+0x9e4] ;  /* 0x0009e400010c7983 */ /* 0x001f280000100800 */
[----:B------:R-:W4:Y:S04]  /*2b8b0*/  LDL R13, [R1+0x9bc] ;  /* 0x0009bc00010d7983 */ /* 0x000f280000100800 */
[----:B------:R-:W4:Y:S04]  /*2b8c0*/  LDL R27, [R1+0x980] ;  /* 0x00098000011b7983 */ /* 0x000f280000100800 */
[----:B------:R-:W4:Y:S04]  /*2b8d0*/  LDL R28, [R1+0x95c] ;  /* 0x00095c00011c7983 */ /* 0x000f280000100800 */
        /* <DEDUP_REMOVED lines=32> */
[----:B----4-:R-:W-:-:S03]  /*2bae0*/  IMAD.WIDE R20, R8, 0x2, R14 ;  /* 0x0000000208147825 */ /* 0x010fc600078e020e */
[----:B------:R-:W4:Y:S04]  /*2baf0*/  LDL R8, [R1+0x890] ;  /* 0x0008900001087983 */ /* 0x000f280000100800 */
[----:B------:R0:W-:Y:S02]  /*2bb00*/  STL.64 [R1+0x24f8], R20 ;  /* 0x0024f81401007387 */ /* 0x0001e40000100a00 */
[----:B0-----:R-:W-:-:S05]  /*2bb10*/  IMAD.WIDE R20, R19, 0x2, R14 ;  /* 0x0000000213147825 */ /* 0x001fca00078e020e */
[----:B------:R0:W-:Y:S01]  /*2bb20*/  STL.64 [R1+0x2508], R20 ;  /* 0x0025081401007387 */ /* 0x0001e20000100a00 */
[----:B------:R-:W-:-:S05]  /*2bb30*/  IMAD.WIDE R18, R16, 0x2, R14 ;  /* 0x0000000210127825 */ /* 0x000fca00078e020e */
[----:B------:R1:W-:Y:S01]  /*2bb40*/  STL.64 [R1+0x2518], R18 ;  /* 0x0025181201007387 */ /* 0x0003e20000100a00 */
[----:B------:R-:W-:-:S05]  /*2bb50*/  IMAD.WIDE R16, R17, 0x2, R14 ;  /* 0x0000000211107825 */ /* 0x000fca00078e020e */
        /* <DEDUP_REMOVED lines=43> */
[--C-:B----4-:R-:W-:Y:S01]  /*2be10*/  IMAD.WIDE R4, R8, 0x2, R14.reuse ;  /* 0x0000000208047825 */ /* 0x110fe200078e020e */
[----:B------:R0:W-:Y:S04]  /*2be20*/  STL.64 [R1+0x2618], R10 ;  /* 0x0026180a01007387 */ /* 0x0001e80000100a00 */
[----:B------:R-:W4:Y:S04]  /*2be30*/  LDL R16, [R1+0x778] ;  /* 0x0007780001107983 */ /* 0x000f280000100800 */
[----:B------:R0:W-:Y:S04]  /*2be40*/  STL.64 [R1+0x2628], R4 ;  /* 0x0026280401007387 */ /* 0x0001e80000100a00 */
[----:B------:R-:W4:Y:S04]  /*2be50*/  LDL R17, [R1+0x754] ;  /* 0x0007540001117983 */ /* 0x000f280000100800 */
[----:B-1----:R-:W4:Y:S04]  /*2be60*/  LDL R12, [R1+0x750] ;  /* 0x00075000010c7983 */ /* 0x002f280000100800 */
[----:B------:R-:W4:Y:S04]  /*2be70*/  LDL R13, [R1+0x71c] ;  /* 0x00071c00010d7983 */ /* 0x000f280000100800 */
[----:B0-----:R-:W4:Y:S04]  /*2be80*/  LDL R10, [R1+0x718] ;  /* 0x00071800010a7983 */ /* 0x001f280000100800 */
        /* <DEDUP_REMOVED lines=25> */
[----:B-1----:R-:W-:-:S03]  /*2c020*/  IMAD.WIDE R20, R7, 0x2, R14 ;  /* 0x0000000207147825 */ /* 0x002fc600078e020e */
[----:B0-----:R-:W2:Y:S04]  /*2c030*/  LDL R28, [R1+0x678] ;  /* 0x00067800011c7983 */ /* 0x001ea80000100800 */
[----:B------:R-:W-:Y:S04]  /*2c040*/  STL.64 [R1+0x26c8], R20 ;  /* 0x0026c81401007387 */ /* 0x000fe80000100a00 */
[----:B------:R-:W2:Y:S01]  /*2c050*/  LDL R29, [R1+0x654] ;  /* 0x00065400011d7983 */ /* 0x000ea20000100800 */
[----:B------:R-:W-:-:S05]  /*2c060*/  IMAD.WIDE R6, R3, 0x2, R14 ;  /* 0x0000000203067825 */ /* 0x000fca00078e020e */
[----:B------:R0:W-:Y:S04]  /*2c070*/  STL.64 [R1+0x26d8], R6 ;  /* 0x0026d80601007387 */ /* 0x0001e80000100a00 */
[----:B------:R-:W2:Y:S04]  /*2c080*/  LDL R3, [R1+0x628] ;  /* 0x0006280001037983 */ /* 0x000ea80000100800 */
[----:B0-----:R-:W2:Y:S04]  /*2c090*/  LDL R6, [R1+0x650] ;  /* 0x0006500001067983 */ /* 0x001ea80000100800 */
[----:B------:R-:W2:Y:S01]  /*2c0a0*/  LDL R7, [R1+0x62c] ;  /* 0x00062c0001077983 */ /* 0x000ea20000100800 */
[----:B---3--:R-:W-:-:S03]  /*2c0b0*/  IMAD.WIDE R20, R2, 0x2, R14 ;  /* 0x0000000202147825 */ /* 0x008fc600078e020e */
[----:B------:R-:W3:Y:S04]  /*2c0c0*/  LDL R2, [R1+0x604] ;  /* 0x0006040001027983 */ /* 0x000ee80000100800 */
[----:B------:R0:W-:Y:S01]  /*2c0d0*/  STL.64 [R1+0x26e8], R20 ;  /* 0x0026e81401007387 */ /* 0x0001e20000100a00 */
[----:B------:R-:W-:-:S05]  /*2c0e0*/  IMAD.WIDE R18, R19, 0x2, R14 ;  /* 0x0000000213127825 */ /* 0x000fca00078e020e */
[----:B------:R1:W-:Y:S01]  /*2c0f0*/  STL.64 [R1+0x26f8], R18 ;  /* 0x0026f81201007387 */ /* 0x0003e20000100a00 */
[----:B----4-:R-:W-:-:S04]  /*2c100*/  IMAD.WIDE R22, R16, 0x2, R14 ;  /* 0x0000000210167825 */ /* 0x010fc800078e020e */
        /* <DEDUP_REMOVED lines=14> */
[--C-:B----4-:R-:W-:Y:S01]  /*2c1f0*/  IMAD.WIDE R10, R8, 0x2, R14.reuse ;  /* 0x00000002080a7825 */ /* 0x110fe200078e020e */
[----:B------:R-:W4:Y:S04]  /*2c200*/  LDL R4, [R1+0x600] ;  /* 0x0006000001047983 */ /* 0x000f280000100800 */
        /* <DEDUP_REMOVED lines=19> */
[--C-:B------:R-:W-:Y:S01]  /*2c340*/  IMAD.WIDE R22, R29, 0x2, R14.reuse ;  /* 0x000000021d167825 */ /* 0x100fe200078e020e */
[----:B------:R0:W-:Y:S04]  /*2c350*/  STL.64 [R1+0x27c8], R12 ;  /* 0x0027c80c01007387 */ /* 0x0001e80000100a00 */
[----:B------:R-:W-:Y:S04]  /*2c360*/  STL.64 [R1+0x27d8], R22 ;  /* 0x0027d81601007387 */ /* 0x000fe80000100a00 */
[----:B------:R-:W2:Y:S01]  /*2c370*/  LDL R28, [R1+0x514] ;  /* 0x00051400011c7983 */ /* 0x000ea20000100800 */
[----:B------:R-:W-:-:S04]  /*2c380*/  IMAD.WIDE R16, R6, 0x2, R14 ;  /* 0x0000000206107825 */ /* 0x000fc800078e020e */
[--C-:B0-----:R-:W-:Y:S01]  /*2c390*/  IMAD.WIDE R12, R7, 0x2, R14.reuse ;  /* 0x00000002070c7825 */ /* 0x101fe200078e020e */
[----:B------:R0:W-:Y:S03]  /*2c3a0*/  STL.64 [R1+0x27e8], R16 ;  /* 0x0027e81001007387 */ /* 0x0001e60000100a00 */
[--C-:B------:R-:W-:Y:S01]  /*2c3b0*/  IMAD.WIDE R6, R3, 0x2, R14.reuse ;  /* 0x0000000203067825 */ /* 0x100fe200078e020e */
[----:B------:R1:W-:Y:S04]  /*2c3c0*/  STL.64 [R1+0x27f8], R12 ;  /* 0x0027f80c01007387 */ /* 0x0003e80000100a00 */
[----:B------:R-:W2:Y:S04]  /*2c3d0*/  LDL R19, [R1+0x510] ;  /* 0x0005100001137983 */ /* 0x000ea80000100800 */
[----:B------:R1:W-:Y:S04]  /*2c3e0*/  STL.64 [R1+0x2808], R6 ;  /* 0x0028080601007387 */ /* 0x0003e80000100a00 */
[----:B0-----:R-:W2:Y:S01]  /*2c3f0*/  LDL R16, [R1+0x4ec] ;  /* 0x0004ec0001107983 */ /* 0x001ea20000100800 */
[----:B---3--:R-:W-:-:S05]  /*2c400*/  IMAD.WIDE R2, R2, 0x2, R14 ;  /* 0x0000000202027825 */ /* 0x008fca00078e020e */
[----:B------:R0:W-:Y:S04]  /*2c410*/  STL.64 [R1+0x2818], R2 ;  /* 0x0028180201007387 */ /* 0x0001e80000100a00 */
[----:B------:R-:W3:Y:S04]  /*2c420*/  LDL R17, [R1+0x4e8] ;  /* 0x0004e80001117983 */ /* 0x000ee80000100800 */
[----:B-1----:R-:W3:Y:S04]  /*2c430*/  LDL R12, [R1+0x4b4] ;  /* 0x0004b400010c7983 */ /* 0x002ee80000100800 */
[----:B------:R-:W3:Y:S04]  /*2c440*/  LDL R13, [R1+0x4b0] ;  /* 0x0004b000010d7983 */ /* 0x000ee80000100800 */
[----:B------:R-:W3:Y:S04]  /*2c450*/  LDL R29, [R1+0x48c] ;  /* 0x00048c00011d7983 */ /* 0x000ee80000100800 */
[----:B------:R-:W3:Y:S04]  /*2c460*/  LDL R6, [R1+0x488] ;  /* 0x0004880001067983 */ /* 0x000ee80000100800 */
[----:B------:R-:W3:Y:S04]  /*2c470*/  LDL R7, [R1+0x464] ;  /* 0x0004640001077983 */ /* 0x000ee80000100800 */
[----:B0-----:R-:W3:Y:S04]  /*2c480*/  LDL R3, [R1+0x460] ;  /* 0x0004600001037983 */ /* 0x001ee80000100800 */
[----:B------:R-:W3:Y:S01]  /*2c490*/  LDL R2, [R1+0x43c] ;  /* 0x00043c0001027983 */ /* 0x000ee20000100800 */
[----:B----4-:R-:W-:-:S05]  /*2c4a0*/  IMAD.WIDE R22, R4, 0x2, R14 ;  /* 0x0000000204167825 */ /* 0x010fca00078e020e */
[----:B------:R0:W-:Y:S01]  /*2c4b0*/  STL.64 [R1+0x2828], R22 ;  /* 0x0028281601007387 */ /* 0x0001e20000100a00 */
[----:B------:R-:W-:-:S05]  /*2c4c0*/  IMAD.WIDE R4, R5, 0x2, R14 ;  /* 0x0000000205047825 */ /* 0x000fca00078e020e */
        /* <DEDUP_REMOVED lines=29> */
[----:B------:R3:W-:Y:S01]  /*2c6a0*/  STL.64 [R1+0x28d8], R20 ;  /* 0x0028d81401007387 */ /* 0x0007e20000100a00 */
[----:B------:R-:W-:-:S05]  /*2c6b0*/  IMAD.WIDE R18, R19, 0x2, R14 ;  /* 0x0000000213127825 */ /* 0x000fca00078e020e */
[----:B------:R0:W-:Y:S01]  /*2c6c0*/  STL.64 [R1+0x28e8], R18 ;  /* 0x0028e81201007387 */ /* 0x0001e20000100a00 */
[----:B------:R-:W-:-:S05]  /*2c6d0*/  IMAD.WIDE R22, R16, 0x2, R14 ;  /* 0x0000000210167825 */ /* 0x000fca00078e020e */
[----:B------:R-:W-:Y:S01]  /*2c6e0*/  STL.64 [R1+0x28f8], R22 ;  /* 0x0028f81601007387 */ /* 0x000fe20000100a00 */
[----:B---3--:R-:W-:-:S04]  /*2c6f0*/  IMAD.WIDE R20, R17, 0x2, R14 ;  /* 0x0000000211147825 */ /* 0x008fc800078e020e */
[--C-:B0-----:R-:W-:Y:S01]  /*2c700*/  IMAD.WIDE R18, R12, 0x2, R14.reuse ;  /* 0x000000020c127825 */ /* 0x101fe200078e020e */
        /* <DEDUP_REMOVED lines=9> */
[--C-:B---3--:R-:W-:Y:S01]  /*2c7a0*/  IMAD.WIDE R12, R3, 0x2, R14.reuse ;  /* 0x00000002030c7825 */ /* 0x108fe200078e020e */
[----:B------:R-:W-:Y:S04]  /*2c7b0*/  STL.64 [R1+0x2958], R16 ;  /* 0x0029581001007387 */ /* 0x000fe80000100a00 */
[----:B------:R-:W3:Y:S01]  /*2c7c0*/  LDL R29, [R1+0x380] ;  /* 0x00038000011d7983 */ /* 0x000ee20000100800 */
[----:B------:R-:W-:-:S03]  /*2c7d0*/  IMAD.WIDE R6, R2, 0x2, R14 ;  /* 0x0000000202067825 */ /* 0x000fc600078e020e */
[----:B------:R4:W-:Y:S04]  /*2c7e0*/  STL.64 [R1+0x2968], R12 ;  /* 0x0029680c01007387 */ /* 0x0009e80000100a00 */
[----:B------:R-:W3:Y:S04]  /*2c7f0*/  LDL R3, [R1+0x35c] ;  /* 0x00035c0001037983 */ /* 0x000ee80000100800 */
[----:B------:R0:W-:Y:S04]  /*2c800*/  STL.64 [R1+0x2978], R6 ;  /* 0x0029780601007387 */ /* 0x0001e80000100a00 */
[----:B------:R-:W3:Y:S01]  /*2c810*/  LDL R2, [R1+0x358] ;  /* 0x0003580001027983 */ /* 0x000ee20000100800 */
[----:B----4-:R-:W-:-:S04]  /*2c820*/  IMAD.WIDE R12, R4, 0x2, R14 ;  /* 0x00000002040c7825 */ /* 0x010fc800078e020e */
[--C-:B0-----:R-:W-:Y:S01]  /*2c830*/  IMAD.WIDE R6, R5, 0x2, R14.reuse ;  /* 0x0000000205067825 */ /* 0x101fe200078e020e */
        /* <DEDUP_REMOVED lines=12> */
[----:B------:R-:W-:-:S04]  /*2c900*/  IMAD.WIDE R22, R10, 0x2, R14 ;  /* 0x000000020a167825 */ /* 0x000fc800078e020e */
[--C-:B------:R-:W-:Y:S01]  /*2c910*/  IMAD.WIDE R16, R11, 0x2, R14.reuse ;  /* 0x000000020b107825 */ /* 0x100fe200078e020e */
[----:B------:R-:W-:Y:S04]  /*2c920*/  STL.64 [R1+0x29b8], R22 ;  /* 0x0029b81601007387 */ /* 0x000fe80000100a00 */
[----:B------:R-:W-:Y:S01]  /*2c930*/  STL.64 [R1+0x29c8], R16 ;  /* 0x0029c81001007387 */ /* 0x000fe20000100a00 */
[----:B------:R-:W-:-:S04]  /*2c940*/  IMAD.WIDE R12, R26, 0x2, R14 ;  /* 0x000000021a0c7825 */ /* 0x000fc800078e020e */
[--C-:B------:R-:W-:Y:S02]  /*2c950*/  IMAD.WIDE R10, R9, 0x2, R14.reuse ;  /* 0x00000002090a7825 */ /* 0x100fe400078e020e */
[----:B------:R-:W4:Y:S04]  /*2c960*/  LDL R9, [R1+0x294] ;  /* 0x0002940001097983 */ /* 0x000f280000100800 */
[----:B------:R0:W-:Y:S04]  /*2c970*/  STL.64 [R1+0x29d8], R12 ;  /* 0x0029d80c01007387 */ /* 0x0001e80000100a00 */
[----:B------:R2:W-:Y:S04]  /*2c980*/  STL.64 [R1+0x29e8], R10 ;  /* 0x0029e80a01007387 */ /* 0x0005e80000100a00 */
[----:B------:R-:W4:Y:S01]  /*2c990*/  LDL R19, [R1+0x290] ;  /* 0x0002900001137983 */ /* 0x000f220000100800 */
[----:B0-----:R-:W-:-:S04]  /*2c9a0*/  IMAD.WIDE R12, R27, 0x2, R14 ;  /* 0x000000021b0c7825 */ /* 0x001fc800078e020e */
[--C-:B--2---:R-:W-:Y:S01]  /*2c9b0*/  IMAD.WIDE R10, R28, 0x2, R14.reuse ;  /* 0x000000021c0a7825 */ /* 0x104fe200078e020e */
[----:B------:R0:W-:Y:S04]  /*2c9c0*/  STL.64 [R1+0x29f8], R12 ;  /* 0x0029f80c01007387 */ /* 0x0001e80000100a00 */
[----:B------:R-:W2:Y:S04]  /*2c9d0*/  LDL R16, [R1+0x26c] ;  /* 0x00026c0001107983 */ /* 0x000ea80000100800 */
        /* <DEDUP_REMOVED lines=9> */
[----:B---3--:R-:W-:-:S05]  /*2ca70*/  IMAD.WIDE R22, R29, 0x2, R14 ;  /* 0x000000021d167825 */ /* 0x008fca00078e020e */
[----:B------:R0:W-:Y:S02]  /*2ca80*/  STL.64 [R1+0x2a18], R22 ;  /* 0x002a181601007387 */ /* 0x0001e40000100a00 */
[----:B0-----:R-:W-:-:S05]  /*2ca90*/  IMAD.WIDE R22, R3, 0x2, R14 ;  /* 0x0000000203167825 */ /* 0x001fca00078e020e */
[----:B------:R0:W-:Y:S04]  /*2caa0*/  STL.64 [R1+0x2a28], R22 ;  /* 0x002a281601007387 */ /* 0x0001e80000100a00 */
[----:B------:R-:W3:Y:S04]  /*2cab0*/  LDL R29, [R1+0x230] ;  /* 0x00023000011d7983 */ /* 0x000ee80000100800 */
[----:B------:R-:W3:Y:S01]  /*2cac0*/  LDL R3, [R1+0x22c] ;  /* 0x00022c0001037983 */ /* 0x000ee20000100800 */
[----:B0-----:R-:W-:-:S05]  /*2cad0*/  IMAD.WIDE R22, R2, 0x2, R14 ;  /* 0x0000000202167825 */ /* 0x001fca00078e020e */
[----:B------:R4:W-:Y:S04]  /*2cae0*/  STL.64 [R1+0x2a38], R22 ;  /* 0x002a381601007387 */ /* 0x0009e80000100a00 */
[----:B------:R-:W3:Y:S01]  /*2caf0*/  LDL R2, [R1+0x228] ;  /* 0x0002280001027983 */ /* 0x000ee20000100800 */
[----:B----4-:R-:W-:-:S05]  /*2cb00*/  IMAD.WIDE R22, R20, 0x2, R14 ;  /* 0x0000000214167825 */ /* 0x010fca00078e020e */
        /* <DEDUP_REMOVED lines=25> */
[----:B--2---:R-:W-:-:S04]  /*2cca0*/  IMAD.WIDE R22, R16, 0x2, R14 ;  /* 0x0000000210167825 */ /* 0x004fc800078e020e */
        /* <DEDUP_REMOVED lines=15> */
[----:B--2---:R-:W-:-:S03]  /*2cda0*/  IMAD.WIDE R10, R28, 0x2, R14 ;  /* 0x000000021c0a7825 */ /* 0x004fc600078e020e */
[----:B------:R3:W-:Y:S04]  /*2cdb0*/  STL.64 [R1+0x2b58], R12 ;  /* 0x002b580c01007387 */ /* 0x0007e80000100a00 */
[----:B------:R-:W2:Y:S04]  /*2cdc0*/  LDL R21, [R1+0x208] ;  /* 0x0002080001157983 */ /* 0x000ea80000100800 */
[----:B------:R0:W-:Y:S04]  /*2cdd0*/  STL.64 [R1+0x2b68], R10 ;  /* 0x002b680a01007387 */ /* 0x0001e80000100a00 */
[----:B------:R-:W2:Y:S01]  /*2cde0*/  LDL R18, [R1+0x204] ;  /* 0x0002040001127983 */ /* 0x000ea20000100800 */
[----:B---3--:R-:W-:-:S04]  /*2cdf0*/  IMAD.WIDE R12, R29, 0x2, R14 ;  /* 0x000000021d0c7825 */ /* 0x008fc800078e020e */
[--C-:B0-----:R-:W-:Y:S01]  /*2ce00*/  IMAD.WIDE R10, R3, 0x2, R14.reuse ;  /* 0x00000002030a7825 */ /* 0x101fe200078e020e */
[----:B------:R0:W-:Y:S04]  /*2ce10*/  STL.64 [R1+0x2b78], R12 ;  /* 0x002b780c01007387 */ /* 0x0001e80000100a00 */
[----:B------:R-:W3:Y:S04]  /*2ce20*/  LDL R19, [R1+0x1fc] ;  /* 0x0001fc0001137983 */ /* 0x000ee80000100800 */
[----:B------:R1:W-:Y:S01]  /*2ce30*/  STL.64 [R1+0x2b88], R10 ;  /* 0x002b880a01007387 */ /* 0x0003e20000100a00 */
[----:B------:R-:W-:-:S03]  /*2ce40*/  IMAD.WIDE R2, R2, 0x2, R14 ;  /* 0x0000000202027825 */ /* 0x000fc600078e020e */
        /* <DEDUP_REMOVED lines=8> */
[----:B----4-:R-:W-:-:S04]  /*2ced0*/  IMAD.WIDE R26, R6, 0x2, R14 ;  /* 0x00000002061a7825 */ /* 0x010fc800078e020e */
[--C-:B------:R-:W-:Y:S01]  /*2cee0*/  IMAD.WIDE R22, R7, 0x2, R14.reuse ;  /* 0x0000000207167825 */ /* 0x100fe200078e020e */
[----:B------:R0:W-:Y:S04]  /*2cef0*/  STL.64 [R1+0x2ba8], R26 ;  /* 0x002ba81a01007387 */ /* 0x0001e80000100a00 */
[----:B------:R-:W-:Y:S04]  /*2cf00*/  STL.64 [R1+0x2bb8], R22 ;  /* 0x002bb81601007387 */ /* 0x000fe80000100a00 */
[----:B------:R-:W4:Y:S01]  /*2cf10*/  LDL R11, [R1+0x1d0] ;  /* 0x0001d000010b7983 */ /* 0x000f220000100800 */
[----:B------:R-:W-:-:S04]  /*2cf20*/  IMAD.WIDE R6, R4, 0x2, R14 ;  /* 0x0000000204067825 */ /* 0x000fc800078e020e */
[--C-:B------:R-:W-:Y:S01]  /*2cf30*/  IMAD.WIDE R4, R5, 0x2, R14.reuse ;  /* 0x0000000205047825 */ /* 0x100fe200078e020e */
[----:B------:R1:W-:Y:S04]  /*2cf40*/  STL.64 [R1+0x2bc8], R6 ;  /* 0x002bc80601007387 */ /* 0x0003e80000100a00 */
[----:B------:R1:W-:Y:S04]  /*2cf50*/  STL.64 [R1+0x2bd8], R4 ;  /* 0x002bd80401007387 */ /* 0x0003e80000100a00 */
[----:B0-----:R-:W4:Y:S01]  /*2cf60*/  LDL.LU R26, [R1+0x44] ;  /* 0x00004400011a7983 */ /* 0x001f220000300800 */
[----:B-1----:R-:W-:-:S05]  /*2cf70*/  IMAD.WIDE R6, R8, 0x2, R14 ;  /* 0x0000000208067825 */ /* 0x002fca00078e020e */
[----:B------:R0:W-:Y:S04]  /*2cf80*/  STL.64 [R1+0x2be8], R6 ;  /* 0x002be80601007387 */ /* 0x0001e80000100a00 */
[----:B------:R-:W4:Y:S01]  /*2cf90*/  LDL.LU R27, [R1+0x48] ;  /* 0x00004800011b7983 */ /* 0x000f220000300800 */
[----:B------:R-:W-:-:S05]  /*2cfa0*/  IMAD.WIDE R4, R9, 0x2, R14 ;  /* 0x0000000209047825 */ /* 0x000fca00078e020e */
[----:B------:R1:W-:Y:S04]  /*2cfb0*/  STL.64 [R1+0x2bf8], R4 ;  /* 0x002bf80401007387 */ /* 0x0003e80000100a00 */
[----:B------:R-:W4:Y:S04]  /*2cfc0*/  LDL.LU R28, [R1+0x50] ;  /* 0x00005000011c7983 */ /* 0x000f280000300800 */
[----:B------:R-:W4:Y:S04]  /*2cfd0*/  LDL.LU R29, [R1+0x5c] ;  /* 0x00005c00011d7983 */ /* 0x000f280000300800 */
[----:B0-----:R-:W4:Y:S04]  /*2cfe0*/  LDL.LU R6, [R1+0x84] ;  /* 0x0000840001067983 */ /* 0x001f280000300800 */
[----:B------:R-:W4:Y:S04]  /*2cff0*/  LDL.LU R7, [R1+0x278] ;  /* 0x0002780001077983 */ /* 0x000f280000300800 */
[----:B-1----:R-:W4:Y:S04]  /*2d000*/  LDL.LU R4, [R1+0x7ec] ;  /* 0x0007ec0001047983 */ /* 0x002f280000300800 */
[----:B------:R-:W4:Y:S04]  /*2d010*/  LDL.LU R5, [R1+0x7e8] ;  /* 0x0007e80001057983 */ /* 0x000f280000300800 */
[----:B------:R-:W4:Y:S04]  /*2d020*/  LDL.LU R8, [R1+0x800] ;  /* 0x0008000001087983 */ /* 0x000f280000300800 */
[----:B------:R-:W4:Y:S01]  /*2d030*/  LDL.LU R9, [R1+0x804] ;  /* 0x0008040001097983 */ /* 0x000f220000300800 */
[----:B------:R-:W-:-:S05]  /*2d040*/  IMAD.WIDE R22, R20, 0x2, R14 ;  /* 0x0000000214167825 */ /* 0x000fca00078e020e */
[----:B------:R0:W-:Y:S01]  /*2d050*/  STL.64 [R1+0x2c08], R22 ;  /* 0x002c081601007387 */ /* 0x0001e20000100a00 */
[----:B--2---:R-:W-:-:S03]  /*2d060*/  IMAD.WIDE R20, R21, 0x2, R14 ;  /* 0x0000000215147825 */ /* 0x004fc600078e020e */
[----:B0-----:R-:W2:Y:S04]  /*2d070*/  LDL.LU.64 R22, [R1+0x31c8] ;  /* 0x0031c80001167983 */ /* 0x001ea80000300a00 */
[----:B------:R0:W-:Y:S02]  /*2d080*/  STL.64 [R1+0x2c18], R20 ;  /* 0x002c181401007387 */ /* 0x0001e40000100a00 */
[----:B0-----:R-:W-:-:S05]  /*2d090*/  IMAD.WIDE R20, R18, 0x2, R14 ;  /* 0x0000000212147825 */ /* 0x001fca00078e020e */
[----:B------:R0:W-:Y:S02]  /*2d0a0*/  STL.64 [R1+0x2c28], R20 ;  /* 0x002c281401007387 */ /* 0x0001e40000100a00 */
[----:B0-----:R-:W-:-:S05]  /*2d0b0*/  IMAD.WIDE R20, R0, 0x2, R14 ;  /* 0x0000000200147825 */ /* 0x001fca00078e020e */
[----:B------:R0:W-:Y:S04]  /*2d0c0*/  STL.64 [R1+0x2c38], R20 ;  /* 0x002c381401007387 */ /* 0x0001e80000100a00 */
[----:B0-----:R-:W2:Y:S04]  /*2d0d0*/  LDL.LU.64 R20, [R1+0x31c0] ;  /* 0x0031c00001147983 */ /* 0x001ea80000300a00 */
[----:B------:R0:W-:Y:S04]  /*2d0e0*/  STL [R1+0x3158], R0 ;  /* 0x0031580001007387 */ /* 0x0001e80000100800 */
[----:B0-----:R-:W2:Y:S01]  /*2d0f0*/  LDL.LU R0, [R1+0x1dc] ;  /* 0x0001dc0001007983 */ /* 0x001ea20000300800 */
[----:B---3--:R-:W-:-:S05]  /*2d100*/  IMAD.WIDE R18, R19, 0x2, R14 ;  /* 0x0000000213127825 */ /* 0x008fca00078e020e */
[----:B------:R0:W-:Y:S02]  /*2d110*/  STL.64 [R1+0x2c40], R18 ;  /* 0x002c401201007387 */ /* 0x0001e40000100a00 */
[----:B0-----:R-:W-:-:S04]  /*2d120*/  IMAD.WIDE R18, R16, 0x2, R14 ;  /* 0x0000000210127825 */ /* 0x001fc800078e020e */
[--C-:B------:R-:W-:Y:S01]  /*2d130*/  IMAD.WIDE R16, R17, 0x2, R14.reuse ;  /* 0x0000000211107825 */ /* 0x100fe200078e020e */
[----:B------:R0:W-:Y:S04]  /*2d140*/  STL.64 [R1+0x2c50], R18 ;  /* 0x002c501201007387 */ /* 0x0001e80000100a00 */
[----:B0-----:R-:W3:Y:S04]  /*2d150*/  LDL.LU.64 R18, [R1+0x31b8] ;  /* 0x0031b80001127983 */ /* 0x001ee80000300a00 */
[----:B------:R0:W-:Y:S02]  /*2d160*/  STL.64 [R1+0x2c60], R16 ;  /* 0x002c601001007387 */ /* 0x0001e40000100a00 */
[----:B0-----:R-:W-:-:S04]  /*2d170*/  IMAD.WIDE R16, R12, 0x2, R14 ;  /* 0x000000020c107825 */ /* 0x001fc800078e020e */
[--C-:B------:R-:W-:Y:S01]  /*2d180*/  IMAD.WIDE R12, R13, 0x2, R14.reuse ;  /* 0x000000020d0c7825 */ /* 0x100fe200078e020e */
[----:B------:R0:W-:Y:S04]  /*2d190*/  STL.64 [R1+0x2c70], R16 ;  /* 0x002c701001007387 */ /* 0x0001e80000100a00 */
[----:B0-----:R-:W3:Y:S04]  /*2d1a0*/  LDL.LU.64 R16, [R1+0x31b0] ;  /* 0x0031b00001107983 */ /* 0x001ee80000300a00 */
[----:B------:R0:W-:Y:S02]  /*2d1b0*/  STL.64 [R1+0x2c80], R12 ;  /* 0x002c800c01007387 */ /* 0x0001e40000100a00 */
[----:B0-----:R-:W-:-:S05]  /*2d1c0*/  IMAD.WIDE R12, R10, 0x2, R14 ;  /* 0x000000020a0c7825 */ /* 0x001fca00078e020e */
[----:B------:R0:W-:Y:S02]  /*2d1d0*/  STL.64 [R1+0x2c90], R12 ;  /* 0x002c900c01007387 */ /* 0x0001e40000100a00 */
[----:B0-----:R-:W-:-:S04]  /*2d1e0*/  IMAD.WIDE R12, R3, 0x2, R14 ;  /* 0x00000002030c7825 */ /* 0x001fc800078e020e */
[--C-:B------:R-:W-:Y:S01]  /*2d1f0*/  IMAD.WIDE R2, R2, 0x2, R14.reuse ;  /* 0x0000000202027825 */ /* 0x100fe200078e020e */
[----:B------:R0:W-:Y:S04]  /*2d200*/  STL.64 [R1+0x2ca0], R12 ;  /* 0x002ca00c01007387 */ /* 0x0001e80000100a00 */
[----:B0-----:R-:W3:Y:S04]  /*2d210*/  LDL.LU.64 R12, [R1+0x31a8] ;  /* 0x0031a800010c7983 */ /* 0x001ee80000300a00 */
[----:B------:R2:W-:Y:S02]  /*2d220*/  STL.64 [R1+0x2cb0], R2 ;  /* 0x002cb00201007387 */ /* 0x0005e40000100a00 */
        /* <DEDUP_REMOVED lines=11> */
[----:B0-----:R-:W2:Y:S01]  /*2d2e0*/  LDL.LU.64 R2, [R1+0x3190] ;  /* 0x0031900001027983 */ /* 0x001ea20000300a00 */
[----:B----4-:R-:W-:-:S03]  /*2d2f0*/  IMAD.WIDE R10, R11, 0x2, R14 ;  /* 0x000000020b0a7825 */ /* 0x010fc600078e020e */
[----:B------:R-:W4:Y:S04]  /*2d300*/  LDL.LU R15, [R1+0x7dc] ;  /* 0x0007dc00010f7983 */ /* 0x000f280000300800 */
[----:B------:R2:W-:Y:S02]  /*2d310*/  STL.64 [R1+0x2cf0], R10 ;  /* 0x002cf00a01007387 */ /* 0x0005e40000100a00 */
[----:B--2---:R-:W-:-:S05]  /*2d320*/  IMAD.WIDE R10, R25, 0x2, R2 ;  /* 0x00000002190a7825 */ /* 0x004fca00078e0202 */
[----:B------:R0:W-:Y:S02]  /*2d330*/  STL.64 [R1+0xa8], R10 ;  /* 0x0000a80a01007387 */ /* 0x0001e40000100a00 */
[----:B0-----:R-:W-:-:S04]  /*2d340*/  IMAD.WIDE R10, R26, 0x2, R2 ;  /* 0x000000021a0a7825 */ /* 0x001fc800078e0202 */
[--C-:B------:R-:W-:Y:S01]  /*2d350*/  IMAD.WIDE R26, R27, 0x2, R2.reuse ;  /* 0x000000021b1a7825 */ /* 0x100fe200078e0202 */
[----:B------:R0:W-:Y:S04]  /*2d360*/  STL.64 [R1+0xa0], R10 ;  /* 0x0000a00a01007387 */ /* 0x0001e80000100a00 */
[----:B0-----:R-:W2:Y:S04]  /*2d370*/  LDL.LU.64 R10, [R1+0x3188] ;  /* 0x00318800010a7983 */ /* 0x001ea80000300a00 */
        /* <DEDUP_REMOVED lines=16> */
[----:B0-----:R-:W-:-:S05]  /*2d480*/  IMAD.WIDE R4, R8, 0x2, R2 ;  /* 0x0000000208047825 */ /* 0x001fca00078e0202 */
[----:B------:R0:W-:Y:S01]  /*2d490*/  STL.64 [R1+0x60], R4 ;  /* 0x0000600401007387 */ /* 0x0001e20000100a00 */
[----:B------:R-:W-:-:S03]  /*2d4a0*/  IMAD.WIDE R8, R9, 0x2, R2 ;  /* 0x0000000209087825 */ /* 0x000fc600078e0202 */
[----:B0-----:R-:W2:Y:S04]  /*2d4b0*/  LDL.LU.64 R4, [R1+0x3168] ;  /* 0x0031680001047983 */ /* 0x001ea80000300a00 */
[----:B------:R0:W-:Y:S04]  /*2d4c0*/  STL.64 [R1+0x58], R8 ;  /* 0x0000580801007387 */ /* 0x0001e80000100a00 */
[----:B0-----:R-:W3:Y:S01]  /*2d4d0*/  LDL.LU.64 R8, [R1+0x3160] ;  /* 0x0031600001087983 */ /* 0x001ee20000300a00 */
[----:B----4-:R-:W-:-:S05]  /*2d4e0*/  IMAD.WIDE R14, R15, 0x2, R2 ;  /* 0x000000020f0e7825 */ /* 0x010fca00078e0202 */
[----:B------:R2:W-:Y:S02]  /*2d4f0*/  STL.64 [R1+0x50], R14 ;  /* 0x0000500e01007387 */ /* 0x0005e40000100a00 */
[----:B--2---:R-:W-:-:S05]  /*2d500*/  IMAD.WIDE R14, R4, 0x2, R2 ;  /* 0x00000002040e7825 */ /* 0x004fca00078e0202 */
[----:B------:R0:W-:Y:S02]  /*2d510*/  STL.64 [R1+0x48], R14 ;  /* 0x0000480e01007387 */ /* 0x0001e40000100a00 */
[----:B0-----:R-:W-:-:S05]  /*2d520*/  IMAD.WIDE R14, R10, 0x2, R2 ;  /* 0x000000020a0e7825 */ /* 0x001fca00078e0202 */
[----:B------:R3:W-:Y:S02]  /*2d530*/  STL.64 [R1+0x40], R14 ;  /* 0x0000400e01007387 */ /* 0x0007e40000100a00 */
[----:B---3--:R-:W-:-:S05]  /*2d540*/  IMAD.WIDE R14, R9, 0x2, R2 ;  /* 0x00000002090e7825 */ /* 0x008fca00078e0202 */
[----:B------:R0:W-:Y:S02]  /*2d550*/  STL.64 [R1+0x38], R14 ;  /* 0x0000380e01007387 */ /* 0x0001e40000100a00 */
[----:B0-----:R-:W-:-:S04]  /*2d560*/  IMAD.WIDE R14, R8, 0x2, R2 ;  /* 0x00000002080e7825 */ /* 0x001fc800078e0202 */
[--C-:B------:R-:W-:Y:S01]  /*2d570*/  IMAD.WIDE R8, R7, 0x2, R2.reuse ;  /* 0x0000000207087825 */ /* 0x100fe200078e0202 */
        /* <DEDUP_REMOVED lines=8> */
[----:B------:R1:W-:Y:S03]  /*2d600*/  STL.64 [R1+0x10], R8 ;  /* 0x0000100801007387 */ /* 0x0003e60000100a00 */
[----:B0-----:R-:W-:-:S04]  /*2d610*/  IMAD.WIDE R4, R28, 0x2, R2 ;  /* 0x000000021c047825 */ /* 0x001fc800078e0202 */
[--C-:B------:R-:W-:Y:S01]  /*2d620*/  IMAD.WIDE R28, R29, 0x2, R2.reuse ;  /* 0x000000021d1c7825 */ /* 0x100fe200078e0202 */
[----:B------:R0:W-:Y:S03]  /*2d630*/  STL.64 [R1+0x8], R6 ;  /* 0x0000080601007387 */ /* 0x0001e60000100a00 */
[--C-:B------:R-:W-:Y:S01]  /*2d640*/  IMAD.WIDE R26, R27, 0x2, R2.reuse ;  /* 0x000000021b1a7825 */ /* 0x100fe200078e0202 */
[----:B------:R-:W-:Y:S04]  /*2d650*/  STL.64 [R1+0x3108], R28 ;  /* 0x0031081c01007387 */ /* 0x000fe80000100a00 */
[----:B------:R2:W-:Y:S01]  /*2d660*/  STL.64 [R1], R4 ;  /* 0x0000000401007387 */ /* 0x0005e20000100a00 */
[----:B-1----:R-:W-:-:S04]  /*2d670*/  IMAD.WIDE R8, R11, 0x2, R2 ;  /* 0x000000020b087825 */ /* 0x002fc800078e0202 */
[--C-:B0-----:R-:W-:Y:S01]  /*2d680*/  IMAD.WIDE R6, R19, 0x2, R2.reuse ;  /* 0x0000000213067825 */ /* 0x101fe200078e0202 */
[----:B------:R0:W-:Y:S03]  /*2d690*/  STL.64 [R1+0x3100], R26 ;  /* 0x0031001a01007387 */ /* 0x0001e60000100a00 */
[----:B--2---:R-:W-:-:S04]  /*2d6a0*/  IMAD.WIDE R4, R21, 0x2, R2 ;  /* 0x0000000215047825 */ /* 0x004fc800078e0202 */
[--C-:B------:R-:W-:Y:S01]  /*2d6b0*/  IMAD.WIDE R10, R12, 0x2, R2.reuse ;  /* 0x000000020c0a7825 */ /* 0x100fe200078e0202 */
[----:B------:R1:W-:Y:S04]  /*2d6c0*/  STL.64 [R1+0x30f8], R4 ;  /* 0x0030f80401007387 */ /* 0x0003e80000100a00 */
[----:B------:R-:W-:Y:S01]  /*2d6d0*/  STL.64 [R1+0x3110], R6 ;  /* 0x0031100601007387 */ /* 0x000fe20000100a00 */
[----:B------:R-:W-:-:S03]  /*2d6e0*/  IMAD.WIDE R12, R13, 0x2, R2 ;  /* 0x000000020d0c7825 */ /* 0x000fc600078e0202 */
[----:B0-----:R-:W2:Y:S04]  /*2d6f0*/  LDL.LU R26, [R1+0x8a4] ;  /* 0x0008a400011a7983 */ /* 0x001ea80000300800 */
[----:B------:R-:W-:Y:S04]  /*2d700*/  STL.64 [R1+0x30f0], R8 ;  /* 0x0030f00801007387 */ /* 0x000fe80000100a00 */
[----:B------:R-:W3:Y:S04]  /*2d710*/  LDL.LU R27, [R1+0x770] ;  /* 0x00077000011b7983 */ /* 0x000ee80000300800 */
[----:B-1----:R-:W4:Y:S01]  /*2d720*/  LDL.LU R5, [R1+0x8b4] ;  /* 0x0008b40001057983 */ /* 0x002f220000300800 */
[----:B------:R-:W-:-:S03]  /*2d730*/  IMAD.WIDE R14, R16, 0x2, R2 ;  /* 0x00000002100e7825 */ /* 0x000fc600078e0202 */
[----:B------:R0:W-:Y:S04]  /*2d740*/  STL.64 [R1+0x3118], R10 ;  /* 0x0031180a01007387 */ /* 0x0001e80000100a00 */
[----:B0-----:R-:W2:Y:S04]  /*2d750*/  LDL.LU R10, [R1+0x8b0] ;  /* 0x0008b000010a7983 */ /* 0x001ea80000300800 */
[----:B------:R-:W2:Y:S04]  /*2d760*/  LDL.LU R11, [R1+0x764] ;  /* 0x00076400010b7983 */ /* 0x000ea80000300800 */
[----:B------:R0:W-:Y:S04]  /*2d770*/  STL.64 [R1+0x3120], R12 ;  /* 0x0031200c01007387 */ /* 0x0001e80000100a00 */
[----:B0-----:R-:W2:Y:S04]  /*2d780*/  LDL.LU R12, [R1+0x774] ;  /* 0x00077400010c7983 */ /* 0x001ea80000300800 */
[----:B------:R-:W2:Y:S04]  /*2d790*/  LDL.LU R13, [R1+0x760] ;  /* 0x00076000010d7983 */ /* 0x000ea80000300800 */
[----:B------:R-:W2:Y:S04]  /*2d7a0*/  LDL.LU R8, [R1+0x8c8] ;  /* 0x0008c80001087983 */ /* 0x000ea80000300800 */
[----:B------:R-:W2:Y:S04]  /*2d7b0*/  LDL.LU R9, [R1+0x8cc] ;  /* 0x0008cc0001097983 */ /* 0x000ea80000300800 */
[----:B------:R0:W-:Y:S04]  /*2d7c0*/  STL.64 [R1+0x3128], R14 ;  /* 0x0031280e01007387 */ /* 0x0001e80000100a00 */
[----:B0-----:R-:W2:Y:S01]  /*2d7d0*/  LDL.LU R15, [R1+0x8a0] ;  /* 0x0008a000010f7983 */ /* 0x001ea20000300800 */
[----:B------:R-:W-:-:S03]  /*2d7e0*/  IMAD.WIDE R16, R17, 0x2, R2 ;  /* 0x0000000211107825 */ /* 0x000fc600078e0202 */
[----:B------:R-:W3:Y:S04]  /*2d7f0*/  LDL.LU R6, [R1+0x8d8] ;  /* 0x0008d80001067983 */ /* 0x000ee80000300800 */
[----:B------:R2:W-:Y:S04]  /*2d800*/  STL.64 [R1+0x3130], R16 ;  /* 0x0031301001007387 */ /* 0x0005e80000100a00 */
[----:B------:R-:W3:Y:S01]  /*2d810*/  LDL.LU R7, [R1+0x8dc] ;  /* 0x0008dc0001077983 */ /* 0x000ee20000300800 */
[----:B------:R-:W-:-:S05]  /*2d820*/  IMAD.WIDE R18, R18, 0x2, R2 ;  /* 0x0000000212127825 */ /* 0x000fca00078e0202 */
[----:B------:R-:W-:Y:S04]  /*2d830*/  STL.64 [R1+0x3138], R18 ;  /* 0x0031381201007387 */ /* 0x000fe80000100a00 */
[----:B------:R-:W3:Y:S01]  /*2d840*/  LDL.LU R4, [R1+0x74c] ;  /* 0x00074c0001047983 */ /* 0x000ee20000300800 */
[----:B------:R-:W-:-:S05]  /*2d850*/  IMAD.WIDE R20, R20, 0x2, R2 ;  /* 0x0000000214147825 */ /* 0x000fca00078e0202 */
[----:B------:R-:W-:Y:S04]  /*2d860*/  STL.64 [R1+0x3140], R20 ;  /* 0x0031401401007387 */ /* 0x000fe80000100a00 */
[----:B------:R-:W4:Y:S01]  /*2d870*/  LDL.LU R28, [R1+0x748] ;  /* 0x00074800011c7983 */ /* 0x000f220000300800 */
[----:B------:R-:W-:-:S05]  /*2d880*/  IMAD.WIDE R22, R22, 0x2, R2 ;  /* 0x0000000216167825 */ /* 0x000fca00078e0202 */
[----:B------:R-:W-:Y:S04]  /*2d890*/  STL.64 [R1+0x3148], R22 ;  /* 0x0031481601007387 */ /* 0x000fe80000100a00 */
[----:B------:R-:W4:Y:S01]  /*2d8a0*/  LDL.LU R29, [R1+0x8f0] ;  /* 0x0008f000011d7983 */ /* 0x000f220000300800 */
[----:B------:R-:W-:-:S05]  /*2d8b0*/  IMAD.WIDE R24, R24, 0x2, R2 ;  /* 0x0000000218187825 */ /* 0x000fca00078e0202 */
[----:B------:R-:W-:Y:S01]  /*2d8c0*/  STL.64 [R1+0x3150], R24 ;  /* 0x0031501801007387 */ /* 0x000fe20000100a00 */
[----:B--2---:R-:W-:-:S04]  /*2d8d0*/  IMAD.WIDE R16, R15, 0x2, R2 ;  /* 0x000000020f107825 */ /* 0x004fc800078e0202 */
[--C-:B------:R-:W-:Y:S02]  /*2d8e0*/  IMAD.WIDE R14, R26, 0x2, R2.reuse ;  /* 0x000000021a0e7825 */ /* 0x100fe400078e0202 */
[----:B------:R-:W2:Y:S04]  /*2d8f0*/  LDL.LU R26, [R1+0x8f4] ;  /* 0x0008f400011a7983 */ /* 0x000ea80000300800 */
[----:B------:R0:W-:Y:S04]  /*2d900*/  STL.64 [R1+0x250], R16 ;  /* 0x0002501001007387 */ /* 0x0001e80000100a00 */
[----:B------:R3:W-:Y:S01]  /*2d910*/  STL.64 [R1+0x260], R14 ;  /* 0x0002600e01007387 */ /* 0x0007e20000100a00 */
[----:B0-----:R-:W-:-:S04]  /*2d920*/  IMAD.WIDE R16, R12, 0x2, R2 ;  /* 0x000000020c107825 */ /* 0x001fc800078e0202 */
[--C-:B---3--:R-:W-:Y:S02]  /*2d930*/  IMAD.WIDE R14, R27, 0x2, R2.reuse ;  /* 0x000000021b0e7825 */ /* 0x108fe400078e0202 */
[----:B------:R-:W3:Y:S04]  /*2d940*/  LDL.LU R27, [R1+0x73c] ;  /* 0x00073c00011b7983 */ /* 0x000ee80000300800 */
[----:B------:R0:W-:Y:S04]  /*2d950*/  STL.64 [R1+0x278], R16 ;  /* 0x0002781001007387 */ /* 0x0001e80000100a00 */
[----:B------:R4:W-:Y:S01]  /*2d960*/  STL.64 [R1+0x288], R14 ;  /* 0x0002880e01007387 */ /* 0x0009e20000100a00 */
[----:B0-----:R-:W-:-:S03]  /*2d970*/  IMAD.WIDE R16, R10, 0x2, R2 ;  /* 0x000000020a107825 */ /* 0x001fc600078e0202 */
[----:B------:R-:W3:Y:S01]  /*2d980*/  LDL.LU R10, [R1+0x738] ;  /* 0x00073800010a7983 */ /* 0x000ee20000300800 */
[----:B----4-:R-:W-:-:S03]  /*2d990*/  IMAD.WIDE R14, R5, 0x2, R2 ;  /* 0x00000002050e7825 */ /* 0x010fc600078e0202 */
[----:B------:R0:W-:Y:S04]  /*2d9a0*/  STL.64 [R1+0x2a0], R16 ;  /* 0x0002a01001007387 */ /* 0x0001e80000100a00 */
[----:B------:R-:W4:Y:S04]  /*2d9b0*/  LDL.LU R5, [R1+0x900] ;  /* 0x0009000001057983 */ /* 0x000f280000300800 */
[----:B------:R1:W-:Y:S01]  /*2d9c0*/  STL.64 [R1+0x2b0], R14 ;  /* 0x0002b00e01007387 */ /* 0x0003e20000100a00 */
[----:B0-----:R-:W-:-:S03]  /*2d9d0*/  IMAD.WIDE R16, R11, 0x2, R2 ;  /* 0x000000020b107825 */ /* 0x001fc600078e0202 */
[----:B------:R-:W4:Y:S04]  /*2d9e0*/  LDL.LU R11, [R1+0x904] ;  /* 0x00090400010b7983 */ /* 0x000f280000300800 */
[----:B------:R-:W-:Y:S01]  /*2d9f0*/  STL.64 [R1+0x2c8], R16 ;  /* 0x0002c81001007387 */ /* 0x000fe20000100a00 */
[----:B-1----:R-:W-:-:S04]  /*2da00*/  IMAD.WIDE R14, R13, 0x2, R2 ;  /* 0x000000020d0e7825 */ /* 0x002fc800078e0202 */
[--C-:B------:R-:W-:Y:S02]  /*2da10*/  IMAD.WIDE R12, R8, 0x2, R2.reuse ;  /* 0x00000002080c7825 */ /* 0x100fe400078e0202 */
[----:B------:R-:W4:Y:S04]  /*2da20*/  LDL.LU R8, [R1+0x72c] ;  /* 0x00072c0001087983 */ /* 0x000f280000300800 */
[----:B------:R0:W-:Y:S04]  /*2da30*/  STL.64 [R1+0x2d8], R14 ;  /* 0x0002d80e01007387 */ /* 0x0001e80000100a00 */
[----:B------:R1:W-:Y:S01]  /*2da40*/  STL.64 [R1+0x2f0], R12 ;  /* 0x0002f00c01007387 */ /* 0x0003e20000100a00 */
[----:B0-----:R-:W-:-:S03]  /*2da50*/  IMAD.WIDE R14, R9, 0x2, R2 ;  /* 0x00000002090e7825 */ /* 0x001fc600078e0202 */
[----:B------:R-:W4:Y:S01]  /*2da60*/  LDL.LU R9, [R1+0x728] ;  /* 0x0007280001097983 */ /* 0x000f220000300800 */
[----:B-1----:R-:W-:-:S03]  /*2da70*/  IMAD.WIDE R12, R6, 0x2, R2 ;  /* 0x00000002060c7825 */ /* 0x002fc600078e0202 */
[----:B------:R-:W-:Y:S04]  /*2da80*/  STL.64 [R1+0x300], R14 ;  /* 0x0003000e01007387 */ /* 0x000fe80000100a00 */
[----:B------:R-:W4:Y:S04]  /*2da90*/  LDL.LU R18, [R1+0x918] ;  /* 0x0009180001127983 */ /* 0x000f280000300800 */
[----:B------:R-:W4:Y:S04]  /*2daa0*/  LDL.LU R6, [R1+0x91c] ;  /* 0x00091c0001067983 */ /* 0x000f280000300800 */
[----:B------:R0:W-:Y:S04]  /*2dab0*/  STL.64 [R1+0x318], R12 ;  /* 0x0003180c01007387 */ /* 0x0001e80000100a00 */
[----:B------:R-:W4:Y:S04]  /*2dac0*/  LDL.LU R19, [R1+0x928] ;  /* 0x0009280001137983 */ /* 0x000f280000300800 */
[----:B------:R-:W4:Y:S01]  /*2dad0*/  LDL.LU R16, [R1+0x92c] ;  /* 0x00092c0001107983 */ /* 0x000f220000300800 */
[----:B0-----:R-:W-:-:S05]  /*2dae0*/  IMAD.WIDE R12, R7, 0x2, R2 ;  /* 0x00000002070c7825 */ /* 0x001fca00078e0202 */
[----:B------:R0:W-:Y:S04]  /*2daf0*/  STL.64 [R1+0x328], R12 ;  /* 0x0003280c01007387 */ /* 0x0001e80000100a00 */
[----:B------:R-:W4:Y:S04]  /*2db00*/  LDL.LU R7, [R1+0x714] ;  /* 0x0007140001077983 */ /* 0x000f280000300800 */
[----:B------:R-:W4:Y:S01]  /*2db10*/  LDL.LU R17, [R1+0x710] ;  /* 0x0007100001117983 */ /* 0x000f220000300800 */
[----:B0-----:R-:W-:-:S03]  /*2db20*/  IMAD.WIDE R12, R4, 0x2, R2 ;  /* 0x00000002040c7825 */ /* 0x001fc600078e0202 */
[----:B------:R-:W4:Y:S04]  /*2db30*/  LDL.LU R4, [R1+0x940] ;  /* 0x0009400001047983 */ /* 0x000f280000300800 */
[----:B------:R0:W-:Y:S04]  /*2db40*/  STL.64 [R1+0x340], R12 ;  /* 0x0003400c01007387 */ /* 0x0001e80000100a00 */
        /* <DEDUP_REMOVED lines=8> */
[----:B0-----:R-:W4:Y:S01]  /*2dbd0*/  LDL.LU R12, [R1+0x954] ;  /* 0x00095400010c7983 */ /* 0x001f220000300800 */
[----:B--2---:R-:W-:-:S03]  /*2dbe0*/  IMAD.WIDE R20, R26, 0x2, R2 ;  /* 0x000000021a147825 */ /* 0x004fc600078e0202 */
[----:B------:R-:W2:Y:S04]  /*2dbf0*/  LDL.LU R26, [R1+0x968] ;  /* 0x00096800011a7983 */ /* 0x000ea80000300800 */
[----:B------:R3:W-:Y:S04]  /*2dc00*/  STL.64 [R1+0x378], R20 ;  /* 0x0003781401007387 */ /* 0x0007e80000100a00 */
[----:B------:R-:W2:Y:S01]  /*2dc10*/  LDL.LU R13, [R1+0x96c] ;  /* 0x00096c00010d7983 */ /* 0x000ea20000300800 */
[----:B---3--:R-:W-:-:S03]  /*2dc20*/  IMAD.WIDE R20, R27, 0x2, R2 ;  /* 0x000000021b147825 */ /* 0x008fc600078e0202 */
[----:B------:R-:W3:Y:S04]  /*2dc30*/  LDL.LU R27, [R1+0x6ec] ;  /* 0x0006ec00011b7983 */ /* 0x000ee80000300800 */
[----:B------:R0:W-:Y:S02]  /*2dc40*/  STL.64 [R1+0x390], R20 ;  /* 0x0003901401007387 */ /* 0x0001e40000100a00 */
[----:B0-----:R-:W-:-:S04]  /*2dc50*/  IMAD.WIDE R20, R10, 0x2, R2 ;  /* 0x000000020a147825 */ /* 0x001fc800078e0202 */
[--C-:B----4-:R-:W-:Y:S02]  /*2dc60*/  IMAD.WIDE R22, R5, 0x2, R2.reuse ;  /* 0x0000000205167825 */ /* 0x110fe400078e0202 */
[----:B------:R-:W4:Y:S04]  /*2dc70*/  LDL.LU R5, [R1+0x6e8] ;  /* 0x0006e80001057983 */ /* 0x000f280000300800 */
[----:B------:R0:W-:Y:S04]  /*2dc80*/  STL.64 [R1+0x3a0], R20 ;  /* 0x0003a01401007387 */ /* 0x0001e80000100a00 */
[----:B------:R1:W-:Y:S04]  /*2dc90*/  STL.64 [R1+0x3b8], R22 ;  /* 0x0003b81601007387 */ /* 0x0003e80000100a00 */
[----:B------:R-:W4:Y:S01]  /*2dca0*/  LDL.LU R10, [R1+0x978] ;  /* 0x00097800010a7983 */ /* 0x000f220000300800 */
[----:B0-----:R-:W-:-:S03]  /*2dcb0*/  IMAD.WIDE R20, R11, 0x2, R2 ;  /* 0x000000020b147825 */ /* 0x001fc600078e0202 */
[----:B------:R-:W4:Y:S01]  /*2dcc0*/  LDL.LU R11, [R1+0x97c] ;  /* 0x00097c00010b7983 */ /* 0x000f220000300800 */
[----:B-1----:R-:W-:-:S03]  /*2dcd0*/  IMAD.WIDE R22, R8, 0x2, R2 ;  /* 0x0000000208167825 */ /* 0x002fc600078e0202 */
[----:B------:R0:W-:Y:S04]  /*2dce0*/  STL.64 [R1+0x3c8], R20 ;  /* 0x0003c81401007387 */ /* 0x0001e80000100a00 */
[----:B------:R-:W4:Y:S04]  /*2dcf0*/  LDL.LU R8, [R1+0x6dc] ;  /* 0x0006dc0001087983 */ /* 0x000f280000300800 */
[----:B------:R1:W-:Y:S01]  /*2dd00*/  STL.64 [R1+0x3e8], R22 ;  /* 0x0003e81601007387 */ /* 0x0003e20000100a00 */
[----:B0-----:R-:W-:-:S03]  /*2dd10*/  IMAD.WIDE R20, R9, 0x2, R2 ;  /* 0x0000000209147825 */ /* 0x001fc600078e0202 */
[----:B------:R-:W4:Y:S04]  /*2dd20*/  LDL.LU R9, [R1+0x6d8] ;  /* 0x0006d80001097983 */ /* 0x000f280000300800 */
[----:B------:R0:W-:Y:S01]  /*2dd30*/  STL.64 [R1+0x3f8], R20 ;  /* 0x0003f81401007387 */ /* 0x0001e20000100a00 */
[----:B-1----:R-:W-:-:S04]  /*2dd40*/  IMAD.WIDE R22, R18, 0x2, R2 ;  /* 0x0000000212167825 */ /* 0x002fc800078e0202 */
[--C-:B0-----:R-:W-:Y:S02]  /*2dd50*/  IMAD.WIDE R20, R6, 0x2, R2.reuse ;  /* 0x0000000206147825 */ /* 0x101fe400078e0202 */
[----:B------:R-:W4:Y:S04]  /*2dd60*/  LDL.LU R6, [R1+0x990] ;  /* 0x0009900001067983 */ /* 0x000f280000300800 */
[----:B------:R0:W-:Y:S04]  /*2dd70*/  STL.64 [R1+0x408], R22 ;  /* 0x0004081601007387 */ /* 0x0001e80000100a00 */
[----:B------:R1:W-:Y:S01]  /*2dd80*/  STL.64 [R1+0x420], R20 ;  /* 0x0004201401007387 */ /* 0x0003e20000100a00 */
[----:B0-----:R-:W-:-:S04]  /*2dd90*/  IMAD.WIDE R22, R19, 0x2, R2 ;  /* 0x0000000213167825 */ /* 0x001fc800078e0202 */
[--C-:B-1----:R-:W-:Y:S01]  /*2dda0*/  IMAD.WIDE R20, R16, 0x2, R2.reuse ;  /* 0x0000000210147825 */ /* 0x102fe200078e0202 */
[----:B------:R-:W-:Y:S03]  /*2ddb0*/  STL.64 [R1+0x430], R22 ;  /* 0x0004301601007387 */ /* 0x000fe60000100a00 */
[--C-:B------:R-:W-:Y:S02]  /*2ddc0*/  IMAD.WIDE R18, R7, 0x2, R2.reuse ;  /* 0x0000000207127825 */ /* 0x100fe400078e0202 */
[----:B------:R-:W4:Y:S04]  /*2ddd0*/  LDL.LU R7, [R1+0x994] ;  /* 0x0009940001077983 */ /* 0x000f280000300800 */
[----:B------:R-:W-:Y:S04]  /*2dde0*/  STL.64 [R1+0x448], R20 ;  /* 0x0004481401007387 */ /* 0x000fe80000100a00 */
[----:B------:R0:W-:Y:S01]  /*2ddf0*/  STL.64 [R1+0x458], R18 ;  /* 0x0004581201007387 */ /* 0x0001e20000100a00 */
[----:B------:R-:W-:-:S04]  /*2de00*/  IMAD.WIDE R16, R17, 0x2, R2 ;  /* 0x0000000211107825 */ /* 0x000fc800078e0202 */
[--C-:B0-----:R-:W-:Y:S02]  /*2de10*/  IMAD.WIDE R18, R4, 0x2, R2.reuse ;  /* 0x0000000204127825 */ /* 0x101fe400078e0202 */
[----:B------:R-:W4:Y:S04]  /*2de20*/  LDL.LU R4, [R1+0x9a0] ;  /* 0x0009a00001047983 */ /* 0x000f280000300800 */
[----:B------:R-:W-:Y:S04]  /*2de30*/  STL.64 [R1+0x470], R16 ;  /* 0x0004701001007387 */ /* 0x000fe80000100a00 */
[----:B------:R0:W-:Y:S02]  /*2de40*/  STL.64 [R1+0x480], R18 ;  /* 0x0004801201007387 */ /* 0x0001e40000100a00 */
[----:B0-----:R-:W-:-:S02]  /*2de50*/  IMAD.WIDE R18, R28, 0x2, R2 ;  /* 0x000000021c127825 */ /* 0x001fc400078e0202 */
[----:B------:R-:W4:Y:S02]  /*2de60*/  LDL.LU R28, [R1+0x9a4] ;  /* 0x0009a400011c7983 */ /* 0x000f240000300800 */
[----:B------:R-:W-:-:S05]  /*2de70*/  IMAD.WIDE R16, R14, 0x2, R2 ;  /* 0x000000020e107825 */ /* 0x000fca00078e0202 */
[----:B------:R0:W-:Y:S04]  /*2de80*/  STL.64 [R1+0x498], R16 ;  /* 0x0004981001007387 */ /* 0x0001e80000100a00 */
[----:B------:R-:W-:Y:S01]  /*2de90*/  STL.64 [R1+0x4a8], R18 ;  /* 0x0004a81201007387 */ /* 0x000fe20000100a00 */
[----:B0-----:R-:W-:-:S04]  /*2dea0*/  IMAD.WIDE R16, R15, 0x2, R2 ;  /* 0x000000020f107825 */ /* 0x001fc800078e0202 */
[--C-:B------:R-:W-:Y:S02]  /*2deb0*/  IMAD.WIDE R14, R29, 0x2, R2.reuse ;  /* 0x000000021d0e7825 */ /* 0x100fe400078e0202 */
[----:B------:R-:W4:Y:S04]  /*2dec0*/  LDL.LU R29, [R1+0x6c4] ;  /* 0x0006c400011d7983 */ /* 0x000f280000300800 */
[----:B------:R0:W-:Y:S04]  /*2ded0*/  STL.64 [R1+0x4c0], R16 ;  /* 0x0004c01001007387 */ /* 0x0001e80000100a00 */
[----:B------:R2:W-:Y:S01]  /*2dee0*/  STL.64 [R1+0x4d0], R14 ;  /* 0x0004d00e01007387 */ /* 0x0005e20000100a00 */
[----:B0-----:R-:W-:-:S04]  /*2def0*/  IMAD.WIDE R16, R12, 0x2, R2 ;  /* 0x000000020c107825 */ /* 0x001fc800078e0202 */
[--C-:B--2---:R-:W-:Y:S02]  /*2df00*/  IMAD.WIDE R14, R26, 0x2, R2.reuse ;  /* 0x000000021a0e7825 */ /* 0x104fe400078e0202 */
[----:B------:R-:W2:Y:S04]  /*2df10*/  LDL.LU R26, [R1+0x6c0] ;  /* 0x0006c000011a7983 */ /* 0x000ea80000300800 */
[----:B------:R0:W-:Y:S04]  /*2df20*/  STL.64 [R1+0x4e0], R16 ;  /* 0x0004e01001007387 */ /* 0x0001e80000100a00 */
[----:B------:R3:W-:Y:S01]  /*2df30*/  STL.64 [R1+0x4f8], R14 ;  /* 0x0004f80e01007387 */ /* 0x0007e20000100a00 */
[----:B0-----:R-:W-:-:S03]  /*2df40*/  IMAD.WIDE R16, R13, 0x2, R2 ;  /* 0x000000020d107825 */ /* 0x001fc600078e0202 */
[----:B------:R-:W2:Y:S01]  /*2df50*/  LDL.LU R13, [R1+0x9b0] ;  /* 0x0009b000010d7983 */ /* 0x000ea20000300800 */
[----:B---3--:R-:W-:-:S03]  /*2df60*/  IMAD.WIDE R14, R27, 0x2, R2 ;  /* 0x000000021b0e7825 */ /* 0x008fc600078e0202 */
[----:B------:R-:W-:Y:S04]  /*2df70*/  STL.64 [R1+0x508], R16 ;  /* 0x0005081001007387 */ /* 0x000fe80000100a00 */
[----:B------:R-:W3:Y:S04]  /*2df80*/  LDL.LU R27, [R1+0x9b4] ;  /* 0x0009b400011b7983 */ /* 0x000ee80000300800 */
[----:B------:R4:W-:Y:S02]  /*2df90*/  STL.64 [R1+0x520], R14 ;  /* 0x0005200e01007387 */ /* 0x0009e40000100a00 */
[----:B----4-:R-:W-:-:S02]  /*2dfa0*/  IMAD.WIDE R14, R5, 0x2, R2 ;  /* 0x00000002050e7825 */ /* 0x010fc400078e0202 */
[----:B------:R-:W4:Y:S04]  /*2dfb0*/  LDL.LU R5, [R1+0x6b4] ;  /* 0x0006b40001057983 */ /* 0x000f280000300800 */
[----:B------:R0:W-:Y:S01]  /*2dfc0*/  STL.64 [R1+0x530], R14 ;  /* 0x0005300e01007387 */ /* 0x0001e20000100a00 */
[----:B------:R-:W-:-:S04]  /*2dfd0*/  IMAD.WIDE R16, R10, 0x2, R2 ;  /* 0x000000020a107825 */ /* 0x000fc800078e0202 */
[--C-:B0-----:R-:W-:Y:S02]  /*2dfe0*/  IMAD.WIDE R14, R11, 0x2, R2.reuse ;  /* 0x000000020b0e7825 */ /* 0x101fe400078e0202 */
[----:B------:R-:W4:Y:S04]  /*2dff0*/  LDL.LU R11, [R1+0x6b0] ;  /* 0x0006b000010b7983 */ /* 0x000f280000300800 */
[----:B------:R0:W-:Y:S04]  /*2e000*/  STL.64 [R1+0x548], R16 ;  /* 0x0005481001007387 */ /* 0x0001e80000100a00 */
[----:B------:R1:W-:Y:S01]  /*2e010*/  STL.64 [R1+0x558], R14 ;  /* 0x0005580e01007387 */ /* 0x0003e20000100a00 */
[----:B0-----:R-:W-:-:S03]  /*2e020*/  IMAD.WIDE R16, R8, 0x2, R2 ;  /* 0x0000000208107825 */ /* 0x001fc600078e0202 */
[----:B------:R-:W4:Y:S01]  /*2e030*/  LDL.LU R8, [R1+0x9c8] ;  /* 0x0009c80001087983 */ /* 0x000f220000300800 */
[----:B-1----:R-:W-:-:S03]  /*2e040*/  IMAD.WIDE R14, R9, 0x2, R2 ;  /* 0x00000002090e7825 */ /* 0x002fc600078e0202 */
[----:B------:R0:W-:Y:S04]  /*2e050*/  STL.64 [R1+0x570], R16 ;  /* 0x0005701001007387 */ /* 0x0001e80000100a00 */
[----:B------:R-:W4:Y:S04]  /*2e060*/  LDL.LU R18, [R1+0x9cc] ;  /* 0x0009cc0001127983 */ /* 0x000f280000300800 */
[----:B------:R-:W4:Y:S04]  /*2e070*/  LDL.LU R9, [R1+0x9d8] ;  /* 0x0009d80001097983 */ /* 0x000f280000300800 */
[----:B------:R1:W-:Y:S04]  /*2e080*/  STL.64 [R1+0x580], R14 ;  /* 0x0005800e01007387 */ /* 0x0003e80000100a00 */
[----:B------:R-:W4:Y:S04]  /*2e090*/  LDL.LU R19, [R1+0x9dc] ;  /* 0x0009dc0001137983 */ /* 0x000f280000300800 */
[----:B0-----:R-:W4:Y:S01]  /*2e0a0*/  LDL.LU R16, [R1+0x9f0] ;  /* 0x0009f00001107983 */ /* 0x001f220000300800 */
[----:B-1----:R-:W-:-:S05]  /*2e0b0*/  IMAD.WIDE R14, R6, 0x2, R2 ;  /* 0x00000002060e7825 */ /* 0x002fca00078e0202 */
[----:B------:R0:W-:Y:S04]  /*2e0c0*/  STL.64 [R1+0x598], R14 ;  /* 0x0005980e01007387 */ /* 0x0001e80000100a00 */
[----:B------:R-:W4:Y:S04]  /*2e0d0*/  LDL.LU R6, [R1+0x9f4] ;  /* 0x0009f40001067983 */ /* 0x000f280000300800 */
[----:B------:R-:W4:Y:S01]  /*2e0e0*/  LDL.LU R17, [R1+0xa08] ;  /* 0x000a080001117983 */ /* 0x000f220000300800 */
[----:B0-----:R-:W-:-:S03]  /*2e0f0*/  IMAD.WIDE R14, R7, 0x2, R2 ;  /* 0x00000002070e7825 */ /* 0x001fc600078e0202 */
[----:B------:R-:W4:Y:S04]  /*2e100*/  LDL.LU R7, [R1+0xa0c] ;  /* 0x000a0c0001077983 */ /* 0x000f280000300800 */
[----:B------:R0:W-:Y:S04]  /*2e110*/  STL.64 [R1+0x5a8], R14 ;  /* 0x0005a80e01007387 */ /* 0x0001e80000100a00 */
[----:B0-----:R-:W4:Y:S01]  /*2e120*/  LDL.LU R14, [R1+0xa18] ;  /* 0x000a1800010e7983 */ /* 0x001f220000300800 */
[----:B------:R-:W-:-:S03]  /*2e130*/  IMAD.WIDE R20, R4, 0x2, R2 ;  /* 0x0000000204147825 */ /* 0x000fc600078e0202 */
        /* <DEDUP_REMOVED lines=11> */
[----:B--2---:R-:W-:-:S03]  /*2e1f0*/  IMAD.WIDE R20, R26, 0x2, R2 ;  /* 0x000000021a147825 */ /* 0x004fc600078e0202 */
[----:B------:R-:W2:Y:S04]  /*2e200*/  LDL.LU R26, [R1+0xa54] ;  /* 0x000a5400011a7983 */ /* 0x000ea80000300800 */
[----:B------:R0:W-:Y:S02]  /*2e210*/  STL.64 [R1+0x5f8], R20 ;  /* 0x0005f81401007387 */ /* 0x0001e40000100a00 */
[----:B0-----:R-:W-:-:S04]  /*2e220*/  IMAD.WIDE R20, R13, 0x2, R2 ;  /* 0x000000020d147825 */ /* 0x001fc800078e0202 */
[--C-:B---3--:R-:W-:Y:S02]  /*2e230*/  IMAD.WIDE R22, R27, 0x2, R2.reuse ;  /* 0x000000021b167825 */ /* 0x108fe400078e0202 */
[----:B------:R-:W3:Y:S04]  /*2e240*/  LDL.LU R27, [R1+0xa60] ;  /* 0x000a6000011b7983 */ /* 0x000ee80000300800 */
[----:B------:R4:W-:Y:S04]  /*2e250*/  STL.64 [R1+0x610], R20 ;  /* 0x0006101401007387 */ /* 0x0009e80000100a00 */
[----:B------:R0:W-:Y:S04]  /*2e260*/  STL.64 [R1+0x620], R22 ;  /* 0x0006201601007387 */ /* 0x0001e80000100a00 */
[----:B------:R-:W3:Y:S01]  /*2e270*/  LDL.LU R13, [R1+0xa64] ;  /* 0x000a6400010d7983 */ /* 0x000ee20000300800 */
[----:B----4-:R-:W-:-:S03]  /*2e280*/  IMAD.WIDE R20, R5, 0x2, R2 ;  /* 0x0000000205147825 */ /* 0x010fc600078e0202 */
[----:B------:R-:W4:Y:S04]  /*2e290*/  LDL.LU R5, [R1+0xa70] ;  /* 0x000a700001057983 */ /* 0x000f280000300800 */
[----:B------:R1:W-:Y:S01]  /*2e2a0*/  STL.64 [R1+0x638], R20 ;  /* 0x0006381401007387 */ /* 0x0003e20000100a00 */
[----:B0-----:R-:W-:-:S03]  /*2e2b0*/  IMAD.WIDE R22, R11, 0x2, R2 ;  /* 0x000000020b167825 */ /* 0x001fc600078e0202 */
[----:B------:R-:W4:Y:S04]  /*2e2c0*/  LDL.LU R11, [R1+0xa74] ;  /* 0x000a7400010b7983 */ /* 0x000f280000300800 */
[----:B------:R0:W-:Y:S01]  /*2e2d0*/  STL.64 [R1+0x648], R22 ;  /* 0x0006481601007387 */ /* 0x0001e20000100a00 */
[----:B-1----:R-:W-:-:S03]  /*2e2e0*/  IMAD.WIDE R20, R8, 0x2, R2 ;  /* 0x0000000208147825 */ /* 0x002fc600078e0202 */
[----:B------:R-:W4:Y:S04]  /*2e2f0*/  LDL.LU R8, [R1+0xa80] ;  /* 0x000a800001087983 */ /* 0x000f280000300800 */
[----:B------:R1:W-:Y:S01]  /*2e300*/  STL.64 [R1+0x660], R20 ;  /* 0x0006601401007387 */ /* 0x0003e20000100a00 */
[----:B0-----:R-:W-:-:S04]  /*2e310*/  IMAD.WIDE R22, R18, 0x2, R2 ;  /* 0x0000000212167825 */ /* 0x001fc800078e0202 */
[--C-:B-1----:R-:W-:Y:S02]  /*2e320*/  IMAD.WIDE R20, R9, 0x2, R2.reuse ;  /* 0x0000000209147825 */ /* 0x102fe400078e0202 */
[----:B------:R-:W4:Y:S04]  /*2e330*/  LDL.LU R9, [R1+0xa84] ;  /* 0x000a840001097983 */ /* 0x000f280000300800 */
[----:B------:R0:W-:Y:S04]  /*2e340*/  STL.64 [R1+0x670], R22 ;  /* 0x0006701601007387 */ /* 0x0001e80000100a00 */
[----:B------:R1:W-:Y:S01]  /*2e350*/  STL.64 [R1+0x688], R20 ;  /* 0x0006881401007387 */ /* 0x0003e20000100a00 */
[----:B0-----:R-:W-:-:S04]  /*2e360*/  IMAD.WIDE R22, R19, 0x2, R2 ;  /* 0x0000000213167825 */ /* 0x001fc800078e0202 */
[--C-:B-1----:R-:W-:Y:S01]  /*2e370*/  IMAD.WIDE R20, R16, 0x2, R2.reuse ;  /* 0x0000000210147825 */ /* 0x102fe200078e0202 */
[----:B------:R-:W-:Y:S03]  /*2e380*/  STL.64 [R1+0x698], R22 ;  /* 0x0006981601007387 */ /* 0x000fe60000100a00 */
[--C-:B------:R-:W-:Y:S02]  /*2e390*/  IMAD.WIDE R18, R6, 0x2, R2.reuse ;  /* 0x0000000206127825 */ /* 0x100fe400078e0202 */
[----:B------:R-:W4:Y:S02]  /*2e3a0*/  LDL.LU R6, [R1+0xa90] ;  /* 0x000a900001067983 */ /* 0x000f240000300800 */
[--C-:B------:R-:W-:Y:S02]  /*2e3b0*/  IMAD.WIDE R16, R17, 0x2, R2.reuse ;  /* 0x0000000211107825 */ /* 0x100fe400078e0202 */
[----:B------:R-:W-:Y:S04]  /*2e3c0*/  STL.64 [R1+0x6b0], R20 ;  /* 0x0006b01401007387 */ /* 0x000fe80000100a00 */
[----:B------:R0:W-:Y:S02]  /*2e3d0*/  STL.64 [R1+0x6c0], R18 ;  /* 0x0006c01201007387 */ /* 0x0001e40000100a00 */
[----:B0-----:R-:W-:-:S02]  /*2e3e0*/  IMAD.WIDE R18, R7, 0x2, R2 ;  /* 0x0000000207127825 */ /* 0x001fc400078e0202 */
[----:B------:R-:W4:Y:S04]  /*2e3f0*/  LDL.LU R7, [R1+0xa94] ;  /* 0x000a940001077983 */ /* 0x000f280000300800 */
[----:B------:R0:W-:Y:S04]  /*2e400*/  STL.64 [R1+0x6d8], R16 ;  /* 0x0006d81001007387 */ /* 0x0001e80000100a00 */
[----:B------:R1:W-:Y:S01]  /*2e410*/  STL.64 [R1+0x6e8], R18 ;  /* 0x0006e81201007387 */ /* 0x0003e20000100a00 */
[----:B0-----:R-:W-:-:S04]  /*2e420*/  IMAD.WIDE R16, R14, 0x2, R2 ;  /* 0x000000020e107825 */ /* 0x001fc800078e0202 */
[--C-:B-1----:R-:W-:Y:S02]  /*2e430*/  IMAD.WIDE R18, R4, 0x2, R2.reuse ;  /* 0x0000000204127825 */ /* 0x102fe400078e0202 */
[----:B------:R-:W4:Y:S04]  /*2e440*/  LDL.LU R4, [R1+0xaa0] ;  /* 0x000aa00001047983 */ /* 0x000f280000300800 */
[----:B------:R0:W-:Y:S04]  /*2e450*/  STL.64 [R1+0x700], R16 ;  /* 0x0007001001007387 */ /* 0x0001e80000100a00 */
[----:B------:R-:W-:Y:S01]  /*2e460*/  STL.64 [R1+0x710], R18 ;  /* 0x0007101201007387 */ /* 0x000fe20000100a00 */
[----:B0-----:R-:W-:-:S04]  /*2e470*/  IMAD.WIDE R16, R15, 0x2, R2 ;  /* 0x000000020f107825 */ /* 0x001fc800078e0202 */
[--C-:B------:R-:W-:Y:S02]  /*2e480*/  IMAD.WIDE R14, R28, 0x2, R2.reuse ;  /* 0x000000021c0e7825 */ /* 0x100fe400078e0202 */
[----:B------:R-:W4:Y:S04]  /*2e490*/  LDL.LU R28, [R1+0xaa4] ;  /* 0x000aa400011c7983 */ /* 0x000f280000300800 */
[----:B------:R-:W-:Y:S04]  /*2e4a0*/  STL.64 [R1+0x728], R16 ;  /* 0x0007281001007387 */ /* 0x000fe80000100a00 */
[----:B------:R0:W-:Y:S02]  /*2e4b0*/  STL.64 [R1+0x738], R14 ;  /* 0x0007380e01007387 */ /* 0x0001e40000100a00 */
[----:B0-----:R-:W-:-:S02]  /*2e4c0*/  IMAD.WIDE R14, R29, 0x2, R2 ;  /* 0x000000021d0e7825 */ /* 0x001fc400078e0202 */
[----:B------:R-:W4:Y:S02]  /*2e4d0*/  LDL.LU R29, [R1+0xab0] ;  /* 0x000ab000011d7983 */ /* 0x000f240000300800 */
[----:B------:R-:W-:-:S05]  /*2e4e0*/  IMAD.WIDE R16, R12, 0x2, R2 ;  /* 0x000000020c107825 */ /* 0x000fca00078e0202 */
[----:B------:R0:W-:Y:S04]  /*2e4f0*/  STL.64 [R1+0x748], R16 ;  /* 0x0007481001007387 */ /* 0x0001e80000100a00 */
[----:B------:R2:W-:Y:S01]  /*2e500*/  STL.64 [R1+0x760], R14 ;  /* 0x0007600e01007387 */ /* 0x0005e20000100a00 */
[----:B0-----:R-:W-:-:S03]  /*2e510*/  IMAD.WIDE R16, R10, 0x2, R2 ;  /* 0x000000020a107825 */ /* 0x001fc600078e0202 */
[----:B------:R-:W4:Y:S04]  /*2e520*/  LDL.LU R10, [R1+0xab4] ;  /* 0x000ab400010a7983 */ /* 0x000f280000300800 */
[----:B------:R3:W-:Y:S01]  /*2e530*/  STL.64 [R1+0x770], R16 ;  /* 0x0007701001007387 */ /* 0x0007e20000100a00 */
[----:B--2---:R-:W-:-:S03]  /*2e540*/  IMAD.WIDE R14, R26, 0x2, R2 ;  /* 0x000000021a0e7825 */ /* 0x004fc600078e0202 */
[----:B------:R-:W2:Y:S04]  /*2e550*/  LDL.LU R26, [R1+0xac0] ;  /* 0x000ac000011a7983 */ /* 0x000ea80000300800 */
[----:B------:R0:W-:Y:S01]  /*2e560*/  STL.64 [R1+0x788], R14 ;  /* 0x0007880e01007387 */ /* 0x0001e20000100a00 */
[----:B---3--:R-:W-:-:S03]  /*2e570*/  IMAD.WIDE R16, R27, 0x2, R2 ;  /* 0x000000021b107825 */ /* 0x008fc600078e0202 */
[----:B------:R-:W3:Y:S04]  /*2e580*/  LDL.LU R27, [R1+0xac4] ;  /* 0x000ac400011b7983 */ /* 0x000ee80000300800 */
[----:B------:R-:W-:Y:S01]  /*2e590*/  STL.64 [R1+0x798], R16 ;  /* 0x0007981001007387 */ /* 0x000fe20000100a00 */
[----:B0-----:R-:W-:-:S04]  /*2e5a0*/  IMAD.WIDE R14, R13, 0x2, R2 ;  /* 0x000000020d0e7825 */ /* 0x001fc800078e0202 */
[--C-:B----4-:R-:W-:Y:S02]  /*2e5b0*/  IMAD.WIDE R12, R5, 0x2, R2.reuse ;  /* 0x00000002050c7825 */ /* 0x110fe400078e0202 */
[----:B------:R-:W4:Y:S04]  /*2e5c0*/  LDL.LU R5, [R1+0xad0] ;  /* 0x000ad00001057983 */ /* 0x000f280000300800 */
[----:B------:R0:W-:Y:S04]  /*2e5d0*/  STL.64 [R1+0x7b0], R14 ;  /* 0x0007b00e01007387 */ /* 0x0001e80000100a00 */
[----:B------:R1:W-:Y:S01]  /*2e5e0*/  STL.64 [R1+0x7c0], R12 ;  /* 0x0007c00c01007387 */ /* 0x0003e20000100a00 */
[----:B0-----:R-:W-:-:S03]  /*2e5f0*/  IMAD.WIDE R14, R11, 0x2, R2 ;  /* 0x000000020b0e7825 */ /* 0x001fc600078e0202 */
[----:B------:R-:W4:Y:S04]  /*2e600*/  LDL.LU R11, [R1+0xad4] ;  /* 0x000ad400010b7983 */ /* 0x000f280000300800 */
[----:B------:R-:W-:Y:S04]  /*2e610*/  STL.64 [R1+0x7d8], R14 ;  /* 0x0007d80e01007387 */ /* 0x000fe80000100a00 */
[----:B------:R-:W4:Y:S01]  /*2e620*/  LDL.LU R18, [R1+0xae0] ;  /* 0x000ae00001127983 */ /* 0x000f220000300800 */
[----:B-1----:R-:W-:-:S03]  /*2e630*/  IMAD.WIDE R12, R8, 0x2, R2 ;  /* 0x00000002080c7825 */ /* 0x002fc600078e0202 */
        /* <DEDUP_REMOVED lines=26> */
[----:B------:R0:W-:Y:S02]  /*2e7e0*/  STL.64 [R1+0x860], R20 ;  /* 0x0008601401007387 */ /* 0x0001e40000100a00 */
[----:B0-----:R-:W-:-:S04]  /*2e7f0*/  IMAD.WIDE R20, R10, 0x2, R2 ;  /* 0x000000020a147825 */ /* 0x001fc800078e0202 */
[--C-:B--2---:R-:W-:Y:S02]  /*2e800*/  IMAD.WIDE R22, R26, 0x2, R2.reuse ;  /* 0x000000021a167825 */ /* 0x104fe400078e0202 */
[----:B------:R-:W2:Y:S04]  /*2e810*/  LDL.LU R26, [R1+0xb54] ;  /* 0x000b5400011a7983 */ /* 0x000ea80000300800 */
[----:B------:R3:W-:Y:S04]  /*2e820*/  STL.64 [R1+0x878], R20 ;  /* 0x0008781401007387 */ /* 0x0007e80000100a00 */
[----:B------:R4:W-:Y:S04]  /*2e830*/  STL.64 [R1+0x888], R22 ;  /* 0x0008881601007387 */ /* 0x0009e80000100a00 */
[----:B------:R-:W2:Y:S01]  /*2e840*/  LDL.LU R10, [R1+0xb60] ;  /* 0x000b6000010a7983 */ /* 0x000ea20000300800 */
[----:B---3--:R-:W-:-:S03]  /*2e850*/  IMAD.WIDE R20, R27, 0x2, R2 ;  /* 0x000000021b147825 */ /* 0x008fc600078e0202 */
[----:B------:R-:W3:Y:S04]  /*2e860*/  LDL.LU R27, [R1+0xb64] ;  /* 0x000b6400011b7983 */ /* 0x000ee80000300800 */
[----:B------:R0:W-:Y:S01]  /*2e870*/  STL.64 [R1+0x8a0], R20 ;  /* 0x0008a01401007387 */ /* 0x0001e20000100a00 */
[----:B----4-:R-:W-:-:S03]  /*2e880*/  IMAD.WIDE R22, R5, 0x2, R2 ;  /* 0x0000000205167825 */ /* 0x010fc600078e0202 */
        /* <DEDUP_REMOVED lines=38> */
[----:B------:R-:W4:Y:S01]  /*2eaf0*/  LDL.LU R13, [R1+0xbb0] ;  /* 0x000bb000010d7983 */ /* 0x000f220000300800 */
[----:B-1----:R-:W-:-:S03]  /*2eb00*/  IMAD.WIDE R14, R29, 0x2, R2 ;  /* 0x000000021d0e7825 */ /* 0x002fc600078e0202 */
[----:B------:R-:W-:Y:S04]  /*2eb10*/  STL.64 [R1+0x9d8], R16 ;  /* 0x0009d81001007387 */ /* 0x000fe80000100a00 */
[----:B------:R-:W4:Y:S04]  /*2eb20*/  LDL.LU R29, [R1+0xbb4] ;  /* 0x000bb400011d7983 */ /* 0x000f280000300800 */
[----:B------:R2:W-:Y:S02]  /*2eb30*/  STL.64 [R1+0x9f0], R14 ;  /* 0x0009f00e01007387 */ /* 0x0005e40000100a00 */
[----:B--2---:R-:W-:-:S02]  /*2eb40*/  IMAD.WIDE R14, R26, 0x2, R2 ;  /* 0x000000021a0e7825 */ /* 0x004fc400078e0202 */
[----:B------:R-:W2:Y:S04]  /*2eb50*/  LDL.LU R26, [R1+0xbc0] ;  /* 0x000bc000011a7983 */ /* 0x000ea80000300800 */
[----:B------:R3:W-:Y:S01]  /*2eb60*/  STL.64 [R1+0xa08], R14 ;  /* 0x000a080e01007387 */ /* 0x0007e20000100a00 */
[----:B------:R-:W-:-:S04]  /*2eb70*/  IMAD.WIDE R16, R10, 0x2, R2 ;  /* 0x000000020a107825 */ /* 0x000fc800078e0202 */
[--C-:B---3--:R-:W-:Y:S02]  /*2eb80*/  IMAD.WIDE R14, R27, 0x2, R2.reuse ;  /* 0x000000021b0e7825 */ /* 0x108fe400078e0202 */
[----:B------:R-:W3:Y:S04]  /*2eb90*/  LDL.LU R27, [R1+0xbc4] ;  /* 0x000bc400011b7983 */ /* 0x000ee80000300800 */
[----:B------:R4:W-:Y:S04]  /*2eba0*/  STL.64 [R1+0xa18], R16 ;  /* 0x000a181001007387 */ /* 0x0009e80000100a00 */
[----:B------:R0:W-:Y:S01]  /*2ebb0*/  STL.64 [R1+0xa30], R14 ;  /* 0x000a300e01007387 */ /* 0x0001e20000100a00 */
[----:B----4-:R-:W-:-:S03]  /*2ebc0*/  IMAD.WIDE R16, R5, 0x2, R2 ;  /* 0x0000000205107825 */ /* 0x010fc600078e0202 */
[----:B------:R-:W4:Y:S04]  /*2ebd0*/  LDL.LU R5, [R1+0xbd0] ;  /* 0x000bd00001057983 */ /* 0x000f280000300800 */
[----:B------:R1:W-:Y:S04]  /*2ebe0*/  STL.64 [R1+0xa40], R16 ;  /* 0x000a401001007387 */ /* 0x0003e80000100a00 */
[----:B------:R-:W4:Y:S01]  /*2ebf0*/  LDL.LU R18, [R1+0xbd4] ;  /* 0x000bd40001127983 */ /* 0x000f220000300800 */
[----:B0-----:R-:W-:-:S03]  /*2ec00*/  IMAD.WIDE R14, R11, 0x2, R2 ;  /* 0x000000020b0e7825 */ /* 0x001fc600078e0202 */
[----:B------:R-:W4:Y:S04]  /*2ec10*/  LDL.LU R11, [R1+0xbe0] ;  /* 0x000be000010b7983 */ /* 0x000f280000300800 */
[----:B------:R0:W-:Y:S04]  /*2ec20*/  STL.64 [R1+0xa50], R14 ;  /* 0x000a500e01007387 */ /* 0x0001e80000100a00 */
[----:B------:R-:W4:Y:S04]  /*2ec30*/  LDL.LU R19, [R1+0xbe4] ;  /* 0x000be40001137983 */ /* 0x000f280000300800 */
[----:B-1----:R-:W4:Y:S01]  /*2ec40*/  LDL.LU R16, [R1+0xbf0] ;  /* 0x000bf00001107983 */ /* 0x002f220000300800 */
[----:B0-----:R-:W-:-:S05]  /*2ec50*/  IMAD.WIDE R14, R8, 0x2, R2 ;  /* 0x00000002080e7825 */ /* 0x001fca00078e0202 */
        /* <DEDUP_REMOVED lines=21> */
[----:B------:R0:W-:Y:S01]  /*2edb0*/  STL.64 [R1+0xab0], R20 ;  /* 0x000ab01401007387 */ /* 0x0001e20000100a00 */
[----:B------:R-:W-:-:S03]  /*2edc0*/  IMAD.WIDE R22, R29, 0x2, R2 ;  /* 0x000000021d167825 */ /* 0x000fc600078e0202 */
[----:B------:R-:W4:Y:S01]  /*2edd0*/  LDL.LU R29, [R1+0xc50] ;  /* 0x000c5000011d7983 */ /* 0x000f220000300800 */
[----:B0-----:R-:W-:-:S05]  /*2ede0*/  IMAD.WIDE R20, R13, 0x2, R2 ;  /* 0x000000020d147825 */ /* 0x001fca00078e0202 */
[----:B------:R2:W-:Y:S04]  /*2edf0*/  STL.64 [R1+0xac0], R20 ;  /* 0x000ac01401007387 */ /* 0x0005e80000100a00 */
[----:B------:R3:W-:Y:S04]  /*2ee00*/  STL.64 [R1+0xad0], R22 ;  /* 0x000ad01601007387 */ /* 0x0007e80000100a00 */
[----:B------:R-:W4:Y:S01]  /*2ee10*/  LDL.LU R13, [R1+0xc54] ;  /* 0x000c5400010d7983 */ /* 0x000f220000300800 */
[----:B--2---:R-:W-:-:S03]  /*2ee20*/  IMAD.WIDE R20, R26, 0x2, R2 ;  /* 0x000000021a147825 */ /* 0x004fc600078e0202 */
[----:B------:R-:W2:Y:S04]  /*2ee30*/  LDL.LU R26, [R1+0xc60] ;  /* 0x000c6000011a7983 */ /* 0x000ea80000300800 */
[----:B------:R4:W-:Y:S01]  /*2ee40*/  STL.64 [R1+0xae0], R20 ;  /* 0x000ae01401007387 */ /* 0x0009e20000100a00 */
[----:B---3--:R-:W-:-:S03]  /*2ee50*/  IMAD.WIDE R22, R27, 0x2, R2 ;  /* 0x000000021b167825 */ /* 0x008fc600078e0202 */
[----:B------:R-:W3:Y:S04]  /*2ee60*/  LDL.LU R27, [R1+0xc64] ;  /* 0x000c6400011b7983 */ /* 0x000ee80000300800 */
[----:B------:R0:W-:Y:S01]  /*2ee70*/  STL.64 [R1+0xaf0], R22 ;  /* 0x000af01601007387 */ /* 0x0001e20000100a00 */
[----:B----4-:R-:W-:-:S03]  /*2ee80*/  IMAD.WIDE R20, R5, 0x2, R2 ;  /* 0x0000000205147825 */ /* 0x010fc600078e0202 */
        /* <DEDUP_REMOVED lines=30> */
[--C-:B-1----:R-:W-:Y:S02]  /*2f070*/  IMAD.WIDE R14, R4, 0x2, R2.reuse ;  /* 0x00000002040e7825 */ /* 0x102fe400078e0202 */
        /* <DEDUP_REMOVED lines=11> */
[----:B------:R-:W-:Y:S01]  /*2f130*/  STL.64 [R1+0xc00], R16 ;  /* 0x000c001001007387 */ /* 0x000fe20000100a00 */
[----:B-1----:R-:W-:-:S04]  /*2f140*/  IMAD.WIDE R14, R13, 0x2, R2 ;  /* 0x000000020d0e7825 */ /* 0x002fc800078e0202 */
[--C-:B--2---:R-:W-:Y:S02]  /*2f150*/  IMAD.WIDE R12, R26, 0x2, R2.reuse ;  /* 0x000000021a0c7825 */ /* 0x104fe400078e0202 */
[----:B------:R-:W2:Y:S04]  /*2f160*/  LDL.LU R26, [R1+0xcc0] ;  /* 0x000cc000011a7983 */ /* 0x000ea80000300800 */
[----:B------:R3:W-:Y:S04]  /*2f170*/  STL.64 [R1+0xc10], R14 ;  /* 0x000c100e01007387 */ /* 0x0007e80000100a00 */
[----:B------:R4:W-:Y:S01]  /*2f180*/  STL.64 [R1+0xc20], R12 ;  /* 0x000c200c01007387 */ /* 0x0009e20000100a00 */
[----:B---3--:R-:W-:-:S03]  /*2f190*/  IMAD.WIDE R14, R27, 0x2, R2 ;  /* 0x000000021b0e7825 */ /* 0x008fc600078e0202 */
[----:B------:R-:W3:Y:S04]  /*2f1a0*/  LDL.LU R27, [R1+0xcd0] ;  /* 0x000cd000011b7983 */ /* 0x000ee80000300800 */
[----:B------:R-:W-:Y:S04]  /*2f1b0*/  STL.64 [R1+0xc30], R14 ;  /* 0x000c300e01007387 */ /* 0x000fe80000100a00 */
[----:B------:R-:W3:Y:S01]  /*2f1c0*/  LDL.LU R18, [R1+0xcd8] ;  /* 0x000cd80001127983 */ /* 0x000ee20000300800 */
[----:B----4-:R-:W-:-:S03]  /*2f1d0*/  IMAD.WIDE R12, R5, 0x2, R2 ;  /* 0x00000002050c7825 */ /* 0x010fc600078e0202 */
        /* <DEDUP_REMOVED lines=41> */
[----:B------:R4:W-:Y:S01]  /*2f470*/  STL.64 [R1+0xcd0], R20 ;  /* 0x000cd01401007387 */ /* 0x0009e20000100a00 */
[----:B0-----:R-:W-:-:S04]  /*2f480*/  IMAD.WIDE R22, R18, 0x2, R2 ;  /* 0x0000000212167825 */ /* 0x001fc800078e0202 */
[--C-:B----4-:R-:W-:Y:S02]  /*2f490*/  IMAD.WIDE R20, R5, 0x2, R2.reuse ;  /* 0x0000000205147825 */ /* 0x110fe400078e0202 */
        /* <DEDUP_REMOVED lines=36> */
[----:B0-----:R-:W-:-:S02]  /*2f6e0*/  IMAD.WIDE R14, R28, 0x2, R2 ;  /* 0x000000021c0e7825 */ /* 0x001fc400078e0202 */
[----:B------:R-:W4:Y:S04]  /*2f6f0*/  LDL.LU R28, [R1+0xe30] ;  /* 0x000e3000011c7983 */ /* 0x000f280000300800 */
[----:B------:R0:W-:Y:S02]  /*2f700*/  STL.64 [R1+0xd90], R14 ;  /* 0x000d900e01007387 */ /* 0x0001e40000100a00 */
[--C-:B0-----:R-:W-:Y:S02]  /*2f710*/  IMAD.WIDE R14, R29, 0x2, R2.reuse ;  /* 0x000000021d0e7825 */ /* 0x101fe400078e0202 */
[----:B------:R-:W4:Y:S02]  /*2f720*/  LDL.LU R29, [R1+0xe40] ;  /* 0x000e4000011d7983 */ /* 0x000f240000300800 */
[----:B------:R-:W-:-:S05]  /*2f730*/  IMAD.WIDE R16, R10, 0x2, R2 ;  /* 0x000000020a107825 */ /* 0x000fca00078e0202 */
[----:B------:R2:W-:Y:S04]  /*2f740*/  STL.64 [R1+0xda0], R16 ;  /* 0x000da01001007387 */ /* 0x0005e80000100a00 */
[----:B------:R3:W-:Y:S01]  /*2f750*/  STL.64 [R1+0xda8], R14 ;  /* 0x000da80e01007387 */ /* 0x0007e20000100a00 */
[----:B--2---:R-:W-:-:S03]  /*2f760*/  IMAD.WIDE R16, R26, 0x2, R2 ;  /* 0x000000021a107825 */ /* 0x004fc600078e0202 */
[----:B------:R-:W2:Y:S04]  /*2f770*/  LDL.LU R26, [R1+0xe48] ;  /* 0x000e4800011a7983 */ /* 0x000ea80000300800 */
[----:B------:R0:W-:Y:S04]  /*2f780*/  STL.64 [R1+0xdb8], R16 ;  /* 0x000db81001007387 */ /* 0x0001e80000100a00 */
[----:B------:R-:W2:Y:S01]  /*2f790*/  LDL.LU R18, [R1+0xe58] ;  /* 0x000e580001127983 */ /* 0x000ea20000300800 */
[----:B---3--:R-:W-:-:S03]  /*2f7a0*/  IMAD.WIDE R14, R27, 0x2, R2 ;  /* 0x000000021b0e7825 */ /* 0x008fc600078e0202 */
[----:B------:R-:W3:Y:S04]  /*2f7b0*/  LDL.LU R27, [R1+0xe68] ;  /* 0x000e6800011b7983 */ /* 0x000ee80000300800 */
[----:B------:R4:W-:Y:S04]  /*2f7c0*/  STL.64 [R1+0xdc0], R14 ;  /* 0x000dc00e01007387 */ /* 0x0009e80000100a00 */
[----:B------:R-:W3:Y:S04]  /*2f7d0*/  LDL.LU R19, [R1+0xe70] ;  /* 0x000e700001137983 */ /* 0x000ee80000300800 */
[----:B0-----:R-:W3:Y:S01]  /*2f7e0*/  LDL.LU R16, [R1+0xe80] ;  /* 0x000e800001107983 */ /* 0x001ee20000300800 */
[----:B----4-:R-:W-:-:S05]  /*2f7f0*/  IMAD.WIDE R14, R5, 0x2, R2 ;  /* 0x00000002050e7825 */ /* 0x010fca00078e0202 */
        /* <DEDUP_REMOVED lines=21> */
[----:B------:R0:W-:Y:S02]  /*2f950*/  STL.64 [R1+0xe10], R20 ;  /* 0x000e101401007387 */ /* 0x0001e40000100a00 */
[----:B0-----:R-:W-:-:S04]  /*2f960*/  IMAD.WIDE R20, R13, 0x2, R2 ;  /* 0x000000020d147825 */ /* 0x001fc800078e0202 */
[--C-:B------:R-:W-:Y:S02]  /*2f970*/  IMAD.WIDE R22, R4, 0x2, R2.reuse ;  /* 0x0000000204167825 */ /* 0x100fe400078e0202 */
[----:B------:R-:W4:Y:S04]  /*2f980*/  LDL.LU R4, [R1+0xf10] ;  /* 0x000f100001047983 */ /* 0x000f280000300800 */
[----:B------:R0:W-:Y:S04]  /*2f990*/  STL.64 [R1+0xe18], R20 ;  /* 0x000e181401007387 */ /* 0x0001e80000100a00 */
[----:B------:R1:W-:Y:S04]  /*2f9a0*/  STL.64 [R1+0xe28], R22 ;  /* 0x000e281601007387 */ /* 0x0003e80000100a00 */
[----:B------:R-:W4:Y:S01]  /*2f9b0*/  LDL.LU R13, [R1+0xf28] ;  /* 0x000f2800010d7983 */ /* 0x000f220000300800 */
[----:B0-----:R-:W-:-:S03]  /*2f9c0*/  IMAD.WIDE R20, R28, 0x2, R2 ;  /* 0x000000021c147825 */ /* 0x001fc600078e0202 */
[----:B------:R-:W4:Y:S04]  /*2f9d0*/  LDL.LU R28, [R1+0xf30] ;  /* 0x000f3000011c7983 */ /* 0x000f280000300800 */
[----:B------:R2:W-:Y:S01]  /*2f9e0*/  STL.64 [R1+0xe30], R20 ;  /* 0x000e301401007387 */ /* 0x0005e20000100a00 */
[----:B-1----:R-:W-:-:S03]  /*2f9f0*/  IMAD.WIDE R22, R29, 0x2, R2 ;  /* 0x000000021d167825 */ /* 0x002fc600078e0202 */
[----:B------:R-:W4:Y:S04]  /*2fa00*/  LDL.LU R29, [R1+0xf34] ;  /* 0x000f3400011d7983 */ /* 0x000f280000300800 */
[----:B------:R0:W-:Y:S01]  /*2fa10*/  STL.64 [R1+0xe40], R22 ;  /* 0x000e401601007387 */ /* 0x0001e20000100a00 */
[----:B--2---:R-:W-:-:S03]  /*2fa20*/  IMAD.WIDE R20, R26, 0x2, R2 ;  /* 0x000000021a147825 */ /* 0x004fc600078e0202 */
[----:B------:R-:W2:Y:S04]  /*2fa30*/  LDL.LU R26, [R1+0xf38] ;  /* 0x000f3800011a7983 */ /* 0x000ea80000300800 */
[----:B------:R3:W-:Y:S01]  /*2fa40*/  STL.64 [R1+0xe48], R20 ;  /* 0x000e481401007387 */ /* 0x0007e20000100a00 */
[----:B0-----:R-:W-:-:S04]  /*2fa50*/  IMAD.WIDE R22, R18, 0x2, R2 ;  /* 0x0000000212167825 */ /* 0x001fc800078e0202 */
[--C-:B---3--:R-:W-:Y:S02]  /*2fa60*/  IMAD.WIDE R20, R27, 0x2, R2.reuse ;  /* 0x000000021b147825 */ /* 0x108fe400078e0202 */
[----:B------:R-:W3:Y:S04]  /*2fa70*/  LDL.LU R27, [R1+0xf3c] ;  /* 0x000f3c00011b7983 */ /* 0x000ee80000300800 */
[----:B------:R0:W-:Y:S04]  /*2fa80*/  STL.64 [R1+0xe58], R22 ;  /* 0x000e581601007387 */ /* 0x0001e80000100a00 */
[----:B------:R1:W-:Y:S01]  /*2fa90*/  STL.64 [R1+0xe68], R20 ;  /* 0x000e681401007387 */ /* 0x0003e20000100a00 */
[----:B0-----:R-:W-:-:S04]  /*2faa0*/  IMAD.WIDE R22, R19, 0x2, R2 ;  /* 0x0000000213167825 */ /* 0x001fc800078e0202 */
[--C-:B-1----:R-:W-:Y:S01]  /*2fab0*/  IMAD.WIDE R20, R16, 0x2, R2.reuse ;  /* 0x0000000210147825 */ /* 0x102fe200078e0202 */
[----:B------:R-:W-:Y:S03]  /*2fac0*/  STL.64 [R1+0xe70], R22 ;  /* 0x000e701601007387 */ /* 0x000fe60000100a00 */
[--C-:B----4-:R-:W-:Y:S02]  /*2fad0*/  IMAD.WIDE R18, R5, 0x2, R2.reuse ;  /* 0x0000000205127825 */ /* 0x110fe400078e0202 */
        /* <DEDUP_REMOVED lines=38> */
[----:B------:R-:W4:Y:S04]  /*2fd40*/  LDL.LU R29, [R1+0xf64] ;  /* 0x000f6400011d7983 */ /* 0x000f280000300800 */
[----:B------:R-:W-:Y:S04]  /*2fd50*/  STL.64 [R1+0x1b80], R14 ;  /* 0x001b800e01007387 */ /* 0x000fe80000100a00 */
[----:B------:R-:W4:Y:S01]  /*2fd60*/  LDL.LU R18, [R1+0xf68] ;  /* 0x000f680001127983 */ /* 0x000f220000300800 */
[----:B--2---:R-:W-:-:S03]  /*2fd70*/  IMAD.WIDE R12, R26, 0x2, R2 ;  /* 0x000000021a0c7825 */ /* 0x004fc600078e0202 */
[----:B------:R-:W2:Y:S04]  /*2fd80*/  LDL.LU R26, [R1+0xf6c] ;  /* 0x000f6c00011a7983 */ /* 0x000ea80000300800 */
[----:B------:R3:W-:Y:S04]  /*2fd90*/  STL.64 [R1+0x1b90], R12 ;  /* 0x001b900c01007387 */ /* 0x0007e80000100a00 */
[----:B------:R-:W2:Y:S04]  /*2fda0*/  LDL.LU R19, [R1+0xf70] ;  /* 0x000f700001137983 */ /* 0x000ea80000300800 */
[----:B------:R-:W2:Y:S01]  /*2fdb0*/  LDL.LU R16, [R1+0xf74] ;  /* 0x000f740001107983 */ /* 0x000ea20000300800 */
[----:B---3--:R-:W-:-:S05]  /*2fdc0*/  IMAD.WIDE R12, R27, 0x2, R2 ;  /* 0x000000021b0c7825 */ /* 0x008fca00078e0202 */
[----:B------:R4:W-:Y:S04]  /*2fdd0*/  STL.64 [R1+0x1ba0], R12 ;  /* 0x001ba00c01007387 */ /* 0x0009e80000100a00 */
[----:B------:R-:W3:Y:S04]  /*2fde0*/  LDL.LU R27, [R1+0xf78] ;  /* 0x000f7800011b7983 */ /* 0x000ee80000300800 */
[----:B------:R-:W3:Y:S01]  /*2fdf0*/  LDL.LU R17, [R1+0xf7c] ;  /* 0x000f7c0001117983 */ /* 0x000ee20000300800 */
[----:B----4-:R-:W-:-:S03]  /*2fe00*/  IMAD.WIDE R12, R5, 0x2, R2 ;  /* 0x00000002050c7825 */ /* 0x010fc600078e0202 */
        /* <DEDUP_REMOVED lines=30> */
[----:B0-----:R-:W-:-:S03]  /*2fff0*/  IMAD.WIDE R20, R29, 0x2, R2 ;  /* 0x000000021d147825 */ /* 0x001fc600078e0202 */
[----:B------:R-:W4:Y:S04]  /*30000*/  LDL.LU R29, [R1+0xfc4] ;  /* 0x000fc400011d7983 */ /* 0x000f280000300800 */
[----:B------:R2:W-:Y:S01]  /*30010*/  STL.64 [R1+0x1c40], R20 ;  /* 0x001c401401007387 */ /* 0x0005e20000100a00 */
[----:B-1----:R-:W-:-:S04]  /*30020*/  IMAD.WIDE R22, R18, 0x2, R2 ;  /* 0x0000000212167825 */ /* 0x002fc800078e0202 */
[--C-:B--2---:R-:W-:Y:S02]  /*30030*/  IMAD.WIDE R20, R26, 0x2, R2.reuse ;  /* 0x000000021a147825 */ /* 0x104fe400078e0202 */
[----:B------:R-:W2:Y:S04]  /*30040*/  LDL.LU R26, [R1+0xfc8] ;  /* 0x000fc800011a7983 */ /* 0x000ea80000300800 */
[----:B------:R0:W-:Y:S04]  /*30050*/  STL.64 [R1+0x1c50], R22 ;  /* 0x001c501601007387 */ /* 0x0001e80000100a00 */
[----:B------:R1:W-:Y:S01]  /*30060*/  STL.64 [R1+0x1c60], R20 ;  /* 0x001c601401007387 */ /* 0x0003e20000100a00 */
[----:B0-----:R-:W-:-:S04]  /*30070*/  IMAD.WIDE R22, R19, 0x2, R2 ;  /* 0x0000000213167825 */ /* 0x001fc800078e0202 */
[--C-:B-1----:R-:W-:Y:S01]  /*30080*/  IMAD.WIDE R20, R16, 0x2, R2.reuse ;  /* 0x0000000210147825 */ /* 0x102fe200078e0202 */
[----:B------:R-:W-:Y:S03]  /*30090*/  STL.64 [R1+0x1c70], R22 ;  /* 0x001c701601007387 */ /* 0x000fe60000100a00 */
[--C-:B---3--:R-:W-:Y:S02]  /*300a0*/  IMAD.WIDE R18, R27, 0x2, R2.reuse ;  /* 0x000000021b127825 */ /* 0x108fe400078e0202 */
[----:B------:R-:W3:Y:S02]  /*300b0*/  LDL.LU R27, [R1+0xfcc] ;  /* 0x000fcc00011b7983 */ /* 0x000ee40000300800 */
[--C-:B------:R-:W-:Y:S02]  /*300c0*/  IMAD.WIDE R16, R17, 0x2, R2.reuse ;  /* 0x0000000211107825 */ /* 0x100fe400078e0202 */
[----:B------:R-:W-:Y:S04]  /*300d0*/  STL.64 [R1+0x1c80], R20 ;  /* 0x001c801401007387 */ /* 0x000fe80000100a00 */
[----:B------:R4:W-:Y:S02]  /*300e0*/  STL.64 [R1+0x1c90], R18 ;  /* 0x001c901201007387 */ /* 0x0009e40000100a00 */
[----:B----4-:R-:W-:-:S02]  /*300f0*/  IMAD.WIDE R18, R5, 0x2, R2 ;  /* 0x0000000205127825 */ /* 0x010fc400078e0202 */
        /* <DEDUP_REMOVED lines=33> */
[----:B------:R-:W4:Y:S04]  /*30310*/  LDL.LU R28, [R1+0xff0] ;  /* 0x000ff000011c7983 */ /* 0x000f280000300800 */
[----:B------:R0:W-:Y:S04]  /*30320*/  STL.64 [R1+0x1d70], R16 ;  /* 0x001d701001007387 */ /* 0x0001e80000100a00 */
[----:B------:R-:W4:Y:S01]  /*30330*/  LDL.LU R18, [R1+0xff4] ;  /* 0x000ff40001127983 */ /* 0x000f220000300800 */
[----:B-1----:R-:W-:-:S03]  /*30340*/  IMAD.WIDE R14, R29, 0x2, R2 ;  /* 0x000000021d0e7825 */ /* 0x002fc600078e0202 */
[----:B------:R-:W4:Y:S04]  /*30350*/  LDL.LU R29, [R1+0xff8] ;  /* 0x000ff800011d7983 */ /* 0x000f280000300800 */
[----:B------:R2:W-:Y:S04]  /*30360*/  STL.64 [R1+0x1d80], R14 ;  /* 0x001d800e01007387 */ /* 0x0005e80000100a00 */
[----:B------:R-:W4:Y:S04]  /*30370*/  LDL.LU R19, [R1+0xffc] ;  /* 0x000ffc0001137983 */ /* 0x000f280000300800 */
[----:B0-----:R-:W4:Y:S01]  /*30380*/  LDL.LU R16, [R1+0x1000] ;  /* 0x0010000001107983 */ /* 0x001f220000300800 */
[----:B--2---:R-:W-:-:S05]  /*30390*/  IMAD.WIDE R14, R26, 0x2, R2 ;  /* 0x000000021a0e7825 */ /* 0x004fca00078e0202 */
[----:B------:R3:W-:Y:S04]  /*303a0*/  STL.64 [R1+0x1d90], R14 ;  /* 0x001d900e01007387 */ /* 0x0007e80000100a00 */
[----:B------:R-:W2:Y:S04]  /*303b0*/  LDL.LU R26, [R1+0x1004] ;  /* 0x00100400011a7983 */ /* 0x000ea80000300800 */
[----:B------:R-:W2:Y:S01]  /*303c0*/  LDL.LU R17, [R1+0x1008] ;  /* 0x0010080001117983 */ /* 0x000ea20000300800 */
[----:B---3--:R-:W-:-:S03]  /*303d0*/  IMAD.WIDE R14, R27, 0x2, R2 ;  /* 0x000000021b0e7825 */ /* 0x008fc600078e0202 */
[----:B------:R-:W3:Y:S04]  /*303e0*/  LDL.LU R27, [R1+0x100c] ;  /* 0x00100c00011b7983 */ /* 0x000ee80000300800 */
[----:B------:R0:W-:Y:S04]  /*303f0*/  STL.64 [R1+0x1da0], R14 ;  /* 0x001da00e01007387 */ /* 0x0001e80000100a00 */
[----:B0-----:R-:W3:Y:S01]  /*30400*/  LDL.LU R14, [R1+0x1010] ;  /* 0x00101000010e7983 */ /* 0x001ee20000300800 */
        /* <DEDUP_REMOVED lines=26> */
[----:B------:R-:W-:Y:S01]  /*305b0*/  STL.64 [R1+0x1e20], R22 ;  /* 0x001e201601007387 */ /* 0x000fe20000100a00 */
[----:B0-----:R-:W-:-:S03]  /*305c0*/  IMAD.WIDE R20, R28, 0x2, R2 ;  /* 0x000000021c147825 */ /* 0x001fc600078e0202 */
[----:B------:R-:W4:Y:S04]  /*305d0*/  LDL.LU R28, [R1+0x1040] ;  /* 0x00104000011c7983 */ /* 0x000f280000300800 */
[----:B------:R0:W-:Y:S02]  /*305e0*/  STL.64 [R1+0x1e30], R20 ;  /* 0x001e301401007387 */ /* 0x0001e40000100a00 */
[--C-:B0-----:R-:W-:Y:S02]  /*305f0*/  IMAD.WIDE R20, R29, 0x2, R2.reuse ;  /* 0x000000021d147825 */ /* 0x101fe400078e0202 */
[----:B------:R-:W4:Y:S02]  /*30600*/  LDL.LU R29, [R1+0x1044] ;  /* 0x00104400011d7983 */ /* 0x000f240000300800 */
[----:B------:R-:W-:-:S05]  /*30610*/  IMAD.WIDE R22, R18, 0x2, R2 ;  /* 0x0000000212167825 */ /* 0x000fca00078e0202 */
[----:B------:R0:W-:Y:S04]  /*30620*/  STL.64 [R1+0x1e40], R22 ;  /* 0x001e401601007387 */ /* 0x0001e80000100a00 */
[----:B------:R1:W-:Y:S01]  /*30630*/  STL.64 [R1+0x1e50], R20 ;  /* 0x001e501401007387 */ /* 0x0003e20000100a00 */
[----:B0-----:R-:W-:-:S04]  /*30640*/  IMAD.WIDE R22, R19, 0x2, R2 ;  /* 0x0000000213167825 */ /* 0x001fc800078e0202 */
[--C-:B-1----:R-:W-:Y:S01]  /*30650*/  IMAD.WIDE R20, R16, 0x2, R2.reuse ;  /* 0x0000000210147825 */ /* 0x102fe200078e0202 */
[----:B------:R-:W-:Y:S03]  /*30660*/  STL.64 [R1+0x1e60], R22 ;  /* 0x001e601601007387 */ /* 0x000fe60000100a00 */
[--C-:B--2---:R-:W-:Y:S02]  /*30670*/  IMAD.WIDE R18, R26, 0x2, R2.reuse ;  /* 0x000000021a127825 */ /* 0x104fe400078e0202 */
[----:B------:R-:W2:Y:S02]  /*30680*/  LDL.LU R26, [R1+0x1048] ;  /* 0x00104800011a7983 */ /* 0x000ea40000300800 */
[--C-:B------:R-:W-:Y:S02]  /*30690*/  IMAD.WIDE R16, R17, 0x2, R2.reuse ;  /* 0x0000000211107825 */ /* 0x100fe400078e0202 */
[----:B------:R-:W-:Y:S04]  /*306a0*/  STL.64 [R1+0x1e70], R20 ;  /* 0x001e701401007387 */ /* 0x000fe80000100a00 */
[----:B------:R3:W-:Y:S02]  /*306b0*/  STL.64 [R1+0x1e80], R18 ;  /* 0x001e801201007387 */ /* 0x0007e40000100a00 */
[----:B---3--:R-:W-:-:S02]  /*306c0*/  IMAD.WIDE R18, R27, 0x2, R2 ;  /* 0x000000021b127825 */ /* 0x008fc400078e0202 */
[----:B------:R-:W3:Y:S04]  /*306d0*/  LDL.LU R27, [R1+0x104c] ;  /* 0x00104c00011b7983 */ /* 0x000ee80000300800 */
[----:B------:R0:W-:Y:S04]  /*306e0*/  STL.64 [R1+0x1e90], R16 ;  /* 0x001e901001007387 */ /* 0x0001e80000100a00 */
[----:B------:R4:W-:Y:S01]  /*306f0*/  STL.64 [R1+0x1ea0], R18 ;  /* 0x001ea01201007387 */ /* 0x0009e20000100a00 */
[----:B0-----:R-:W-:-:S04]  /*30700*/  IMAD.WIDE R16, R14, 0x2, R2 ;  /* 0x000000020e107825 */ /* 0x001fc800078e0202 */
[--C-:B----4-:R-:W-:Y:S02]  /*30710*/  IMAD.WIDE R18, R5, 0x2, R2.reuse ;  /* 0x0000000205127825 */ /* 0x110fe400078e0202 */
        /* <DEDUP_REMOVED lines=40> */
[----:B--2---:R-:W-:-:S03]  /*309a0*/  IMAD.WIDE R12, R26, 0x2, R2 ;  /* 0x000000021a0c7825 */ /* 0x004fc600078e0202 */
[----:B------:R-:W2:Y:S04]  /*309b0*/  LDL.LU R26, [R1+0x1088] ;  /* 0x00108800011a7983 */ /* 0x000ea80000300800 */
[----:B------:R3:W-:Y:S04]  /*309c0*/  STL.64 [R1+0x1f90], R12 ;  /* 0x001f900c01007387 */ /* 0x0007e80000100a00 */
[----:B------:R-:W2:Y:S01]  /*309d0*/  LDL.LU R14, [R1+0x108c] ;  /* 0x00108c00010e7983 */ /* 0x000ea20000300800 */
[----:B---3--:R-:W-:-:S03]  /*309e0*/  IMAD.WIDE R12, R27, 0x2, R2 ;  /* 0x000000021b0c7825 */ /* 0x008fc600078e0202 */
[----:B------:R-:W3:Y:S04]  /*309f0*/  LDL.LU R27, [R1+0x1090] ;  /* 0x00109000011b7983 */ /* 0x000ee80000300800 */
[----:B------:R4:W-:Y:S04]  /*30a00*/  STL.64 [R1+0x1fa0], R12 ;  /* 0x001fa00c01007387 */ /* 0x0009e80000100a00 */
[----:B------:R-:W3:Y:S01]  /*30a10*/  LDL.LU R15, [R1+0x1094] ;  /* 0x00109400010f7983 */ /* 0x000ee20000300800 */
[----:B----4-:R-:W-:-:S03]  /*30a20*/  IMAD.WIDE R12, R5, 0x2, R2 ;  /* 0x00000002050c7825 */ /* 0x010fc600078e0202 */
        /* <DEDUP_REMOVED lines=30> */
[----:B0-----:R-:W-:-:S05]  /*30c10*/  IMAD.WIDE R22, R19, 0x2, R2 ;  /* 0x0000000213167825 */ /* 0x001fca00078e0202 */
[----:B------:R-:W-:Y:S01]  /*30c20*/  STL.64 [R1+0x2050], R22 ;  /* 0x0020501601007387 */ /* 0x000fe20000100a00 */
[----:B------:R-:W-:-:S03]  /*30c30*/  IMAD.WIDE R18, R29, 0x2, R2 ;  /* 0x000000021d127825 */ /* 0x000fc600078e0202 */
[----:B------:R-:W4:Y:S01]  /*30c40*/  LDL.LU R29, [R1+0x10c4] ;  /* 0x0010c400011d7983 */ /* 0x000f220000300800 */
[----:B-1----:R-:W-:-:S04]  /*30c50*/  IMAD.WIDE R20, R16, 0x2, R2 ;  /* 0x0000000210147825 */ /* 0x002fc800078e0202 */
[--C-:B------:R-:W-:Y:S01]  /*30c60*/  IMAD.WIDE R16, R17, 0x2, R2.reuse ;  /* 0x0000000211107825 */ /* 0x100fe200078e0202 */
[----:B------:R-:W-:Y:S04]  /*30c70*/  STL.64 [R1+0x2060], R20 ;  /* 0x0020601401007387 */ /* 0x000fe80000100a00 */
[----:B------:R2:W-:Y:S02]  /*30c80*/  STL.64 [R1+0x2070], R18 ;  /* 0x0020701201007387 */ /* 0x0005e40000100a00 */
[--C-:B--2---:R-:W-:Y:S02]  /*30c90*/  IMAD.WIDE R18, R26, 0x2, R2.reuse ;  /* 0x000000021a127825 */ /* 0x104fe400078e0202 */
[----:B------:R-:W2:Y:S04]  /*30ca0*/  LDL.LU R26, [R1+0x10c8] ;  /* 0x0010c800011a7983 */ /* 0x000ea80000300800 */
[----:B------:R0:W-:Y:S04]  /*30cb0*/  STL.64 [R1+0x2080], R16 ;  /* 0x0020801001007387 */ /* 0x0001e80000100a00 */
[----:B------:R3:W-:Y:S01]  /*30cc0*/  STL.64 [R1+0x2090], R18 ;  /* 0x0020901201007387 */ /* 0x0007e20000100a00 */
[----:B0-----:R-:W-:-:S04]  /*30cd0*/  IMAD.WIDE R16, R14, 0x2, R2 ;  /* 0x000000020e107825 */ /* 0x001fc800078e0202 */
[--C-:B---3--:R-:W-:Y:S02]  /*30ce0*/  IMAD.WIDE R18, R27, 0x2, R2.reuse ;  /* 0x000000021b127825 */ /* 0x108fe400078e0202 */
[----:B------:R-:W3:Y:S04]  /*30cf0*/  LDL.LU R27, [R1+0x10cc] ;  /* 0x0010cc00011b7983 */ /* 0x000ee80000300800 */
[----:B------:R0:W-:Y:S04]  /*30d00*/  STL.64 [R1+0x20a0], R16 ;  /* 0x0020a01001007387 */ /* 0x0001e80000100a00 */
[----:B------:R-:W-:Y:S01]  /*30d10*/  STL.64 [R1+0x20b0], R18 ;  /* 0x0020b01201007387 */ /* 0x000fe20000100a00 */
[----:B0-----:R-:W-:-:S04]  /*30d20*/  IMAD.WIDE R16, R15, 0x2, R2 ;  /* 0x000000020f107825 */ /* 0x001fc800078e0202 */
[--C-:B----4-:R-:W-:Y:S02]  /*30d30*/  IMAD.WIDE R14, R5, 0x2, R2.reuse ;  /* 0x00000002050e7825 */ /* 0x110fe400078e0202 */
        /* <DEDUP_REMOVED lines=74> */
[----:B0-----:R-:W-:-:S05]  /*311e0*/  IMAD.WIDE R22, R19, 0x2, R2 ;  /* 0x0000000213167825 */ /* 0x001fca00078e0202 */
[----:B------:R-:W-:Y:S01]  /*311f0*/  STL.64 [R1+0x2240], R22 ;  /* 0x0022401601007387 */ /* 0x000fe20000100a00 */
[----:B------:R-:W-:-:S03]  /*31200*/  IMAD.WIDE R18, R28, 0x2, R2 ;  /* 0x000000021c127825 */ /* 0x000fc600078e0202 */
[----:B------:R-:W4:Y:S01]  /*31210*/  LDL.LU R28, [R1+0x1140] ;  /* 0x00114000011c7983 */ /* 0x000f220000300800 */
[----:B-1----:R-:W-:-:S05]  /*31220*/  IMAD.WIDE R20, R16, 0x2, R2 ;  /* 0x0000000210147825 */ /* 0x002fca00078e0202 */
[----:B------:R-:W-:Y:S04]  /*31230*/  STL.64 [R1+0x2250], R20 ;  /* 0x0022501401007387 */ /* 0x000fe80000100a00 */
[----:B------:R0:W-:Y:S02]  /*31240*/  STL.64 [R1+0x2260], R18 ;  /* 0x0022601201007387 */ /* 0x0001e40000100a00 */
[--C-:B0-----:R-:W-:Y:S02]  /*31250*/  IMAD.WIDE R18, R29, 0x2, R2.reuse ;  /* 0x000000021d127825 */ /* 0x101fe400078e0202 */
[----:B------:R-:W4:Y:S02]  /*31260*/  LDL.LU R29, [R1+0x1144] ;  /* 0x00114400011d7983 */ /* 0x000f240000300800 */
[----:B------:R-:W-:-:S05]  /*31270*/  IMAD.WIDE R16, R17, 0x2, R2 ;  /* 0x0000000211107825 */ /* 0x000fca00078e0202 */
[----:B------:R0:W-:Y:S04]  /*31280*/  STL.64 [R1+0x2270], R16 ;  /* 0x0022701001007387 */ /* 0x0001e80000100a00 */
[----:B------:R2:W-:Y:S01]  /*31290*/  STL.64 [R1+0x2280], R18 ;  /* 0x0022801201007387 */ /* 0x0005e20000100a00 */
[----:B0-----:R-:W-:-:S04]  /*312a0*/  IMAD.WIDE R16, R14, 0x2, R2 ;  /* 0x000000020e107825 */ /* 0x001fc800078e0202 */
[--C-:B--2---:R-:W-:Y:S02]  /*312b0*/  IMAD.WIDE R18, R26, 0x2, R2.reuse ;  /* 0x000000021a127825 */ /* 0x104fe400078e0202 */
[----:B------:R-:W2:Y:S04]  /*312c0*/  LDL.LU R26, [R1+0x1148] ;  /* 0x00114800011a7983 */ /* 0x000ea80000300800 */
[----:B------:R0:W-:Y:S04]  /*312d0*/  STL.64 [R1+0x2290], R16 ;  /* 0x0022901001007387 */ /* 0x0001e80000100a00 */
[----:B------:R-:W-:Y:S01]  /*312e0*/  STL.64 [R1+0x22a0], R18 ;  /* 0x0022a01201007387 */ /* 0x000fe20000100a00 */
[----:B0-----:R-:W-:-:S04]  /*312f0*/  IMAD.WIDE R16, R15, 0x2, R2 ;  /* 0x000000020f107825 */ /* 0x001fc800078e0202 */
[--C-:B---3--:R-:W-:Y:S02]  /*31300*/  IMAD.WIDE R14, R27, 0x2, R2.reuse ;  /* 0x000000021b0e7825 */ /* 0x108fe400078e0202 */
[----:B------:R-:W3:Y:S04]  /*31310*/  LDL.LU R27, [R1+0x114c] ;  /* 0x00114c00011b7983 */ /* 0x000ee80000300800 */
[----:B------:R0:W-:Y:S04]  /*31320*/  STL.64 [R1+0x22b0], R16 ;  /* 0x0022b01001007387 */ /* 0x0001e80000100a00 */
[----:B------:R4:W-:Y:S01]  /*31330*/  STL.64 [R1+0x22c0], R14 ;  /* 0x0022c00e01007387 */ /* 0x0009e20000100a00 */
[----:B0-----:R-:W-:-:S04]  /*31340*/  IMAD.WIDE R16, R12, 0x2, R2 ;  /* 0x000000020c107825 */ /* 0x001fc800078e0202 */
[--C-:B----4-:R-:W-:Y:S02]  /*31350*/  IMAD.WIDE R14, R5, 0x2, R2.reuse ;  /* 0x00000002050e7825 */ /* 0x110fe400078e0202 */
        /* <DEDUP_REMOVED lines=40> */
[----:B------:R0:W-:Y:S04]  /*315e0*/  STL.64 [R1+0x2390], R12 ;  /* 0x0023900c01007387 */ /* 0x0001e80000100a00 */
[----:B0-----:R-:W2:Y:S01]  /*315f0*/  LDL.LU R12, [R1+0x1194] ;  /* 0x00119400010c7983 */ /* 0x001ea20000300800 */
[----:B---3--:R-:W-:-:S03]  /*31600*/  IMAD.WIDE R20, R27, 0x2, R2 ;  /* 0x000000021b147825 */ /* 0x008fc600078e0202 */
[----:B------:R-:W3:Y:S04]  /*31610*/  LDL.LU R27, [R1+0x1198] ;  /* 0x00119800011b7983 */ /* 0x000ee80000300800 */
[----:B------:R4:W-:Y:S04]  /*31620*/  STL.64 [R1+0x23a0], R20 ;  /* 0x0023a01401007387 */ /* 0x0009e80000100a00 */
[----:B------:R-:W3:Y:S01]  /*31630*/  LDL.LU R13, [R1+0x119c] ;  /* 0x00119c00010d7983 */ /* 0x000ee20000300800 */
[----:B----4-:R-:W-:-:S03]  /*31640*/  IMAD.WIDE R20, R5, 0x2, R2 ;  /* 0x0000000205147825 */ /* 0x010fc600078e0202 */
        /* <DEDUP_REMOVED lines=28> */
[----:B------:R0:W-:Y:S02]  /*31810*/  STL.64 [R1+0x2450], R18 ;  /* 0x0024501201007387 */ /* 0x0001e40000100a00 */
[----:B0-----:R-:W-:-:S02]  /*31820*/  IMAD.WIDE R18, R28, 0x2, R2 ;  /* 0x000000021c127825 */ /* 0x001fc400078e0202 */
[----:B------:R-:W4:Y:S02]  /*31830*/  LDL.LU R28, [R1+0x980] ;  /* 0x00098000011c7983 */ /* 0x000f240000300800 */
[----:B------:R-:W-:-:S05]  /*31840*/  IMAD.WIDE R16, R17, 0x2, R2 ;  /* 0x0000000211107825 */ /* 0x000fca00078e0202 */
[----:B------:R-:W-:Y:S04]  /*31850*/  STL.64 [R1+0x2460], R16 ;  /* 0x0024601001007387 */ /* 0x000fe80000100a00 */
[----:B------:R0:W-:Y:S02]  /*31860*/  STL.64 [R1+0x2470], R18 ;  /* 0x0024701201007387 */ /* 0x0001e40000100a00 */
[--C-:B0-----:R-:W-:Y:S02]  /*31870*/  IMAD.WIDE R18, R29, 0x2, R2.reuse ;  /* 0x000000021d127825 */ /* 0x101fe400078e0202 */
[----:B------:R-:W4:Y:S02]  /*31880*/  LDL.LU R29, [R1+0x95c] ;  /* 0x00095c00011d7983 */ /* 0x000f240000300800 */
[----:B------:R-:W-:-:S05]  /*31890*/  IMAD.WIDE R16, R14, 0x2, R2 ;  /* 0x000000020e107825 */ /* 0x000fca00078e0202 */
[----:B------:R0:W-:Y:S04]  /*318a0*/  STL.64 [R1+0x2480], R16 ;  /* 0x0024801001007387 */ /* 0x0001e80000100a00 */
[----:B------:R-:W-:Y:S01]  /*318b0*/  STL.64 [R1+0x2490], R18 ;  /* 0x0024901201007387 */ /* 0x000fe20000100a00 */
[----:B0-----:R-:W-:-:S04]  /*318c0*/  IMAD.WIDE R16, R15, 0x2, R2 ;  /* 0x000000020f107825 */ /* 0x001fc800078e0202 */
        /* <DEDUP_REMOVED lines=103> */
[----:B------:R-:W2:Y:S04]  /*31f40*/  LDL.LU R10, [R1+0x6a4] ;  /* 0x0006a400010a7983 */ /* 0x000ea80000300800 */
[----:B------:R4:W-:Y:S01]  /*31f50*/  STL.64 [R1+0x7c8], R16 ;  /* 0x0007c81001007387 */ /* 0x0009e20000100a00 */
[----:B---3--:R-:W-:-:S03]  /*31f60*/  IMAD.WIDE R14, R27, 0x2, R2 ;  /* 0x000000021b0e7825 */ /* 0x008fc600078e0202 */
[----:B------:R-:W3:Y:S04]  /*31f70*/  LDL.LU R27, [R1+0x6a0] ;  /* 0x0006a000011b7983 */ /* 0x000ee80000300800 */
[----:B------:R0:W-:Y:S01]  /*31f80*/  STL.64 [R1+0x26e0], R14 ;  /* 0x0026e00e01007387 */ /* 0x0001e20000100a00 */
[----:B----4-:R-:W-:-:S03]  /*31f90*/  IMAD.WIDE R16, R5, 0x2, R2 ;  /* 0x0000000205107825 */ /* 0x010fc600078e0202 */
[----:B------:R-:W4:Y:S04]  /*31fa0*/  LDL.LU R5, [R1+0x67c] ;  /* 0x00067c0001057983 */ /* 0x000f280000300800 */
[----:B------:R-:W-:Y:S01]  /*31fb0*/  STL.64 [R1+0x7a0], R16 ;  /* 0x0007a01001007387 */ /* 0x000fe20000100a00 */
[----:B0-----:R-:W-:-:S04]  /*31fc0*/  IMAD.WIDE R14, R13, 0x2, R2 ;  /* 0x000000020d0e7825 */ /* 0x001fc800078e0202 */
        /* <DEDUP_REMOVED lines=85> */
[----:B------:R-:W-:Y:S01]  /*32520*/  STL.64 [R1+0x28c0], R16 ;  /* 0x0028c01001007387 */ /* 0x000fe20000100a00 */
[----:B--2---:R-:W-:-:S03]  /*32530*/  IMAD.WIDE R14, R26, 0x2, R2 ;  /* 0x000000021a0e7825 */ /* 0x004fc600078e0202 */
[----:B------:R-:W2:Y:S04]  /*32540*/  LDL.LU R26, [R1+0x414] ;  /* 0x00041400011a7983 */ /* 0x000ea80000300800 */
[----:B------:R3:W-:Y:S02]  /*32550*/  STL.64 [R1+0x538], R14 ;  /* 0x0005380e01007387 */ /* 0x0007e40000100a00 */
[--C-:B---3--:R-:W-:Y:S02]  /*32560*/  IMAD.WIDE R14, R27, 0x2, R2.reuse ;  /* 0x000000021b0e7825 */ /* 0x108fe400078e0202 */
[----:B------:R-:W3:Y:S04]  /*32570*/  LDL.LU R27, [R1+0x410] ;  /* 0x00041000011b7983 */ /* 0x000ee80000300800 */
[----:B------:R4:W-:Y:S01]  /*32580*/  STL.64 [R1+0x28e0], R14 ;  /* 0x0028e00e01007387 */ /* 0x0009e20000100a00 */
[----:B------:R-:W-:-:S04]  /*32590*/  IMAD.WIDE R16, R10, 0x2, R2 ;  /* 0x000000020a107825 */ /* 0x000fc800078e0202 */
[--C-:B----4-:R-:W-:Y:S02]  /*325a0*/  IMAD.WIDE R14, R5, 0x2, R2.reuse ;  /* 0x00000002050e7825 */ /* 0x110fe400078e0202 */
[----:B------:R-:W4:Y:S04]  /*325b0*/  LDL.LU R5, [R1+0x3e4] ;  /* 0x0003e40001057983 */ /* 0x000f280000300800 */
[----:B------:R0:W-:Y:S04]  /*325c0*/  STL.64 [R1+0x510], R16 ;  /* 0x0005101001007387 */ /* 0x0001e80000100a00 */
[----:B------:R1:W-:Y:S04]  /*325d0*/  STL.64 [R1+0x2900], R14 ;  /* 0x0029000e01007387 */ /* 0x0003e80000100a00 */
[----:B------:R-:W4:Y:S01]  /*325e0*/  LDL.LU R10, [R1+0x3d4] ;  /* 0x0003d400010a7983 */ /* 0x000f220000300800 */
[----:B0-----:R-:W-:-:S05]  /*325f0*/  IMAD.WIDE R16, R11, 0x2, R2 ;  /* 0x000000020b107825 */ /* 0x001fca00078e0202 */
[----:B------:R0:W-:Y:S04]  /*32600*/  STL.64 [R1+0x4e8], R16 ;  /* 0x0004e81001007387 */ /* 0x0001e80000100a00 */
[----:B------:R-:W4:Y:S04]  /*32610*/  LDL.LU R18, [R1+0x3d0] ;  /* 0x0003d00001127983 */ /* 0x000f280000300800 */
[----:B------:R-:W4:Y:S01]  /*32620*/  LDL.LU R11, [R1+0x3ac] ;  /* 0x0003ac00010b7983 */ /* 0x000f220000300800 */
[----:B-1----:R-:W-:-:S05]  /*32630*/  IMAD.WIDE R14, R8, 0x2, R2 ;  /* 0x00000002080e7825 */ /* 0x002fca00078e0202 */
[----:B------:R-:W-:Y:S04]  /*32640*/  STL.64 [R1+0x2920], R14 ;  /* 0x0029200e01007387 */ /* 0x000fe80000100a00 */
[----:B------:R-:W4:Y:S04]  /*32650*/  LDL.LU R19, [R1+0x3a8] ;  /* 0x0003a80001137983 */ /* 0x000f280000300800 */
[----:B0-----:R-:W4:Y:S01]  /*32660*/  LDL.LU R16, [R1+0x384] ;  /* 0x0003840001107983 */ /* 0x001f220000300800 */
[----:B------:R-:W-:-:S05]  /*32670*/  IMAD.WIDE R8, R9, 0x2, R2 ;  /* 0x0000000209087825 */ /* 0x000fca00078e0202 */
[----:B------:R0:W-:Y:S04]  /*32680*/  STL.64 [R1+0x4b0], R8 ;  /* 0x0004b00801007387 */ /* 0x0001e80000100a00 */
[----:B0-----:R-:W4:Y:S04]  /*32690*/  LDL.LU R8, [R1+0x380] ;  /* 0x0003800001087983 */ /* 0x001f280000300800 */
[----:B------:R-:W4:Y:S04]  /*326a0*/  LDL.LU R17, [R1+0x35c] ;  /* 0x00035c0001117983 */ /* 0x000f280000300800 */
[----:B------:R-:W4:Y:S01]  /*326b0*/  LDL.LU R9, [R1+0x358] ;  /* 0x0003580001097983 */ /* 0x000f220000300800 */
[----:B------:R-:W-:-:S05]  /*326c0*/  IMAD.WIDE R14, R6, 0x2, R2 ;  /* 0x00000002060e7825 */ /* 0x000fca00078e0202 */
[----:B------:R0:W-:Y:S04]  /*326d0*/  STL.64 [R1+0x2940], R14 ;  /* 0x0029400e01007387 */ /* 0x0001e80000100a00 */
[----:B0-----:R-:W4:Y:S04]  /*326e0*/  LDL.LU R14, [R1+0x334] ;  /* 0x00033400010e7983 */ /* 0x001f280000300800 */
[----:B------:R-:W4:Y:S01]  /*326f0*/  LDL.LU R6, [R1+0x330] ;  /* 0x0003300001067983 */ /* 0x000f220000300800 */
[----:B------:R-:W-:-:S05]  /*32700*/  IMAD.WIDE R20, R7, 0x2, R2 ;  /* 0x0000000207147825 */ /* 0x000fca00078e0202 */
[----:B------:R0:W-:Y:S04]  /*32710*/  STL.64 [R1+0x488], R20 ;  /* 0x0004881401007387 */ /* 0x0001e80000100a00 */
[----:B------:R-:W4:Y:S04]  /*32720*/  LDL.LU R15, [R1+0x30c] ;  /* 0x00030c00010f7983 */ /* 0x000f280000300800 */
[----:B------:R-:W4:Y:S01]  /*32730*/  LDL.LU R7, [R1+0x308] ;  /* 0x0003080001077983 */ /* 0x000f220000300800 */
[----:B0-----:R-:W-:-:S05]  /*32740*/  IMAD.WIDE R20, R4, 0x2, R2 ;  /* 0x0000000204147825 */ /* 0x001fca00078e0202 */
        /* <DEDUP_REMOVED lines=62> */
[----:B--2---:R-:W-:-:S03]  /*32b30*/  IMAD.WIDE R16, R26, 0x2, R2 ;  /* 0x000000021a107825 */ /* 0x004fc600078e0202 */
[----:B------:R-:W2:Y:S04]  /*32b40*/  LDL.LU R26, [R1+0x228] ;  /* 0x00022800011a7983 */ /* 0x000ea80000300800 */
[----:B------:R-:W-:Y:S01]  /*32b50*/  STL.64 [R1+0x2ad0], R16 ;  /* 0x002ad01001007387 */ /* 0x000fe20000100a00 */
[----:B0-----:R-:W-:-:S04]  /*32b60*/  IMAD.WIDE R14, R13, 0x2, R2 ;  /* 0x000000020d0e7825 */ /* 0x001fc800078e0202 */
        /* <DEDUP_REMOVED lines=13> */
[----:B------:R-:W-:-:S05]  /*32c40*/  IMAD.WIDE R10, R11, 0x2, R2 ;  /* 0x000000020b0a7825 */ /* 0x000fca00078e0202 */
[----:B------:R1:W-:Y:S04]  /*32c50*/  STL.64 [R1+0x248], R10 ;  /* 0x0002480a01007387 */ /* 0x0003e80000100a00 */
[----:B------:R-:W4:Y:S04]  /*32c60*/  LDL.LU R15, [R1+0x20c] ;  /* 0x00020c00010f7983 */ /* 0x000f280000300800 */
[----:B0-----:R-:W4:Y:S04]  /*32c70*/  LDL.LU R12, [R1+0x208] ;  /* 0x00020800010c7983 */ /* 0x001f280000300800 */
[----:B------:R-:W4:Y:S01]  /*32c80*/  LDL.LU R13, [R1+0x204] ;  /* 0x00020400010d7983 */ /* 0x000f220000300800 */
[----:B-1----:R-:W-:-:S05]  /*32c90*/  IMAD.WIDE R10, R8, 0x2, R2 ;  /* 0x00000002080a7825 */ /* 0x002fca00078e0202 */
        /* <DEDUP_REMOVED lines=9> */
[----:B0-----:R-:W4:Y:S04]  /*32d30*/  LDL.LU R18, [R1+0x1ec] ;  /* 0x0001ec0001127983 */ /* 0x001f280000300800 */
[----:B------:R-:W4:Y:S01]  /*32d40*/  LDL.LU R6, [R1+0x1e8] ;  /* 0x0001e80001067983 */ /* 0x000f220000300800 */
[----:B------:R-:W-:-:S05]  /*32d50*/  IMAD.WIDE R22, R7, 0x2, R2 ;  /* 0x0000000207167825 */ /* 0x000fca00078e0202 */
        /* <DEDUP_REMOVED lines=18> */
[----:B------:R-:W4:Y:S04]  /*32e80*/  LDL.LU.64 R4, [R1+0x1c8] ;  /* 0x0001c80001047983 */ /* 0x000f280000300a00 */
[----:B------:R1:W-:Y:S01]  /*32e90*/  STL.64 [R1+0x220], R22 ;  /* 0x0002201601007387 */ /* 0x0003e20000100a00 */
[----:B0-----:R-:W-:-:S04]  /*32ea0*/  IMAD.WIDE R24, R16, 0x2, R2 ;  /* 0x0000000210187825 */ /* 0x001fc800078e0202 */
[--C-:B-1----:R-:W-:Y:S02]  /*32eb0*/  IMAD.WIDE R22, R17, 0x2, R2.reuse ;  /* 0x0000000211167825 */ /* 0x102fe400078e0202 */
[----:B------:R-:W4:Y:S04]  /*32ec0*/  LDL.LU.64 R16, [R1+0xa8] ;  /* 0x0000a80001107983 */ /* 0x000f280000300a00 */
[----:B------:R0:W-:Y:S04]  /*32ed0*/  STL.64 [R1+0x2bd0], R24 ;  /* 0x002bd01801007387 */ /* 0x0001e80000100a00 */
[----:B------:R1:W-:Y:S01]  /*32ee0*/  STL.64 [R1+0x218], R22 ;  /* 0x0002181601007387 */ /* 0x0003e20000100a00 */
[----:B0-----:R-:W-:-:S04]  /*32ef0*/  IMAD.WIDE R24, R21, 0x2, R2 ;  /* 0x0000000215187825 */ /* 0x001fc800078e0202 */
[--C-:B-1----:R-:W-:Y:S01]  /*32f00*/  IMAD.WIDE R22, R14, 0x2, R2.reuse ;  /* 0x000000020e167825 */ /* 0x102fe200078e0202 */
[----:B------:R-:W-:Y:S03]  /*32f10*/  STL.64 [R1+0x2bf0], R24 ;  /* 0x002bf01801007387 */ /* 0x000fe60000100a00 */
[--C-:B------:R-:W-:Y:S02]  /*32f20*/  IMAD.WIDE R20, R15, 0x2, R2.reuse ;  /* 0x000000020f147825 */ /* 0x100fe400078e0202 */
[----:B------:R-:W4:Y:S04]  /*32f30*/  LDL.LU.64 R14, [R1+0x1c0] ;  /* 0x0001c000010e7983 */ /* 0x000f280000300a00 */
[----:B------:R0:W-:Y:S04]  /*32f40*/  STL.64 [R1+0x210], R22 ;  /* 0x0002101601007387 */ /* 0x0001e80000100a00 */
[----:B------:R1:W-:Y:S01]  /*32f50*/  STL.64 [R1+0x2c10], R20 ;  /* 0x002c101401007387 */ /* 0x0003e20000100a00 */
[----:B0-----:R-:W-:-:S04]  /*32f60*/  IMAD.WIDE R22, R12, 0x2, R2 ;  /* 0x000000020c167825 */ /* 0x001fc800078e0202 */
[--C-:B-1----:R-:W-:Y:S02]  /*32f70*/  IMAD.WIDE R20, R13, 0x2, R2.reuse ;  /* 0x000000020d147825 */ /* 0x102fe400078e0202 */
        /* <DEDUP_REMOVED lines=14> */
[--C-:B------:R-:W-:Y:S01]  /*33060*/  IMAD.WIDE R24, R6, 0x2, R2.reuse ;  /* 0x0000000206187825 */ /* 0x100fe200078e0202 */
[----:B-1----:R-:W4:Y:S04]  /*33070*/  LDL.LU.64 R20, [R1+0x1b0] ;  /* 0x0001b00001147983 */ /* 0x002f280000300a00 */
[----:B------:R0:W-:Y:S04]  /*33080*/  STL.64 [R1+0x2c88], R22 ;  /* 0x002c881601007387 */ /* 0x0001e80000100a00 */
[----:B------:R1:W-:Y:S01]  /*33090*/  STL.64 [R1+0x1e8], R24 ;  /* 0x0001e81801007387 */ /* 0x0003e20000100a00 */
[----:B0-----:R-:W-:-:S03]  /*330a0*/  IMAD.WIDE R22, R7, 0x2, R2 ;  /* 0x0000000207167825 */ /* 0x001fc600078e0202 */
[----:B------:R-:W4:Y:S01]  /*330b0*/  LDL.LU.64 R6, [R1+0x90] ;  /* 0x0000900001067983 */ /* 0x000f220000300a00 */
[----:B-1----:R-:W-:-:S03]  /*330c0*/  IMAD.WIDE R24, R28, 0x2, R2 ;  /* 0x000000021c187825 */ /* 0x002fc600078e0202 */
[----:B------:R0:W-:Y:S04]  /*330d0*/  STL.64 [R1+0x2ca8], R22 ;  /* 0x002ca81601007387 */ /* 0x0001e80000100a00 */
[----:B------:R1:W-:Y:S01]  /*330e0*/  STL.64 [R1+0x1e0], R24 ;  /* 0x0001e01801007387 */ /* 0x0003e20000100a00 */
[----:B0-----:R-:W-:-:S03]  /*330f0*/  IMAD.WIDE R22, R0, 0x2, R2 ;  /* 0x0000000200167825 */ /* 0x001fc600078e0202 */
[----:B------:R-:W4:Y:S01]  /*33100*/  LDL.LU R0, [R1+0x3158] ;  /* 0x0031580001007983 */ /* 0x000f220000300800 */
[----:B-1----:R-:W-:-:S03]  /*33110*/  IMAD.WIDE R24, R29, 0x2, R2 ;  /* 0x000000021d187825 */ /* 0x002fc600078e0202 */
[----:B------:R-:W4:Y:S04]  /*33120*/  LDL.LU.64 R28, [R1+0x1a8] ;  /* 0x0001a800011c7983 */ /* 0x000f280000300a00 */
[----:B------:R0:W-:Y:S04]  /*33130*/  STL.64 [R1+0x2cc8], R22 ;  /* 0x002cc81601007387 */ /* 0x0001e80000100a00 */
[----:B------:R2:W-:Y:S01]  /*33140*/  STL.64 [R1+0x1d8], R24 ;  /* 0x0001d81801007387 */ /* 0x0005e20000100a00 */
[----:B0-----:R-:W-:-:S03]  /*33150*/  IMAD.WIDE R22, R19, 0x2, R2 ;  /* 0x0000000213167825 */ /* 0x001fc600078e0202 */
[----:B------:R-:W4:Y:S04]  /*33160*/  LDL.LU.64 R18, [R1+0x88] ;  /* 0x0000880001127983 */ /* 0x000f280000300a00 */
[----:B------:R3:W-:Y:S01]  /*33170*/  STL.64 [R1+0x2ce8], R22 ;  /* 0x002ce81601007387 */ /* 0x0007e20000100a00 */
[----:B--2---:R-:W-:-:S05]  /*33180*/  IMAD.WIDE R24, R26, 0x2, R2 ;  /* 0x000000021a187825 */ /* 0x004fca00078e0202 */
[----:B------:R-:W-:Y:S01]  /*33190*/  STL.64 [R1+0x1d0], R24 ;  /* 0x0001d01801007387 */ /* 0x000fe20000100a00 */
[----:B---3--:R-:W-:-:S05]  /*331a0*/  IMAD.WIDE R22, R27, 0x2, R2 ;  /* 0x000000021b167825 */ /* 0x008fca00078e0202 */
[----:B------:R-:W-:Y:S04]  /*331b0*/  STL.64 [R1+0x980], R22 ;  /* 0x0009801601007387 */ /* 0x000fe80000100a00 */
[----:B----4-:R0:W-:Y:S01]  /*331c0*/  STL [R1+0x302c], R4 ;  /* 0x00302c0401007387 */ /* 0x0101e20000100800 */
[----:B------:R-:W-:-:S04]  /*331d0*/  IMAD.WIDE R2, R0, 0x2, R2 ;  /* 0x0000000200027825 */ /* 0x000fc800078e0202 */
[----:B------:R-:W-:Y:S01]  /*331e0*/  IMAD.MOV.U32 R0, RZ, RZ, R5 ;  /* 0x000000ffff007224 */ /* 0x000fe200078e0005 */
[----:B------:R-:W-:Y:S04]  /*331f0*/  STL.64 [R1+0x200], R2 ;  /* 0x0002000201007387 */ /* 0x000fe80000100a00 */
[----:B------:R-:W2:Y:S04]  /*33200*/  LDL.LU.64 R26, [R1+0x1a0] ;  /* 0x0001a000011a7983 */ /* 0x000ea80000300a00 */
[----:B------:R-:W-:Y:S04]  /*33210*/  STL [R1+0x3028], R16 ;  /* 0x0030281001007387 */ /* 0x000fe80000100800 */
[----:B------:R1:W-:Y:S04]  /*33220*/  STL [R1+0x3024], R0 ;  /* 0x0030240001007387 */ /* 0x0003e80000100800 */
[----:B0-----:R-:W3:Y:S01]  /*33230*/  LDL.LU.64 R4, [R1+0x80] ;  /* 0x0000800001047983 */ /* 0x001ee20000300a00 */
[----:B-1----:R-:W-:-:S03]  /*33240*/  IMAD.MOV.U32 R0, RZ, RZ, R17 ;  /* 0x000000ffff007224 */ /* 0x002fc600078e0011 */
[----:B------:R-:W4:Y:S04]  /*33250*/  LDL.LU.64 R16, [R1+0x198] ;  /* 0x0001980001107983 */ /* 0x000f280000300a00 */
[----:B------:R0:W-:Y:S04]  /*33260*/  STL [R1+0x301c], R0 ;  /* 0x00301c0001007387 */ /* 0x0001e80000100800 */
[----:B------:R1:W-:Y:S01]  /*33270*/  STL [R1+0x3020], R14 ;  /* 0x0030200e01007387 */ /* 0x0003e20000100800 */
[----:B0-----:R-:W-:-:S03]  /*33280*/  IMAD.MOV.U32 R0, RZ, RZ, R15 ;  /* 0x000000ffff007224 */ /* 0x001fc600078e000f */
[----:B-1----:R-:W4:Y:S04]  /*33290*/  LDL.LU.64 R14, [R1+0x78] ;  /* 0x00007800010e7983 */ /* 0x002f280000300a00 */
[----:B------:R0:W-:Y:S04]  /*332a0*/  STL [R1+0x3014], R0 ;  /* 0x0030140001007387 */ /* 0x0001e80000100800 */
[----:B------:R-:W-:Y:S04]  /*332b0*/  STL [R1+0x3018], R12 ;  /* 0x0030180c01007387 */ /* 0x000fe80000100800 */
[----:B------:R-:W4:Y:S01]  /*332c0*/  LDL.LU.64 R22, [R1+0x190] ;  /* 0x0001900001167983 */ /* 0x000f220000300a00 */
[----:B0-----:R-:W-:-:S05]  /*332d0*/  IMAD.MOV.U32 R0, RZ, RZ, R13 ;  /* 0x000000ffff007224 */ /* 0x001fca00078e000d */
[----:B------:R0:W-:Y:S04]  /*332e0*/  STL [R1+0x300c], R0 ;  /* 0x00300c0001007387 */ /* 0x0001e80000100800 */
[----:B------:R1:W-:Y:S01]  /*332f0*/  STL [R1+0x3010], R8 ;  /* 0x0030100801007387 */ /* 0x0003e20000100800 */
[----:B0-----:R-:W-:-:S03]  /*33300*/  IMAD.MOV.U32 R0, RZ, RZ, R9 ;  /* 0x000000ffff007224 */ /* 0x001fc600078e0009 */
[----:B-1----:R-:W4:Y:S04]  /*33310*/  LDL.LU.64 R8, [R1+0x70] ;  /* 0x0000700001087983 */ /* 0x002f280000300a00 */
[----:B------:R0:W-:Y:S04]  /*33320*/  STL [R1+0x3004], R0 ;  /* 0x0030040001007387 */ /* 0x0001e80000100800 */
[----:B------:R1:W-:Y:S04]  /*33330*/  STL [R1+0x3008], R10 ;  /* 0x0030080a01007387 */ /* 0x0003e80000100800 */
[----:B------:R-:W4:Y:S01]  /*33340*/  LDL.LU.64 R12, [R1+0x188] ;  /* 0x00018800010c7983 */ /* 0x000f220000300a00 */
[----:B0-----:R-:W-:-:S05]  /*33350*/  IMAD.MOV.U32 R0, RZ, RZ, R11 ;  /* 0x000000ffff007224 */ /* 0x001fca00078e000b */
[----:B------:R0:W-:Y:S04]  /*33360*/  STL [R1+0x2ffc], R0 ;  /* 0x002ffc0001007387 */ /* 0x0001e80000100800 */
[----:B------:R0:W-:Y:S04]  /*33370*/  STL [R1+0x3000], R20 ;  /* 0x0030001401007387 */ /* 0x0001e80000100800 */
[----:B-1----:R-:W4:Y:S01]  /*33380*/  LDL.LU.64 R10, [R1+0x68] ;  /* 0x00006800010a7983 */ /* 0x002f220000300a00 */
[----:B0-----:R-:W-:-:S03]  /*33390*/  IMAD.MOV.U32 R0, RZ, RZ, R21 ;  /* 0x000000ffff007224 */ /* 0x001fc600078e0015 */
[----:B------:R-:W-:Y:S04]  /*333a0*/  STL [R1+0x2ff8], R6 ;  /* 0x002ff80601007387 */ /* 0x000fe80000100800 */
[----:B------:R0:W-:Y:S04]  /*333b0*/  STL [R1+0x2ff4], R0 ;  /* 0x002ff40001007387 */ /* 0x0001e80000100800 */
[----:B------:R-:W4:Y:S01]  /*333c0*/  LDL.LU.64 R20, [R1+0x180] ;  /* 0x0001800001147983 */ /* 0x000f220000300a00 */
        /* <DEDUP_REMOVED lines=9> */
[----:B------:R-:W4:Y:S04]  /*33460*/  LDL.LU.64 R18, [R1+0x58] ;  /* 0x0000580001127983 */ /* 0x000f280000300a00 */
[----:B------:R0:W-:Y:S04]  /*33470*/  STL [R1+0x2fdc], R0 ;  /* 0x002fdc0001007387 */ /* 0x0001e80000100800 */
[----:B--2---:R1:W-:Y:S01]  /*33480*/  STL [R1+0x2fe0], R26 ;  /* 0x002fe01a01007387 */ /* 0x0043e20000100800 */
[----:B0-----:R-:W-:-:S03]  /*33490*/  IMAD.MOV.U32 R0, RZ, RZ, R27 ;  /* 0x000000ffff007224 */ /* 0x001fc600078e001b */
[----:B-1----:R-:W2:Y:S04]  /*334a0*/  LDL.LU.64 R26, [R1+0x170] ;  /* 0x00017000011a7983 */ /* 0x002ea80000300a00 */
[----:B------:R0:W-:Y:S04]  /*334b0*/  STL [R1+0x2fd4], R0 ;  /* 0x002fd40001007387 */ /* 0x0001e80000100800 */
[----:B---3--:R1:W-:Y:S01]  /*334c0*/  STL [R1+0x2fd8], R4 ;  /* 0x002fd80401007387 */ /* 0x0083e20000100800 */
[----:B0-----:R-:W-:-:S03]  /*334d0*/  IMAD.MOV.U32 R0, RZ, RZ, R5 ;  /* 0x000000ffff007224 */ /* 0x001fc600078e0005 */
[----:B----4-:R-:W-:Y:S04]  /*334e0*/  STL [R1+0x2fd0], R16 ;  /* 0x002fd01001007387 */ /* 0x010fe80000100800 */
[----:B------:R0:W-:Y:S04]  /*334f0*/  STL [R1+0x2fcc], R0 ;  /* 0x002fcc0001007387 */ /* 0x0001e80000100800 */
[----:B-1----:R-:W3:Y:S01]  /*33500*/  LDL.LU.64 R4, [R1+0x50] ;  /* 0x0000500001047983 */ /* 0x002ee20000300a00 */
        /* <DEDUP_REMOVED lines=10> */
[----:B------:R0:W-:Y:S02]  /*335b0*/  STL [R1+0x2fb4], R0 ;  /* 0x002fb40001007387 */ /* 0x0001e40000100800 */
[----:B0-----:R-:W-:Y:S02]  /*335c0*/  IMAD.MOV.U32 R0, RZ, RZ, R9 ;  /* 0x000000ffff007224 */ /* 0x001fe400078e0009 */
[----:B------:R-:W4:Y:S04]  /*335d0*/  LDL.LU.64 R8, [R1+0x160] ;  /* 0x0001600001087983 */ /* 0x000f280000300a00 */
[----:B------:R0:W-:Y:S04]  /*335e0*/  STL [R1+0x2fac], R0 ;  /* 0x002fac0001007387 */ /* 0x0001e80000100800 */
[----:B------:R1:W-:Y:S01]  /*335f0*/  STL [R1+0x2fb0], R12 ;  /* 0x002fb00c01007387 */ /* 0x0003e20000100800 */
[----:B0-----:R-:W-:-:S03]  /*33600*/  IMAD.MOV.U32 R0, RZ, RZ, R13 ;  /* 0x000000ffff007224 */ /* 0x001fc600078e000d */
[----:B------:R-:W-:Y:S04]  /*33610*/  STL [R1+0x2fa8], R10 ;  /* 0x002fa80a01007387 */ /* 0x000fe80000100800 */
        /* <DEDUP_REMOVED lines=18> */
[----:B--2---:R-:W-:Y:S04]  /*33740*/  STL [R1+0x2f80], R26 ;  /* 0x002f801a01007387 */ /* 0x004fe80000100800 */
[----:B------:R0:W-:Y:S04]  /*33750*/  STL [R1+0x2f7c], R0 ;  /* 0x002f7c0001007387 */ /* 0x0001e80000100800 */
[----:B------:R-:W2:Y:S01]  /*33760*/  LDL.LU.64 R24, [R1+0x30] ;  /* 0x0000300001187983 */ /* 0x000ea20000300a00 */
[----:B0-----:R-:W-:-:S03]  /*33770*/  IMAD.MOV.U32 R0, RZ, RZ, R27 ;  /* 0x000000ffff007224 */ /* 0x001fc600078e001b */
[----:B------:R-:W2:Y:S04]  /*33780*/  LDL.LU.64 R26, [R1+0x148] ;  /* 0x00014800011a7983 */ /* 0x000ea80000300a00 */
[----:B------:R0:W-:Y:S04]  /*33790*/  STL [R1+0x2f74], R0 ;  /* 0x002f740001007387 */ /* 0x0001e80000100800 */
[----:B---3--:R1:W-:Y:S04]  /*337a0*/  STL [R1+0x2f78], R4 ;  /* 0x002f780401007387 */ /* 0x0083e80000100800 */
[----:B------:R-:W3:Y:S01]  /*337b0*/  LDL.LU.64 R22, [R1+0x28] ;  /* 0x0000280001167983 */ /* 0x000ee20000300a00 */
[----:B0-----:R-:W-:-:S05]  /*337c0*/  IMAD.MOV.U32 R0, RZ, RZ, R5 ;  /* 0x000000ffff007224 */ /* 0x001fca00078e0005 */
[----:B------:R0:W-:Y:S04]  /*337d0*/  STL [R1+0x2f6c], R0 ;  /* 0x002f6c0001007387 */ /* 0x0001e80000100800 */
[----:B----4-:R-:W-:Y:S04]  /*337e0*/  STL [R1+0x2f70], R16 ;  /* 0x002f701001007387 */ /* 0x010fe80000100800 */
[----:B-1----:R-:W4:Y:S01]  /*337f0*/  LDL.LU.64 R4, [R1+0x140] ;  /* 0x0001400001047983 */ /* 0x002f220000300a00 */
[----:B0-----:R-:W-:-:S03]  /*33800*/  IMAD.MOV.U32 R0, RZ, RZ, R17 ;  /* 0x000000ffff007224 */ /* 0x001fc600078e0011 */
[----:B------:R-:W-:Y:S04]  /*33810*/  STL [R1+0x2f68], R14 ;  /* 0x002f680e01007387 */ /* 0x000fe80000100800 */
[----:B------:R0:W-:Y:S04]  /*33820*/  STL [R1+0x2f64], R0 ;  /* 0x002f640001007387 */ /* 0x0001e80000100800 */
[----:B------:R-:W4:Y:S04]  /*33830*/  LDL.LU.64 R20, [R1+0x20] ;  /* 0x0000200001147983 */ /* 0x000f280000300a00 */
[----:B------:R-:W4:Y:S01]  /*33840*/  LDL.LU.64 R18, [R1+0x138] ;  /* 0x0001380001127983 */ /* 0x000f220000300a00 */
[----:B0-----:R-:W-:-:S05]  /*33850*/  IMAD.MOV.U32 R0, RZ, RZ, R15 ;  /* 0x000000ffff007224 */ /* 0x001fca00078e000f */
[----:B------:R0:W-:Y:S04]  /*33860*/  STL [R1+0x2f5c], R0 ;  /* 0x002f5c0001007387 */ /* 0x0001e80000100800 */
[----:B------:R1:W-:Y:S04]  /*33870*/  STL [R1+0x2f60], R8 ;  /* 0x002f600801007387 */ /* 0x0003e80000100800 */
[----:B------:R-:W4:Y:S01]  /*33880*/  LDL.LU.64 R16, [R1+0x18] ;  /* 0x0000180001107983 */ /* 0x000f220000300a00 */
[----:B0-----:R-:W-:-:S03]  /*33890*/  IMAD.MOV.U32 R0, RZ, RZ, R9 ;  /* 0x000000ffff007224 */ /* 0x001fc600078e0009 */
[----:B-1----:R-:W4:Y:S04]  /*338a0*/  LDL.LU.64 R8, [R1+0x130] ;  /* 0x0001300001087983 */ /* 0x002f280000300a00 */
[----:B------:R0:W-:Y:S04]  /*338b0*/  STL [R1+0x2f54], R0 ;  /* 0x002f540001007387 */ /* 0x0001e80000100800 */
[----:B------:R1:W-:Y:S01]  /*338c0*/  STL [R1+0x2f58], R12 ;  /* 0x002f580c01007387 */ /* 0x0003e20000100800 */
[----:B0-----:R-:W-:-:S03]  /*338d0*/  IMAD.MOV.U32 R0, RZ, RZ, R13 ;  /* 0x000000ffff007224 */ /* 0x001fc600078e000d */
[----:B------:R-:W4:Y:S04]  /*338e0*/  LDL.LU.64 R14, [R1+0x10] ;  /* 0x00001000010e7983 */ /* 0x000f280000300a00 */
[----:B------:R0:W-:Y:S04]  /*338f0*/  STL [R1+0x2f4c], R0 ;  /* 0x002f4c0001007387 */ /* 0x0001e80000100800 */
[----:B------:R0:W-:Y:S04]  /*33900*/  STL [R1+0x2f50], R10 ;  /* 0x002f500a01007387 */ /* 0x0001e80000100800 */
[----:B-1----:R-:W4:Y:S01]  /*33910*/  LDL.LU.64 R12, [R1+0x128] ;  /* 0x00012800010c7983 */ /* 0x002f220000300a00 */
[----:B0-----:R-:W-:-:S03]  /*33920*/  IMAD.MOV.U32 R0, RZ, RZ, R11 ;  /* 0x000000ffff007224 */ /* 0x001fc600078e000b */
[----:B------:R-:W4:Y:S04]  /*33930*/  LDL.LU.64 R10, [R1+0x8] ;  /* 0x00000800010a7983 */ /* 0x000f280000300a00 */
[----:B------:R0:W-:Y:S04]  /*33940*/  STL [R1+0x2f44], R0 ;  /* 0x002f440001007387 */ /* 0x0001e80000100800 */
[----:B------:R1:W-:Y:S04]  /*33950*/  STL [R1+0x2f48], R6 ;  /* 0x002f480601007387 */ /* 0x0003e80000100800 */
[----:B------:R-:W4:Y:S01]  /*33960*/  LDL.LU.64 R2, [R1+0x120] ;  /* 0x0001200001027983 */ /* 0x000f220000300a00 */
[----:B0-----:R-:W-:-:S03]  /*33970*/  IMAD.MOV.U32 R0, RZ, RZ, R7 ;  /* 0x000000ffff007224 */ /* 0x001fc600078e0007 */
[----:B-1----:R-:W4:Y:S04]  /*33980*/  LDL.LU.64 R6, [R1] ;  /* 0x0000000001067983 */ /* 0x002f280000300a00 */
[----:B------:R0:W-:Y:S04]  /*33990*/  STL [R1+0x2f3c], R0 ;  /* 0x002f3c0001007387 */ /* 0x0001e80000100800 */
[----:B------:R1:W-:Y:S01]  /*339a0*/  STL [R1+0x2f40], R28 ;  /* 0x002f401c01007387 */ /* 0x0003e20000100800 */
[----:B0-----:R-:W-:-:S03]  /*339b0*/  IMAD.MOV.U32 R0, RZ, RZ, R29 ;  /* 0x000000ffff007224 */ /* 0x001fc600078e001d */
[----:B-1----:R-:W4:Y:S04]  /*339c0*/  LDL.LU.64 R28, [R1+0x118] ;  /* 0x00011800011c7983 */ /* 0x002f280000300a00 */
[----:B------:R2:W-:Y:S02]  /*339d0*/  STL [R1+0x2f34], R0 ;  /* 0x002f340001007387 */ /* 0x0005e40000100800 */
[----:B--2---:R-:W-:Y:S02]  /*339e0*/  IMAD.MOV.U32 R0, RZ, RZ, R25 ;  /* 0x000000ffff007224 */ /* 0x004fe400078e0019 */
[----:B------:R0:W-:Y:S04]  /*339f0*/  STL [R1+0x2f38], R24 ;  /* 0x002f381801007387 */ /* 0x0001e80000100800 */
[----:B0-----:R-:W2:Y:S04]  /*33a00*/  LDL.LU.64 R24, [R1+0x3150] ;  /* 0x0031500001187983 */ /* 0x001ea80000300a00 */
[----:B------:R-:W-:Y:S04]  /*33a10*/  STL [R1+0x2f30], R26 ;  /* 0x002f301a01007387 */ /* 0x000fe80000100800 */
[----:B------:R0:W-:Y:S02]  /*33a20*/  STL [R1+0x2f2c], R0 ;  /* 0x002f2c0001007387 */ /* 0x0001e40000100800 */
[----:B0-----:R-:W-:-:S02]  /*33a30*/  IMAD.MOV.U32 R0, RZ, RZ, R27 ;  /* 0x000000ffff007224 */ /* 0x001fc400078e001b */
[----:B------:R-:W2:Y:S04]  /*33a40*/  LDL.LU.64 R26, [R1+0x110] ;  /* 0x00011000011a7983 */ /* 0x000ea80000300a00 */
[----:B------:R0:W-:Y:S04]  /*33a50*/  STL [R1+0x2f24], R0 ;  /* 0x002f240001007387 */ /* 0x0001e80000100800 */
[----:B---3--:R1:W-:Y:S01]  /*33a60*/  STL [R1+0x2f28], R22 ;  /* 0x002f281601007387 */ /* 0x0083e20000100800 */
[----:B0-----:R-:W-:-:S03]  /*33a70*/  IMAD.MOV.U32 R0, RZ, RZ, R23 ;  /* 0x000000ffff007224 */ /* 0x001fc600078e0017 */
[----:B-1----:R-:W3:Y:S04]  /*33a80*/  LDL.LU.64 R22, [R1+0x3148] ;  /* 0x0031480001167983 */ /* 0x002ee80000300a00 */
[----:B----4-:R-:W-:Y:S04]  /*33a90*/  STL [R1+0x2f20], R4 ;  /* 0x002f200401007387 */ /* 0x010fe80000100800 */
[----:B------:R0:W-:Y:S02]  /*33aa0*/  STL [R1+0x2f1c], R0 ;  /* 0x002f1c0001007387 */ /* 0x0001e40000100800 */
[----:B0-----:R-:W-:-:S02]  /*33ab0*/  IMAD.MOV.U32 R0, RZ, RZ, R5 ;  /* 0x000000ffff007224 */ /* 0x001fc400078e0005 */
[----:B------:R-:W4:Y:S04]  /*33ac0*/  LDL.LU.64 R4, [R1+0x108] ;  /* 0x0001080001047983 */ /* 0x000f280000300a00 */
[----:B------:R0:W-:Y:S04]  /*33ad0*/  STL [R1+0x2f14], R0 ;  /* 0x002f140001007387 */ /* 0x0001e80000100800 */
[----:B------:R1:W-:Y:S01]  /*33ae0*/  STL [R1+0x2f18], R20 ;  /* 0x002f181401007387 */ /* 0x0003e20000100800 */
[----:B0-----:R-:W-:-:S03]  /*33af0*/  IMAD.MOV.U32 R0, RZ, RZ, R21 ;  /* 0x000000ffff007224 */ /* 0x001fc600078e0015 */
[----:B-1----:R-:W2:Y:S04]  /*33b00*/  LDL.LU.64 R20, [R1+0x3140] ;  /* 0x0031400001147983 */ /* 0x002ea80000300a00 */
[----:B------:R-:W-:Y:S04]  /*33b10*/  STL [R1+0x2f10], R18 ;  /* 0x002f101201007387 */ /* 0x000fe80000100800 */
[----:B------:R0:W-:Y:S02]  /*33b20*/  STL [R1+0x2f0c], R0 ;  /* 0x002f0c0001007387 */ /* 0x0001e40000100800 */
[----:B0-----:R-:W-:-:S02]  /*33b30*/  IMAD.MOV.U32 R0, RZ, RZ, R19 ;  /* 0x000000ffff007224 */ /* 0x001fc400078e0013 */
[----:B------:R-:W2:Y:S04]  /*33b40*/  LDL.LU.64 R18, [R1+0x3138] ;  /* 0x0031380001127983 */ /* 0x000ea80000300a00 */
        /* <DEDUP_REMOVED lines=21> */
[----:B------:R0:W-:Y:S04]  /*33ca0*/  STL [R1+0x2edc], R0 ;  /* 0x002edc0001007387 */ /* 0x0001e80000100800 */
[----:B------:R-:W-:Y:S01]  /*33cb0*/  STL [R1+0x2ed8], R6 ;  /* 0x002ed80601007387 */ /* 0x000fe20000100800 */
[----:B0-----:R-:W-:-:S05]  /*33cc0*/  IMAD.MOV.U32 R0, RZ, RZ, R3 ;  /* 0x000000ffff007224 */ /* 0x001fca00078e0003 */
[----:B------:R0:W-:Y:S04]  /*33cd0*/  STL [R1+0x2ed4], R0 ;  /* 0x002ed40001007387 */ /* 0x0001e80000100800 */
[----:B------:R-:W2:Y:S01]  /*33ce0*/  LDL.LU.64 R2, [R1+0xe8] ;  /* 0x0000e80001027983 */ /* 0x000ea20000300a00 */
[----:B0-----:R-:W-:-:S03]  /*33cf0*/  IMAD.MOV.U32 R0, RZ, RZ, R7 ;  /* 0x000000ffff007224 */ /* 0x001fc600078e0007 */
[----:B------:R-:W2:Y:S04]  /*33d00*/  LDL.LU.64 R6, [R1+0x3110] ;  /* 0x0031100001067983 */ /* 0x000ea80000300a00 */
[----:B------:R-:W-:Y:S04]  /*33d10*/  STL [R1+0x2ed0], R28 ;  /* 0x002ed01c01007387 */ /* 0x000fe80000100800 */
[----:B------:R0:W-:Y:S02]  /*33d20*/  STL [R1+0x2ecc], R0 ;  /* 0x002ecc0001007387 */ /* 0x0001e40000100800 */
[----:B0-----:R-:W-:-:S02]  /*33d30*/  IMAD.MOV.U32 R0, RZ, RZ, R29 ;  /* 0x000000ffff007224 */ /* 0x001fc400078e001d */
[----:B------:R-:W2:Y:S04]  /*33d40*/  LDL.LU.64 R28, [R1+0x3108] ;  /* 0x00310800011c7983 */ /* 0x000ea80000300a00 */
[----:B--2---:R-:W-:Y:S04]  /*33d50*/  STL [R1+0x2ec8], R28 ;  /* 0x002ec81c01007387 */ /* 0x004fe80000100800 */
[----:B------:R0:W-:Y:S04]  /*33d60*/  STL [R1+0x2ec4], R0 ;  /* 0x002ec40001007387 */ /* 0x0001e80000100800 */
[----:B------:R1:W-:Y:S01]  /*33d70*/  STL [R1+0x2ebc], R29 ;  /* 0x002ebc1d01007387 */ /* 0x0003e20000100800 */
[----:B0-----:R-:W-:-:S03]  /*33d80*/  IMAD.MOV.U32 R0, RZ, RZ, R27 ;  /* 0x000000ffff007224 */ /* 0x001fc600078e001b */
[----:B-1----:R-:W2:Y:S04]  /*33d90*/  LDL.LU.64 R28, [R1+0xe0] ;  /* 0x0000e000011c7983 */ /* 0x002ea80000300a00 */
[----:B------:R0:W-:Y:S04]  /*33da0*/  STL [R1+0x2ec0], R26 ;  /* 0x002ec01a01007387 */ /* 0x0001e80000100800 */
[----:B0-----:R-:W2:Y:S04]  /*33db0*/  LDL.LU.64 R26, [R1+0x3100] ;  /* 0x00310000011a7983 */ /* 0x001ea80000300a00 */
[----:B--2---:R-:W-:Y:S04]  /*33dc0*/  STL [R1+0x2eb8], R26 ;  /* 0x002eb81a01007387 */ /* 0x004fe80000100800 */
[----:B------:R4:W-:Y:S04]  /*33dd0*/  STL [R1+0x2eb4], R0 ;  /* 0x002eb40001007387 */ /* 0x0009e80000100800 */
[----:B------:R0:W-:Y:S01]  /*33de0*/  STL [R1+0x2eac], R27 ;  /* 0x002eac1b01007387 */ /* 0x0001e20000100800 */
[----:B----4-:R-:W-:-:S03]  /*33df0*/  IMAD.MOV.U32 R0, RZ, RZ, R5 ;  /* 0x000000ffff007224 */ /* 0x010fc600078e0005 */
[----:B0-----:R-:W2:Y:S04]  /*33e00*/  LDL.LU.64 R26, [R1+0xd8] ;  /* 0x0000d800011a7983 */ /* 0x001ea80000300a00 */
[----:B------:R0:W-:Y:S04]  /*33e10*/  STL [R1+0x2eb0], R4 ;  /* 0x002eb00401007387 */ /* 0x0001e80000100800 */
[----:B0-----:R-:W4:Y:S04]  /*33e20*/  LDL.LU.64 R4, [R1+0x30f8] ;  /* 0x0030f80001047983 */ /* 0x001f280000300a00 */
[----:B----4-:R-:W-:Y:S04]  /*33e30*/  STL [R1+0x2ea8], R4 ;  /* 0x002ea80401007387 */ /* 0x010fe80000100800 */
[----:B------:R-:W-:Y:S04]  /*33e40*/  STL [R1+0x2ea4], R0 ;  /* 0x002ea40001007387 */ /* 0x000fe80000100800 */
[----:B------:R0:W-:Y:S04]  /*33e50*/  STL [R1+0x2e9c], R5 ;  /* 0x002e9c0501007387 */ /* 0x0001e80000100800 */
[----:B0-----:R-:W4:Y:S02]  /*33e60*/  LDL.LU.64 R4, [R1+0x100] ;  /* 0x0001000001047983 */ /* 0x001f240000300a00 */
[----:B----4-:R-:W-:-:S02]  /*33e70*/  IMAD.MOV.U32 R0, RZ, RZ, R5 ;  /* 0x000000ffff007224 */ /* 0x010fc400078e0005 */
[----:B------:R-:W-:Y:S04]  /*33e80*/  STL [R1+0x2ea0], R4 ;  /* 0x002ea00401007387 */ /* 0x000fe80000100800 */
[----:B------:R-:W-:Y:S04]  /*33e90*/  STL [R1+0x2e98], R6 ;  /* 0x002e980601007387 */ /* 0x000fe80000100800 */
[----:B------:R0:W-:Y:S04]  /*33ea0*/  STL [R1+0x2e94], R0 ;  /* 0x002e940001007387 */ /* 0x0001e80000100800 */
[----:B------:R1:W-:Y:S01]  /*33eb0*/  STL [R1+0x2e8c], R7 ;  /* 0x002e8c0701007387 */ /* 0x0003e20000100800 */
[----:B0-----:R-:W-:-:S03]  /*33ec0*/  IMAD.MOV.U32 R0, RZ, RZ, R9 ;  /* 0x000000ffff007224 */ /* 0x001fc600078e0009 */
[----:B-1----:R-:W4:Y:S04]  /*33ed0*/  LDL.LU.64 R6, [R1+0xf0] ;  /* 0x0000f00001067983 */ /* 0x002f280000300a00 */
[----:B------:R0:W-:Y:S04]  /*33ee0*/  STL [R1+0x2e90], R8 ;  /* 0x002e900801007387 */ /* 0x0001e80000100800 */
[----:B------:R-:W2:Y:S04]  /*33ef0*/  LDL.LU.64 R4, [R1+0xc8] ;  /* 0x0000c80001047983 */ /* 0x000ea80000300a00 */
[----:B0-----:R-:W2:Y:S04]  /*33f00*/  LDL.LU.64 R8, [R1+0x30f0] ;  /* 0x0030f00001087983 */ /* 0x001ea80000300a00 */
[----:B------:R0:W-:Y:S04]  /*33f10*/  STL [R1+0x2e84], R0 ;  /* 0x002e840001007387 */ /* 0x0001e80000100800 */
[----:B0-----:R0:W5:Y:S04]  /*33f20*/  LDL.LU R0, [R1+0x30e8] ;  /* 0x0030e80001007983 */ /* 0x0011680000300800 */
[----:B--2---:R-:W-:Y:S04]  /*33f30*/  STL [R1+0x2e88], R8 ;  /* 0x002e880801007387 */ /* 0x004fe80000100800 */
[----:B------:R1:W-:Y:S04]  /*33f40*/  STL [R1+0x2e7c], R9 ;  /* 0x002e7c0901007387 */ /* 0x0003e80000100800 */
[----:B-1----:R-:W2:Y:S04]  /*33f50*/  LDL.LU.64 R8, [R1+0xd0] ;  /* 0x0000d00001087983 */ /* 0x002ea80000300a00 */
[----:B----4-:R-:W-:Y:S04]  /*33f60*/  STL [R1+0x2e80], R6 ;  /* 0x002e800601007387 */ /* 0x010fe80000100800 */
[----:B------:R1:W-:Y:S04]  /*33f70*/  STL [R1+0x2e74], R7 ;  /* 0x002e740701007387 */ /* 0x0003e80000100800 */
[----:B-1----:R-:W4:Y:S04]  /*33f80*/  LDL.LU.64 R6, [R1+0xc0] ;  /* 0x0000c00001067983 */ /* 0x002f280000300a00 */
[----:B------:R-:W-:Y:S04]  /*33f90*/  STL [R1+0x2e78], R10 ;  /* 0x002e780a01007387 */ /* 0x000fe80000100800 */
[----:B------:R-:W-:Y:S04]  /*33fa0*/  STL [R1+0x2e6c], R11 ;  /* 0x002e6c0b01007387 */ /* 0x000fe80000100800 */
[----:B------:R1:W-:Y:S04]  /*33fb0*/  STL [R1+0x2e70], R2 ;  /* 0x002e700201007387 */ /* 0x0003e80000100800 */
[----:B------:R-:W-:Y:S01]  /*33fc0*/  STL [R1+0x2e68], R12 ;  /* 0x002e680c01007387 */ /* 0x000fe20000100800 */
[----:B-1----:R-:W-:-:S05]  /*33fd0*/  IMAD.MOV.U32 R2, RZ, RZ, R3 ;  /* 0x000000ffff027224 */ /* 0x002fca00078e0003 */
[----:B------:R1:W-:Y:S01]  /*33fe0*/  STL [R1+0x2e64], R2 ;  /* 0x002e640201007387 */ /* 0x0003e20000100800 */
[----:B------:R-:W-:-:S03]  /*33ff0*/  IMAD.MOV.U32 R10, RZ, RZ, R29 ;  /* 0x000000ffff0a7224 */ /* 0x000fc600078e001d */
[----:B-1----:R-:W3:Y:S04]  /*34000*/  LDL.LU.64 R2, [R1+0xb8] ;  /* 0x0000b80001027983 */ /* 0x002ee80000300a00 */
[----:B------:R-:W-:Y:S04]  /*34010*/  STL [R1+0x2e5c], R13 ;  /* 0x002e5c0d01007387 */ /* 0x000fe80000100800 */
[----:B------:R1:W-:Y:S04]  /*34020*/  STL [R1+0x2e60], R28 ;  /* 0x002e601c01007387 */ /* 0x0003e80000100800 */
[----:B------:R-:W-:Y:S04]  /*34030*/  STL [R1+0x2e58], R14 ;  /* 0x002e580e01007387 */ /* 0x000fe80000100800 */
[----:B------:R0:W-:Y:S04]  /*34040*/  STL [R1+0x2e54], R10 ;  /* 0x002e540a01007387 */ /* 0x0001e80000100800 */
[----:B------:R0:W-:Y:S04]  /*34050*/  STL [R1+0x2e4c], R15 ;  /* 0x002e4c0f01007387 */ /* 0x0001e80000100800 */
[----:B-1----:R-:W3:Y:S01]  /*34060*/  LDL.LU.64 R28, [R1+0xb0] ;  /* 0x0000b000011c7983 */ /* 0x002ee20000300a00 */
[----:B0-----:R-:W-:-:S03]  /*34070*/  IMAD.MOV.U32 R10, RZ, RZ, R27 ;  /* 0x000000ffff0a7224 */ /* 0x001fc600078e001b */
[----:B------:R0:W-:Y:S04]  /*34080*/  STL [R1+0x2e50], R26 ;  /* 0x002e501a01007387 */ /* 0x0001e80000100800 */
[----:B------:R-:W3:Y:S04]  /*34090*/  LDL.LU.64 R14, [R1+0x250] ;  /* 0x00025000010e7983 */ /* 0x000ee80000300a00 */
[----:B------:R-:W-:Y:S04]  /*340a0*/  STL [R1+0x2e44], R10 ;  /* 0x002e440a01007387 */ /* 0x000fe80000100800 */
[----:B------:R-:W-:Y:S04]  /*340b0*/  STL [R1+0x2e48], R16 ;  /* 0x002e481001007387 */ /* 0x000fe80000100800 */
[----:B------:R-:W-:Y:S04]  /*340c0*/  STL [R1+0x2e3c], R17 ;  /* 0x002e3c1101007387 */ /* 0x000fe80000100800 */
[----:B0-----:R-:W3:Y:S04]  /*340d0*/  LDL.LU.64 R26, [R1+0x258] ;  /* 0x00025800011a7983 */ /* 0x001ee80000300a00 */
[----:B--2---:R0:W-:Y:S04]  /*340e0*/  STL [R1+0x2e40], R8 ;  /* 0x002e400801007387 */ /* 0x0041e80000100800 */
[----:B------:R-:W2:Y:S01]  /*340f0*/  LDL.LU.64 R12, [R1+0x260] ;  /* 0x00026000010c7983 */ /* 0x000ea20000300a00 */
[----:B0-----:R-:W-:-:S05]  /*34100*/  IMAD.MOV.U32 R8, RZ, RZ, R9 ;  /* 0x000000ffff087224 */ /* 0x001fca00078e0009 */
[----:B------:R0:W-:Y:S04]  /*34110*/  STL [R1+0x2e34], R8 ;  /* 0x002e340801007387 */ /* 0x0001e80000100800 */
[----:B------:R-:W-:Y:S04]  /*34120*/  STL [R1+0x2e38], R18 ;  /* 0x002e381201007387 */ /* 0x000fe80000100800 */
[----:B------:R1:W-:Y:S04]  /*34130*/  STL [R1+0x2e2c], R19 ;  /* 0x002e2c1301007387 */ /* 0x0003e80000100800 */
[----:B0-----:R-:W2:Y:S04]  /*34140*/  LDL.LU.64 R8, [R1+0x270] ;  /* 0x0002700001087983 */ /* 0x001ea80000300a00 */
[----:B------:R0:W-:Y:S04]  /*34150*/  STL [R1+0x2e30], R4 ;  /* 0x002e300401007387 */ /* 0x0001e80000100800 */
[----:B-1----:R-:W2:Y:S01]  /*34160*/  LDL.LU.64 R18, [R1+0x278] ;  /* 0x0002780001127983 */ /* 0x002ea20000300a00 */
[----:B0-----:R-:W-:-:S05]  /*34170*/  IMAD.MOV.U32 R4, RZ, RZ, R5 ;  /* 0x000000ffff047224 */ /* 0x001fca00078e0005 */
[----:B------:R0:W-:Y:S04]  /*34180*/  STL [R1+0x2e24], R4 ;  /* 0x002e240401007387 */ /* 0x0001e80000100800 */
[----:B------:R-:W-:Y:S04]  /*34190*/  STL [R1+0x2e28], R20 ;  /* 0x002e281401007387 */ /* 0x000fe80000100800 */
[----:B------:R-:W-:Y:S04]  /*341a0*/  STL [R1+0x2e1c], R21 ;  /* 0x002e1c1501007387 */ /* 0x000fe80000100800 */
[----:B0-----:R-:W2:Y:S04]  /*341b0*/  LDL.LU.64 R4, [R1+0x280] ;  /* 0x0002800001047983 */ /* 0x001ea80000300a00 */
[----:B----4-:R0:W-:Y:S04]  /*341c0*/  STL [R1+0x2e20], R6 ;  /* 0x002e200601007387 */ /* 0x0101e80000100800 */
[----:B------:R-:W4:Y:S01]  /*341d0*/  LDL.LU.64 R16, [R1+0x288] ;  /* 0x0002880001107983 */ /* 0x000f220000300a00 */
[----:B0-----:R-:W-:-:S05]  /*341e0*/  IMAD.MOV.U32 R6, RZ, RZ, R7 ;  /* 0x000000ffff067224 */ /* 0x001fca00078e0007 */
[----:B------:R0:W-:Y:S04]  /*341f0*/  STL [R1+0x2e14], R6 ;  /* 0x002e140601007387 */ /* 0x0001e80000100800 */
[----:B---3--:R-:W-:Y:S04]  /*34200*/  STL [R1+0x2e18], R22 ;  /* 0x002e181601007387 */ /* 0x008fe80000100800 */
[----:B------:R-:W-:Y:S04]  /*34210*/  STL [R1+0x2e0c], R23 ;  /* 0x002e0c1701007387 */ /* 0x000fe80000100800 */
[----:B------:R-:W3:Y:S01]  /*34220*/  LDL.LU.64 R10, [R1+0x298] ;  /* 0x00029800010a7983 */ /* 0x000ee20000300a00 */
[----:B0-----:R-:W-:-:S03]  /*34230*/  IMAD.MOV.U32 R6, RZ, RZ, R3 ;  /* 0x000000ffff067224 */ /* 0x001fc600078e0003 */
[----:B------:R0:W-:Y:S01]  /*34240*/  STL [R1+0x2e10], R2 ;  /* 0x002e100201007387 */ /* 0x0001e20000100800 */
[----:B------:R-:W-:-:S03]  /*34250*/  IMAD.MOV.U32 R20, RZ, RZ, R29 ;  /* 0x000000ffff147224 */ /* 0x000fc600078e001d */
[----:B0-----:R-:W3:Y:S04]  /*34260*/  LDL.LU.64 R2, [R1+0x2a0] ;  /* 0x0002a00001027983 */ /* 0x001ee80000300a00 */
[----:B------:R0:W-:Y:S04]  /*34270*/  STL [R1+0x2e04], R6 ;  /* 0x002e040601007387 */ /* 0x0001e80000100800 */
[----:B------:R-:W-:Y:S04]  /*34280*/  STL [R1+0x2e08], R24 ;  /* 0x002e081801007387 */ /* 0x000fe80000100800 */
[----:B------:R-:W-:Y:S04]  /*34290*/  STL [R1+0x2dfc], R25 ;  /* 0x002dfc1901007387 */ /* 0x000fe80000100800 */
[----:B0-----:R-:W3:Y:S04]  /*342a0*/  LDL.LU.64 R6, [R1+0x2a8] ;  /* 0x0002a80001067983 */ /* 0x001ee80000300a00 */
[----:B------:R0:W-:Y:S04]  /*342b0*/  STL [R1+0x2e00], R28 ;  /* 0x002e001c01007387 */ /* 0x0001e80000100800 */
[----:B0-----:R-:W3:Y:S04]  /*342c0*/  LDL.LU.64 R28, [R1+0x2b0] ;  /* 0x0002b000011c7983 */ /* 0x001ee80000300a00 */
[----:B------:R0:W-:Y:S04]  /*342d0*/  STL [R1+0xf30], R20 ;  /* 0x000f301401007387 */ /* 0x0001e80000100800 */
[----:B------:R1:W-:Y:S01]  /*342e0*/  STL [R1+0xf38], R14 ;  /* 0x000f380e01007387 */ /* 0x0003e20000100800 */
[----:B0-----:R-:W-:-:S03]  /*342f0*/  IMAD.MOV.U32 R20, RZ, RZ, R15 ;  /* 0x000000ffff147224 */ /* 0x001fc600078e000f */
[----:B-1----:R-:W3:Y:S04]  /*34300*/  LDL.LU.64 R14, [R1+0x2c0] ;  /* 0x0002c000010e7983 */ /* 0x002ee80000300a00 */
[----:B------:R0:W-:Y:S04]  /*34310*/  STL [R1+0xf34], R20 ;  /* 0x000f341401007387 */ /* 0x0001e80000100800 */
[----:B------:R1:W-:Y:S01]  /*34320*/  STL [R1+0xf40], R26 ;  /* 0x000f401a01007387 */ /* 0x0003e20000100800 */
[----:B0-----:R-:W-:-:S03]  /*34330*/  IMAD.MOV.U32 R20, RZ, RZ, R27 ;  /* 0x000000ffff147224 */ /* 0x001fc600078e001b */
[----:B-1----:R-:W3:Y:S04]  /*34340*/  LDL.LU.64 R26, [R1+0x2c8] ;  /* 0x0002c800011a7983 */ /* 0x002ee80000300a00 */
[----:B------:R0:W-:Y:S04]  /*34350*/  STL [R1+0xf3c], R20 ;  /* 0x000f3c1401007387 */ /* 0x0001e80000100800 */
[----:B--2---:R1:W-:Y:S01]  /*34360*/  STL [R1+0xf48], R12 ;  /* 0x000f480c01007387 */ /* 0x0043e20000100800 */
[----:B0-----:R-:W-:-:S03]  /*34370*/  IMAD.MOV.U32 R20, RZ, RZ, R13 ;  /* 0x000000ffff147224 */ /* 0x001fc600078e000d */
[----:B-1----:R-:W2:Y:S04]  /*34380*/  LDL.LU.64 R12, [R1+0x2d0] ;  /* 0x0002d000010c7983 */ /* 0x002ea80000300a00 */
[----:B------:R0:W-:Y:S04]  /*34390*/  STL [R1+0xf44], R20 ;  /* 0x000f441401007387 */ /* 0x0001e80000100800 */
[----:B------:R1:W-:Y:S01]  /*343a0*/  STL [R1+0xf50], R8 ;  /* 0x000f500801007387 */ /* 0x0003e20000100800 */
        /* <DEDUP_REMOVED lines=11> */
[----:B----4-:R1:W-:Y:S01]  /*34460*/  STL [R1+0xf68], R16 ;  /* 0x000f681001007387 */ /* 0x0103e20000100800 */
[----:B0-----:R-:W-:-:S03]  /*34470*/  IMAD.MOV.U32 R20, RZ, RZ, R17 ;  /* 0x000000ffff147224 */ /* 0x001fc600078e0011 */
[----:B-1----:R-:W4:Y:S04]  /*34480*/  LDL.LU.64 R16, [R1+0x2f8] ;  /* 0x0002f80001107983 */ /* 0x002f280000300a00 */
[----:B------:R0:W-:Y:S04]  /*34490*/  STL [R1+0xf64], R20 ;  /* 0x000f641401007387 */ /* 0x0001e80000100800 */
[----:B---3--:R1:W-:Y:S01]  /*344a0*/  STL [R1+0xf70], R10 ;  /* 0x000f700a01007387 */ /* 0x0083e20000100800 */
[----:B0-----:R-:W-:-:S03]  /*344b0*/  IMAD.MOV.U32 R20, RZ, RZ, R11 ;  /* 0x000000ffff147224 */ /* 0x001fc600078e000b */
[----:B-1----:R-:W3:Y:S04]  /*344c0*/  LDL.LU.64 R10, [R1+0x300] ;  /* 0x00030000010a7983 */ /* 0x002ee80000300a00 */
        /* <DEDUP_REMOVED lines=3461> */
[----:B------:R1:W-:Y:S04]  /*41d20*/  STL [R1+0x2a94], R18 ;  /* 0x002a941201007387 */ /* 0x0003e80000100800 */
[----:B0-----:R-:W2:Y:S01]  /*41d30*/  LDL.LU.64 R20, [R1+0x2af0] ;  /* 0x002af00001147983 */ /* 0x001ea20000300a00 */
[----:B-1----:R-:W-:-:S05]  /*41d40*/  IMAD.MOV.U32 R18, RZ, RZ, R19 ;  /* 0x000000ffff127224 */ /* 0x002fca00078e0013 */
[----:B------:R0:W-:Y:S04]  /*41d50*/  STL [R1+0x2a90], R18 ;  /* 0x002a901201007387 */ /* 0x0001e80000100800 */
[----:B------:R1:W-:Y:S01]  /*41d60*/  STL [R1+0x2a9c], R4 ;  /* 0x002a9c0401007387 */ /* 0x0003e20000100800 */
[----:B0-----:R-:W-:-:S03]  /*41d70*/  IMAD.MOV.U32 R18, RZ, RZ, R5 ;  /* 0x000000ffff127224 */ /* 0x001fc600078e0005 */
[----:B-1----:R-:W2:Y:S04]  /*41d80*/  LDL.LU.64 R4, [R1+0x2af8] ;  /* 0x002af80001047983 */ /* 0x002ea80000300a00 */
[----:B------:R0:W-:Y:S04]  /*41d90*/  STL [R1+0x2a98], R18 ;  /* 0x002a981201007387 */ /* 0x0001e80000100800 */
[----:B----4-:R1:W-:Y:S04]  /*41da0*/  STL [R1+0x2aa4], R16 ;  /* 0x002aa41001007387 */ /* 0x0103e80000100800 */
[----:B0-----:R-:W4:Y:S01]  /*41db0*/  LDL.LU.64 R18, [R1+0x268] ;  /* 0x0002680001127983 */ /* 0x001f220000300a00 */
[----:B-1----:R-:W-:-:S05]  /*41dc0*/  IMAD.MOV.U32 R16, RZ, RZ, R17 ;  /* 0x000000ffff107224 */ /* 0x002fca00078e0011 */
        /* <DEDUP_REMOVED lines=17> */
[----:B------:R1:W-:Y:S04]  /*41ee0*/  STL [R1+0x2acc], R14 ;  /* 0x002acc0e01007387 */ /* 0x0003e80000100800 */
[----:B0-----:R-:W3:Y:S01]  /*41ef0*/  LDL.LU.64 R16, [R1+0x2b28] ;  /* 0x002b280001107983 */ /* 0x001ee20000300a00 */
[----:B-1----:R-:W-:-:S05]  /*41f00*/  IMAD.MOV.U32 R14, RZ, RZ, R15 ;  /* 0x000000ffff0e7224 */ /* 0x002fca00078e000f */
[----:B------:R0:W-:Y:S04]  /*41f10*/  STL [R1+0x2ac8], R14 ;  /* 0x002ac80e01007387 */ /* 0x0001e80000100800 */
[----:B------:R1:W-:Y:S01]  /*41f20*/  STL [R1+0x2ad4], R26 ;  /* 0x002ad41a01007387 */ /* 0x0003e20000100800 */
[----:B0-----:R-:W-:-:S03]  /*41f30*/  IMAD.MOV.U32 R14, RZ, RZ, R27 ;  /* 0x000000ffff0e7224 */ /* 0x001fc600078e001b */
[----:B-1----:R-:W3:Y:S04]  /*41f40*/  LDL.LU.64 R26, [R1+0x2b30] ;  /* 0x002b3000011a7983 */ /* 0x002ee80000300a00 */
[----:B------:R0:W-:Y:S04]  /*41f50*/  STL [R1+0x2ad0], R14 ;  /* 0x002ad00e01007387 */ /* 0x0001e80000100800 */
[----:B--2---:R1:W-:Y:S04]  /*41f60*/  STL [R1+0x2adc], R12 ;  /* 0x002adc0c01007387 */ /* 0x0043e80000100800 */
[----:B0-----:R-:W2:Y:S01]  /*41f70*/  LDL.LU.64 R14, [R1+0x2b38] ;  /* 0x002b3800010e7983 */ /* 0x001ea20000300a00 */
[----:B-1----:R-:W-:-:S05]  /*41f80*/  IMAD.MOV.U32 R12, RZ, RZ, R13 ;  /* 0x000000ffff0c7224 */ /* 0x002fca00078e000d */
[----:B------:R0:W-:Y:S04]  /*41f90*/  STL [R1+0x2ad8], R12 ;  /* 0x002ad80c01007387 */ /* 0x0001e80000100800 */
[----:B------:R1:W-:Y:S04]  /*41fa0*/  STL [R1+0x2ae4], R8 ;  /* 0x002ae40801007387 */ /* 0x0003e80000100800 */
[----:B0-----:R-:W2:Y:S01]  /*41fb0*/  LDL.LU.64 R12, [R1+0x240] ;  /* 0x00024000010c7983 */ /* 0x001ea20000300a00 */
[----:B-1----:R-:W-:-:S03]  /*41fc0*/  IMAD.MOV.U32 R8, RZ, RZ, R9 ;  /* 0x000000ffff087224 */ /* 0x002fc600078e0009 */
[----:B------:R-:W-:Y:S04]  /*41fd0*/  STL [R1+0x2aec], R20 ;  /* 0x002aec1401007387 */ /* 0x000fe80000100800 */
[----:B------:R0:W-:Y:S04]  /*41fe0*/  STL [R1+0x2ae0], R8 ;  /* 0x002ae00801007387 */ /* 0x0001e80000100800 */
[----:B0-----:R-:W2:Y:S01]  /*41ff0*/  LDL.LU.64 R8, [R1+0x2b48] ;  /* 0x002b480001087983 */ /* 0x001ea20000300a00 */
[----:B------:R-:W-:-:S03]  /*42000*/  IMAD.MOV.U32 R20, RZ, RZ, R21 ;  /* 0x000000ffff147224 */ /* 0x000fc600078e0015 */
[----:B------:R-:W-:Y:S04]  /*42010*/  STL [R1+0x2af4], R4 ;  /* 0x002af40401007387 */ /* 0x000fe80000100800 */
[----:B------:R0:W-:Y:S02]  /*42020*/  STL [R1+0x2ae8], R20 ;  /* 0x002ae81401007387 */ /* 0x0001e40000100800 */
[----:B0-----:R-:W-:Y:S02]  /*42030*/  IMAD.MOV.U32 R20, RZ, RZ, R5 ;  /* 0x000000ffff147224 */ /* 0x001fe400078e0005 */
[----:B------:R-:W2:Y:S04]  /*42040*/  LDL.LU.64 R4, [R1+0x2b50] ;  /* 0x002b500001047983 */ /* 0x000ea80000300a00 */
        /* <DEDUP_REMOVED lines=28> */
[----:B------:R-:W-:Y:S04]  /*42210*/  STL [R1+0x2b28], R20 ;  /* 0x002b281401007387 */ /* 0x000fe80000100800 */
[----:B--2---:R0:W-:Y:S02]  /*42220*/  STL [R1+0x2b34], R14 ;  /* 0x002b340e01007387 */ /* 0x0041e40000100800 */
[----:B0-----:R-:W-:-:S02]  /*42230*/  IMAD.MOV.U32 R14, RZ, RZ, R15 ;  /* 0x000000ffff0e7224 */ /* 0x001fc400078e000f */
[----:B------:R0:W-:Y:S04]  /*42240*/  STL [R1+0x2b3c], R12 ;  /* 0x002b3c0c01007387 */ /* 0x0001e80000100800 */
[----:B------:R1:W-:Y:S01]  /*42250*/  STL [R1+0x2b30], R14 ;  /* 0x002b300e01007387 */ /* 0x0003e20000100800 */
[----:B0-----:R-:W-:-:S03]  /*42260*/  IMAD.MOV.U32 R12, RZ, RZ, R13 ;  /* 0x000000ffff0c7224 */ /* 0x001fc600078e000d */
[----:B-1----:R-:W2:Y:S04]  /*42270*/  LDL.LU.64 R14, [R1+0x2b90] ;  /* 0x002b9000010e7983 */ /* 0x002ea80000300a00 */
[----:B------:R-:W-:Y:S04]  /*42280*/  STL [R1+0x2b44], R8 ;  /* 0x002b440801007387 */ /* 0x000fe80000100800 */
[----:B------:R0:W-:Y:S01]  /*42290*/  STL [R1+0x2b38], R12 ;  /* 0x002b380c01007387 */ /* 0x0001e20000100800 */
[----:B------:R-:W-:-:S03]  /*422a0*/  IMAD.MOV.U32 R20, RZ, RZ, R9 ;  /* 0x000000ffff147224 */ /* 0x000fc600078e0009 */
[----:B0-----:R-:W2:Y:S04]  /*422b0*/  LDL.LU.64 R12, [R1+0x2b98] ;  /* 0x002b9800010c7983 */ /* 0x001ea80000300a00 */
[----:B------:R-:W2:Y:S04]  /*422c0*/  LDL.LU.64 R8, [R1+0x228] ;  /* 0x0002280001087983 */ /* 0x000ea80000300a00 */
        /* <DEDUP_REMOVED lines=22> */
[----:B------:R-:W-:-:S03]  /*42430*/  IMAD.MOV.U32 R22, RZ, RZ, R29 ;  /* 0x000000ffff167224 */ /* 0x000fc600078e001d */
[----:B0-----:R-:W3:Y:S04]  /*42440*/  LDL.LU.64 R6, [R1+0x2bd0] ;  /* 0x002bd00001067983 */ /* 0x001ee80000300a00 */
[----:B------:R0:W-:Y:S04]  /*42450*/  STL [R1+0x2b7c], R16 ;  /* 0x002b7c1001007387 */ /* 0x0001e80000100800 */
[----:B------:R0:W-:Y:S04]  /*42460*/  STL [R1+0x2b70], R22 ;  /* 0x002b701601007387 */ /* 0x0001e80000100800 */
[----:B-1----:R-:W3:Y:S01]  /*42470*/  LDL.LU.64 R28, [R1+0x2bd8] ;  /* 0x002bd800011c7983 */ /* 0x002ee20000300a00 */
[----:B0-----:R-:W-:-:S02]  /*42480*/  IMAD.MOV.U32 R16, RZ, RZ, R17 ;  /* 0x000000ffff107224 */ /* 0x001fc400078e0011 */
[----:B------:R-:W-:Y:S01]  /*42490*/  IMAD.MOV.U32 R22, RZ, RZ, R27 ;  /* 0x000000ffff167224 */ /* 0x000fe200078e001b */
[----:B------:R-:W-:Y:S04]  /*424a0*/  STL [R1+0x2b84], R26 ;  /* 0x002b841a01007387 */ /* 0x000fe80000100800 */
[----:B------:R0:W-:Y:S04]  /*424b0*/  STL [R1+0x2b78], R16 ;  /* 0x002b781001007387 */ /* 0x0001e80000100800 */
[----:B0-----:R-:W3:Y:S04]  /*424c0*/  LDL.LU.64 R16, [R1+0x218] ;  /* 0x0002180001107983 */ /* 0x001ee80000300a00 */
[----:B------:R-:W3:Y:S04]  /*424d0*/  LDL.LU.64 R26, [R1+0x2be8] ;  /* 0x002be800011a7983 */ /* 0x000ee80000300a00 */
[----:B------:R2:W-:Y:S02]  /*424e0*/  STL [R1+0x2b80], R22 ;  /* 0x002b801601007387 */ /* 0x0005e40000100800 */
[----:B--2---:R-:W-:-:S02]  /*424f0*/  IMAD.MOV.U32 R22, RZ, RZ, R15 ;  /* 0x000000ffff167224 */ /* 0x004fc400078e000f */
[----:B------:R0:W-:Y:S04]  /*42500*/  STL [R1+0x2b8c], R14 ;  /* 0x002b8c0e01007387 */ /* 0x0001e80000100800 */
[----:B0-----:R-:W2:Y:S04]  /*42510*/  LDL.LU.64 R14, [R1+0x2bf0] ;  /* 0x002bf000010e7983 */ /* 0x001ea80000300a00 */
[----:B------:R-:W-:Y:S04]  /*42520*/  STL [R1+0x2b88], R22 ;  /* 0x002b881601007387 */ /* 0x000fe80000100800 */
[----:B------:R0:W-:Y:S04]  /*42530*/  STL [R1+0x2b94], R12 ;  /* 0x002b940c01007387 */ /* 0x0001e80000100800 */
[----:B------:R-:W-:Y:S01]  /*42540*/  STL [R1+0x2b9c], R8 ;  /* 0x002b9c0801007387 */ /* 0x000fe20000100800 */
[----:B0-----:R-:W-:-:S05]  /*42550*/  IMAD.MOV.U32 R12, RZ, RZ, R13 ;  /* 0x000000ffff0c7224 */ /* 0x001fca00078e000d */
[----:B------:R0:W-:Y:S04]  /*42560*/  STL [R1+0x2b90], R12 ;  /* 0x002b900c01007387 */ /* 0x0001e80000100800 */
[----:B0-----:R-:W2:Y:S01]  /*42570*/  LDL.LU.64 R12, [R1+0x2bf8] ;  /* 0x002bf800010c7983 */ /* 0x001ea20000300a00 */
[----:B------:R-:W-:-:S03]  /*42580*/  IMAD.MOV.U32 R8, RZ, RZ, R9 ;  /* 0x000000ffff087224 */ /* 0x000fc600078e0009 */
[----:B------:R0:W-:Y:S04]  /*42590*/  STL [R1+0x2ba4], R4 ;  /* 0x002ba40401007387 */ /* 0x0001e80000100800 */
[----:B------:R1:W-:Y:S01]  /*425a0*/  STL [R1+0x2b98], R8 ;  /* 0x002b980801007387 */ /* 0x0003e20000100800 */
[----:B0-----:R-:W-:-:S03]  /*425b0*/  IMAD.MOV.U32 R4, RZ, RZ, R5 ;  /* 0x000000ffff047224 */ /* 0x001fc600078e0005 */
[----:B-1----:R-:W2:Y:S04]  /*425c0*/  LDL.LU.64 R8, [R1+0x210] ;  /* 0x0002100001087983 */ /* 0x002ea80000300a00 */
[----:B------:R0:W-:Y:S04]  /*425d0*/  STL [R1+0x2ba0], R4 ;  /* 0x002ba00401007387 */ /* 0x0001e80000100800 */
[----:B----4-:R1:W-:Y:S04]  /*425e0*/  STL [R1+0x2bac], R20 ;  /* 0x002bac1401007387 */ /* 0x0103e80000100800 */
[----:B0-----:R-:W4:Y:S01]  /*425f0*/  LDL.LU.64 R4, [R1+0x2c08] ;  /* 0x002c080001047983 */ /* 0x001f220000300a00 */
[----:B-1----:R-:W-:-:S03]  /*42600*/  IMAD.MOV.U32 R20, RZ, RZ, R21 ;  /* 0x000000ffff147224 */ /* 0x002fc600078e0015 */
[----:B---3--:R-:W-:Y:S04]  /*42610*/  STL [R1+0x2bb4], R10 ;  /* 0x002bb40a01007387 */ /* 0x008fe80000100800 */
[----:B------:R0:W-:Y:S02]  /*42620*/  STL [R1+0x2ba8], R20 ;  /* 0x002ba81401007387 */ /* 0x0001e40000100800 */
[----:B0-----:R-:W-:Y:S02]  /*42630*/  IMAD.MOV.U32 R20, RZ, RZ, R11 ;  /* 0x000000ffff147224 */ /* 0x001fe400078e000b */
[----:B------:R-:W3:Y:S04]  /*42640*/  LDL.LU.64 R10, [R1+0x2c10] ;  /* 0x002c1000010a7983 */ /* 0x000ee80000300a00 */
[----:B------:R0:W-:Y:S04]  /*42650*/  STL [R1+0x2bb0], R20 ;  /* 0x002bb01401007387 */ /* 0x0001e80000100800 */
[----:B------:R1:W-:Y:S01]  /*42660*/  STL [R1+0x2bbc], R2 ;  /* 0x002bbc0201007387 */ /* 0x0003e20000100800 */
[----:B0-----:R-:W-:-:S03]  /*42670*/  IMAD.MOV.U32 R20, RZ, RZ, R3 ;  /* 0x000000ffff147224 */ /* 0x001fc600078e0003 */
[----:B-1----:R-:W3:Y:S04]  /*42680*/  LDL.LU.64 R2, [R1+0x2c18] ;  /* 0x002c180001027983 */ /* 0x002ee80000300a00 */
[----:B------:R-:W-:Y:S04]  /*42690*/  STL [R1+0x2bb8], R20 ;  /* 0x002bb81401007387 */ /* 0x000fe80000100800 */
[----:B------:R0:W-:Y:S02]  /*426a0*/  STL [R1+0x2bc4], R18 ;  /* 0x002bc41201007387 */ /* 0x0001e40000100800 */
[----:B0-----:R-:W-:-:S02]  /*426b0*/  IMAD.MOV.U32 R18, RZ, RZ, R19 ;  /* 0x000000ffff127224 */ /* 0x001fc400078e0013 */
[----:B------:R-:W-:Y:S04]  /*426c0*/  STL [R1+0x2bcc], R6 ;  /* 0x002bcc0601007387 */ /* 0x000fe80000100800 */
        /* <DEDUP_REMOVED lines=8> */
[----:B------:R0:W-:Y:S04]  /*42750*/  STL [R1+0x2bdc], R16 ;  /* 0x002bdc1001007387 */ /* 0x0001e80000100800 */
[----:B------:R-:W-:Y:S01]  /*42760*/  STL [R1+0x2be4], R26 ;  /* 0x002be41a01007387 */ /* 0x000fe20000100800 */
[----:B0-----:R-:W-:-:S05]  /*42770*/  IMAD.MOV.U32 R16, RZ, RZ, R17 ;  /* 0x000000ffff107224 */ /* 0x001fca00078e0011 */
[----:B------:R0:W-:Y:S04]  /*42780*/  STL [R1+0x2bd8], R16 ;  /* 0x002bd81001007387 */ /* 0x0001e80000100800 */
[----:B------:R-:W3:Y:S01]  /*42790*/  LDL.LU.64 R18, [R1+0x2c30] ;  /* 0x002c300001127983 */ /* 0x000ee20000300a00 */
[----:B0-----:R-:W-:-:S03]  /*427a0*/  IMAD.MOV.U32 R16, RZ, RZ, R27 ;  /* 0x000000ffff107224 */ /* 0x001fc600078e001b */
[----:B--2---:R0:W-:Y:S04]  /*427b0*/  STL [R1+0x2bec], R14 ;  /* 0x002bec0e01007387 */ /* 0x0041e80000100800 */
[----:B------:R1:W-:Y:S01]  /*427c0*/  STL [R1+0x2be0], R16 ;  /* 0x002be01001007387 */ /* 0x0003e20000100800 */
[----:B0-----:R-:W-:-:S03]  /*427d0*/  IMAD.MOV.U32 R14, RZ, RZ, R15 ;  /* 0x000000ffff0e7224 */ /* 0x001fc600078e000f */
[----:B-1----:R-:W2:Y:S04]  /*427e0*/  LDL.LU.64 R16, [R1+0x2c38] ;  /* 0x002c380001107983 */ /* 0x002ea80000300a00 */
[----:B------:R0:W-:Y:S04]  /*427f0*/  STL [R1+0x2bf4], R12 ;  /* 0x002bf40c01007387 */ /* 0x0001e80000100800 */
[----:B------:R1:W-:Y:S01]  /*42800*/  STL [R1+0x2be8], R14 ;  /* 0x002be80e01007387 */ /* 0x0003e20000100800 */
[----:B0-----:R-:W-:-:S05]  /*42810*/  IMAD.MOV.U32 R12, RZ, RZ, R13 ;  /* 0x000000ffff0c7224 */ /* 0x001fca00078e000d */
[----:B------:R0:W-:Y:S04]  /*42820*/  STL [R1+0x2bf0], R12 ;  /* 0x002bf00c01007387 */ /* 0x0001e80000100800 */
[----:B-1----:R-:W2:Y:S04]  /*42830*/  LDL.LU.64 R14, [R1+0x2c40] ;  /* 0x002c4000010e7983 */ /* 0x002ea80000300a00 */
[----:B------:R-:W1:Y:S04]  /*42840*/  S2R R27, SR_TID.X ;  /* 0x00000000001b7919 */ /* 0x000e680000002100 */
[----:B------:R4:W-:Y:S04]  /*42850*/  STL [R1+0x2bfc], R8 ;  /* 0x002bfc0801007387 */ /* 0x0009e80000100800 */
[----:B0-----:R-:W2:Y:S01]  /*42860*/  LDL.LU.64 R12, [R1+0x2c48] ;  /* 0x002c4800010c7983 */ /* 0x001ea20000300a00 */
[----:B----4-:R-:W-:-:S05]  /*42870*/  IMAD.MOV.U32 R8, RZ, RZ, R9 ;  /* 0x000000ffff087224 */ /* 0x010fca00078e0009 */
[----:B------:R0:W-:Y:S04]  /*42880*/  STL [R1+0x2bf8], R8 ;  /* 0x002bf80801007387 */ /* 0x0001e80000100800 */
[----:B------:R4:W-:Y:S01]  /*42890*/  STL [R1+0x2c04], R4 ;  /* 0x002c040401007387 */ /* 0x0009e20000100800 */
[----:B-1----:R-:W-:-:S04]  /*428a0*/  SHF.R.U32.HI R27, RZ, 0x4, R27 ;  /* 0x00000004ff1b7819 */ /* 0x002fc8000001161b */
[----:B------:R-:W-:Y:S01]  /*428b0*/  SGXT.U32 R27, R27, 0x2 ;  /* 0x000000021b1b781a */ /* 0x000fe20000000000 */
[----:B0-----:R-:W2:Y:S01]  /*428c0*/  LDL.LU.64 R8, [R1+0x2c50] ;  /* 0x002c500001087983 */ /* 0x001ea20000300a00 */
[----:B----4-:R-:W-:Y:S02]  /*428d0*/  IMAD.MOV.U32 R4, RZ, RZ, R5 ;  /* 0x000000ffff047224 */ /* 0x010fe400078e0005 */
[----:B------:R-:W-:-:S03]  /*428e0*/  LOP3.LUT R27, R27, 0x78, RZ, 0xfc, !PT ;  /* 0x000000781b1b7812 */ /* 0x000fc600078efcff */
[----:B------:R0:W-:Y:S04]  /*428f0*/  STL [R1+0x2c00], R4 ;  /* 0x002c000401007387 */ /* 0x0001e80000100800 */
[----:B---3--:R1:W-:Y:S01]  /*42900*/  STL [R1+0x2c0c], R10 ;  /* 0x002c0c0a01007387 */ /* 0x0083e20000100800 */
[----:B------:R-:W-:-:S03]  /*42910*/  IMAD R26, R27, c[0x0][0x188], RZ ;  /* 0x000062001b1a7a24 */ /* 0x000fc600078e02ff */
[----:B0-----:R-:W3:Y:S01]  /*42920*/  LDL.LU.64 R4, [R1+0x1f8] ;  /* 0x0001f80001047983 */ /* 0x001ee20000300a00 */
[----:B-1----:R-:W-:-:S03]  /*42930*/  IMAD.MOV.U32 R10, RZ, RZ, R11 ;  /* 0x000000ffff0a7224 */ /* 0x002fc600078e000b */
[----:B------:R-:W-:Y:S04]  /*42940*/  STL [R1+0x2c14], R2 ;  /* 0x002c140201007387 */ /* 0x000fe80000100800 */
[----:B------:R0:W-:Y:S02]  /*42950*/  STL [R1+0x2c08], R10 ;  /* 0x002c080a01007387 */ /* 0x0001e40000100800 */
[----:B0-----:R-:W-:Y:S02]  /*42960*/  IMAD.MOV.U32 R10, RZ, RZ, R3 ;  /* 0x000000ffff0a7224 */ /* 0x001fe400078e0003 */
[----:B------:R-:W4:Y:S04]  /*42970*/  LDL.LU.64 R2, [R1+0x2c60] ;  /* 0x002c600001027983 */ /* 0x000f280000300a00 */
[----:B------:R0:W-:Y:S04]  /*42980*/  STL [R1+0x2c10], R10 ;  /* 0x002c100a01007387 */ /* 0x0001e80000100800 */
[----:B------:R-:W-:Y:S04]  /*42990*/  STL [R1+0x30c4], R26 ;  /* 0x0030c41a01007387 */ /* 0x000fe80000100800 */
[----:B------:R1:W-:Y:S04]  /*429a0*/  STL [R1+0x2c1c], R6 ;  /* 0x002c1c0601007387 */ /* 0x0003e80000100800 */
[----:B0-----:R-:W4:Y:S01]  /*429b0*/  LDL.LU.64 R10, [R1+0x2c68] ;  /* 0x002c6800010a7983 */ /* 0x001f220000300a00 */
[----:B-1----:R-:W-:-:S02]  /*429c0*/  IMAD.MOV.U32 R6, RZ, RZ, R7 ;  /* 0x000000ffff067224 */ /* 0x002fc400078e0007 */
[----:B------:R-:W-:Y:S01]  /*429d0*/  IMAD.MOV.U32 R20, RZ, RZ, R29 ;  /* 0x000000ffff147224 */ /* 0x000fe200078e001d */
[----:B------:R-:W-:Y:S04]  /*429e0*/  STL [R1+0x2c24], R28 ;  /* 0x002c241c01007387 */ /* 0x000fe80000100800 */
[----:B------:R0:W-:Y:S01]  /*429f0*/  STL [R1+0x2c18], R6 ;  /* 0x002c180601007387 */ /* 0x0001e20000100800 */
[----:B------:R-:W-:-:S03]  /*42a00*/  IMAD.MOV R21, RZ, RZ, -c[0x0][0x188] ;  /* 0x80006200ff157624 */ /* 0x000fc600078e02ff */
[----:B0-----:R-:W4:Y:S04]  /*42a10*/  LDL.LU.64 R6, [R1+0x2c70] ;  /* 0x002c700001067983 */ /* 0x001f280000300a00 */
[----:B------:R-:W-:Y:S01]  /*42a20*/  STL [R1+0x2c20], R20 ;  /* 0x002c201401007387 */ /* 0x000fe20000100800 */
[----:B------:R-:W-:-:S03]  /*42a30*/  IMAD R24, R21, 0x4, R26 ;  /* 0x0000000415187824 */ /* 0x000fc600078e021a */
[----:B------:R0:W-:Y:S04]  /*42a40*/  STL [R1+0x2c2c], R18 ;  /* 0x002c2c1201007387 */ /* 0x0001e80000100800 */
[----:B------:R-:W4:Y:S01]  /*42a50*/  LDL.LU.64 R28, [R1+0x1f0] ;  /* 0x0001f000011c7983 */ /* 0x000f220000300a00 */
[----:B0-----:R-:W-:-:S03]  /*42a60*/  IMAD.MOV.U32 R18, RZ, RZ, R19 ;  /* 0x000000ffff127224 */ /* 0x001fc600078e0013 */
[----:B--2---:R0:W-:Y:S04]  /*42a70*/  STL [R1+0x2c34], R16 ;  /* 0x002c341001007387 */ /* 0x0041e80000100800 */
[----:B------:R-:W-:Y:S04]  /*42a80*/  STL [R1+0x2c28], R18 ;  /* 0x002c281201007387 */ /* 0x000fe80000100800 */
[----:B------:R-:W2:Y:S01]  /*42a90*/  LDL.LU.64 R26, [R1+0x2c80] ;  /* 0x002c8000011a7983 */ /* 0x000ea20000300a00 */
[----:B0-----:R-:W-:-:S05]  /*42aa0*/  IMAD.MOV.U32 R16, RZ, RZ, R17 ;  /* 0x000000ffff107224 */ /* 0x001fca00078e0011 */
[----:B------:R0:W-:Y:S04]  /*42ab0*/  STL [R1+0x2c30], R16 ;  /* 0x002c301001007387 */ /* 0x0001e80000100800 */
[----:B------:R1:W-:Y:S01]  /*42ac0*/  STL [R1+0x2c3c], R14 ;  /* 0x002c3c0e01007387 */ /* 0x0003e20000100800 */
[----:B0-----:R-:W-:-:S03]  /*42ad0*/  IMAD.MOV.U32 R16, RZ, RZ, R15 ;  /* 0x000000ffff107224 */ /* 0x001fc600078e000f */
[----:B-1----:R-:W2:Y:S01]  /*42ae0*/  LDL.LU.64 R14, [R1+0x2c88] ;  /* 0x002c8800010e7983 */ /* 0x002ea20000300a00 */
[----:B------:R-:W-:-:S03]  /*42af0*/  IMAD R23, R21, 0x4, R24 ;  /* 0x0000000415177824 */ /* 0x000fc600078e0218 */
[----:B------:R-:W-:Y:S01]  /*42b00*/  STL [R1+0x2c38], R16 ;  /* 0x002c381001007387 */ /* 0x000fe20000100800 */
[----:B------:R-:W-:-:S03]  /*42b10*/  IMAD R22, R21, 0x4, R23 ;  /* 0x0000000415167824 */ /* 0x000fc600078e0217 */
[----:B------:R0:W-:Y:S04]  /*42b20*/  STL [R1+0x2c44], R12 ;  /* 0x002c440c01007387 */ /* 0x0001e80000100800 */
[----:B------:R-:W-:Y:S01]  /*42b30*/  STL.64 [R1+0x30c8], R22 ;  /* 0x0030c81601007387 */ /* 0x000fe20000100a00 */
[----:B0-----:R-:W-:-:S05]  /*42b40*/  IMAD.MOV.U32 R12, RZ, RZ, R13 ;  /* 0x000000ffff0c7224 */ /* 0x001fca00078e000d */
[----:B------:R0:W-:Y:S04]  /*42b50*/  STL [R1+0x2c40], R12 ;  /* 0x002c400c01007387 */ /* 0x0001e80000100800 */
[----:B------:R1:W-:Y:S01]  /*42b60*/  STL [R1+0x2c4c], R8 ;  /* 0x002c4c0801007387 */ /* 0x0003e20000100800 */
[----:B------:R-:W-:-:S03]  /*42b70*/  IMAD R25, R21, 0x4, R22 ;  /* 0x0000000415197824 */ /* 0x000fc600078e0216 */
[----:B0-----:R-:W2:Y:S01]  /*42b80*/  LDL.LU.64 R12, [R1+0x2c90] ;  /* 0x002c9000010c7983 */ /* 0x001ea20000300a00 */
[----:B-1----:R-:W-:-:S05]  /*42b90*/  IMAD.MOV.U32 R8, RZ, RZ, R9 ;  /* 0x000000ffff087224 */ /* 0x002fca00078e0009 */
[----:B------:R0:W-:Y:S04]  /*42ba0*/  STL [R1+0x2c48], R8 ;  /* 0x002c480801007387 */ /* 0x0001e80000100800 */
[----:B---3--:R-:W-:Y:S04]  /*42bb0*/  STL [R1+0x2c54], R4 ;  /* 0x002c540401007387 */ /* 0x008fe80000100800 */
[----:B0-----:R-:W3:Y:S04]  /*42bc0*/  LDL.LU.64 R8, [R1+0x1e8] ;  /* 0x0001e80001087983 */ /* 0x001ee80000300a00 */
[----:B------:R4:W-:Y:S04]  /*42bd0*/  STL [R1+0x2c50], R5 ;  /* 0x002c500501007387 */ /* 0x0009e80000100800 */
[----:B------:R-:W-:Y:S01]  /*42be0*/  STL.64 [R1+0x30d0], R24 ;  /* 0x0030d01801007387 */ /* 0x000fe20000100a00 */
[----:B----4-:R-:W-:-:S03]  /*42bf0*/  IMAD.MOV.U32 R5, RZ, RZ, R3 ;  /* 0x000000ffff057224 */ /* 0x010fc600078e0003 */
[----:B------:R0:W-:Y:S01]  /*42c00*/  STL [R1+0x2c5c], R2 ;  /* 0x002c5c0201007387 */ /* 0x0001e20000100800 */
[----:B------:R-:W-:-:S03]  /*42c10*/  IMAD R4, R21, 0x4, R25 ;  /* 0x0000000415047824 */ /* 0x000fc600078e0219 */
[----:B0-----:R-:W4:Y:S04]  /*42c20*/  LDL.LU.64 R2, [R1+0x2ca0] ;  /* 0x002ca00001027983 */ /* 0x001f280000300a00 */
[----:B------:R-:W-:Y:S04]  /*42c30*/  STL [R1+0x2c58], R5 ;  /* 0x002c580501007387 */ /* 0x000fe80000100800 */
[----:B------:R0:W-:Y:S04]  /*42c40*/  STL [R1+0x2c64], R10 ;  /* 0x002c640a01007387 */ /* 0x0001e80000100800 */
[----:B------:R-:W3:Y:S01]  /*42c50*/  LDL.LU.64 R16, [R1+0x2ca8] ;  /* 0x002ca80001107983 */ /* 0x000ee20000300a00 */
[----:B0-----:R-:W-:-:S05]  /*42c60*/  IMAD.MOV.U32 R10, RZ, RZ, R11 ;  /* 0x000000ffff0a7224 */ /* 0x001fca00078e000b */
[----:B------:R-:W-:Y:S01]  /*42c70*/  STL [R1+0x2c60], R10 ;  /* 0x002c600a01007387 */ /* 0x000fe20000100800 */
[----:B------:R-:W-:-:S03]  /*42c80*/  IMAD R5, R21, 0x4, R4 ;  /* 0x0000000415057824 */ /* 0x000fc600078e0204 */
[----:B------:R0:W-:Y:S04]  /*42c90*/  STL [R1+0x2c6c], R6 ;  /* 0x002c6c0601007387 */ /* 0x0001e80000100800 */
[----:B------:R-:W3:Y:S01]  /*42ca0*/  LDL.LU.64 R18, [R1+0x2cb0] ;  /* 0x002cb00001127983 */ /* 0x000ee20000300a00 */
[----:B0-----:R-:W-:-:S05]  /*42cb0*/  IMAD.MOV.U32 R6, RZ, RZ, R7 ;  /* 0x000000ffff067224 */ /* 0x001fca00078e0007 */
[----:B------:R0:W-:Y:S01]  /*42cc0*/  STL [R1+0x2c68], R6 ;  /* 0x002c680601007387 */ /* 0x0001e20000100800 */
[----:B------:R-:W-:-:S03]  /*42cd0*/  IMAD.MOV.U32 R7, RZ, RZ, R29 ;  /* 0x000000ffff077224 */ /* 0x000fc600078e001d */
[----:B------:R-:W-:Y:S04]  /*42ce0*/  STL [R1+0x2c74], R28 ;  /* 0x002c741c01007387 */ /* 0x000fe80000100800 */
[----:B------:R-:W3:Y:S04]  /*42cf0*/  LDL.LU.64 R10, [R1+0x1e0] ;  /* 0x0001e000010a7983 */ /* 0x000ee80000300a00 */
[----:B------:R-:W-:Y:S04]  /*42d00*/  STL [R1+0x2c70], R7 ;  /* 0x002c700701007387 */ /* 0x000fe80000100800 */
[----:B------:R2:W-:Y:S01]  /*42d10*/  STL.64 [R1+0x30d8], R4 ;  /* 0x0030d80401007387 */ /* 0x0005e20000100a00 */
[----:B0-----:R-:W-:-:S02]  /*42d20*/  IMAD R6, R21, 0x4, R5 ;  /* 0x0000000415067824 */ /* 0x001fc400078e0205 */
[----:B--2---:R-:W-:Y:S01]  /*42d30*/  IMAD.MOV.U32 R4, RZ, RZ, R27 ;  /* 0x000000ffff047224 */ /* 0x004fe200078e001b */
[----:B------:R-:W-:Y:S04]  /*42d40*/  STL [R1+0x2c7c], R26 ;  /* 0x002c7c1a01007387 */ /* 0x000fe80000100800 */
[----:B------:R-:W2:Y:S04]  /*42d50*/  LDL.LU.64 R28, [R1+0x2cc0] ;  /* 0x002cc000011c7983 */ /* 0x000ea80000300a00 */
[----:B------:R-:W-:Y:S04]  /*42d60*/  STL [R1+0x2c84], R14 ;  /* 0x002c840e01007387 */ /* 0x000fe80000100800 */
[----:B------:R0:W-:Y:S04]  /*42d70*/  STL [R1+0x2c78], R4 ;  /* 0x002c780401007387 */ /* 0x0001e80000100800 */
[----:B0-----:R-:W2:Y:S01]  /*42d80*/  LDL.LU.64 R4, [R1+0x2cd0] ;  /* 0x002cd00001047983 */ /* 0x001ea20000300a00 */
[----:B------:R-:W-:-:S03]  /*42d90*/  IMAD.MOV.U32 R7, RZ, RZ, R15 ;  /* 0x000000ffff077224 */ /* 0x000fc600078e000f */
[----:B--2---:R0:W-:Y:S04]  /*42da0*/  STL.64 [R1+0x30e0], R4 ;  /* 0x0030e00401007387 */ /* 0x0041e80000100a00 */
[----:B------:R-:W-:Y:S04]  /*42db0*/  STL [R1+0x2c80], R7 ;  /* 0x002c800701007387 */ /* 0x000fe80000100800 */
[----:B0-----:R-:W2:Y:S04]  /*42dc0*/  LDL.LU.64 R4, [R1+0x2cc8] ;  /* 0x002cc80001047983 */ /* 0x001ea80000300a00 */
[----:B------:R-:W2:Y:S04]  /*42dd0*/  LDL.LU.64 R24, [R1+0x1d8] ;  /* 0x0001d80001187983 */ /* 0x000ea80000300a00 */
[----:B------:R0:W-:Y:S04]  /*42de0*/  STL [R1+0x2c8c], R12 ;  /* 0x002c8c0c01007387 */ /* 0x0001e80000100800 */
[----:B------:R-:W2:Y:S01]  /*42df0*/  LDL.LU.64 R22, [R1+0x2ce0] ;  /* 0x002ce00001167983 */ /* 0x000ea20000300a00 */
[----:B0-----:R-:W-:-:S05]  /*42e00*/  IMAD.MOV.U32 R12, RZ, RZ, R13 ;  /* 0x000000ffff0c7224 */ /* 0x001fca00078e000d */
[----:B------:R0:W-:Y:S04]  /*42e10*/  STL [R1+0x2c88], R12 ;  /* 0x002c880c01007387 */ /* 0x0001e80000100800 */
[----:B---3--:R-:W-:Y:S04]  /*42e20*/  STL [R1+0x2c94], R8 ;  /* 0x002c940801007387 */ /* 0x008fe80000100800 */
[----:B------:R-:W3:Y:S04]  /*42e30*/  LDL R13, [R1+0x3040] ;  /* 0x00304000010d7983 */ /* 0x000ee80000100800 */
[----:B------:R-:W3:Y:S04]  /*42e40*/  LDL.LU.64 R14, [R1+0x2ce8] ;  /* 0x002ce800010e7983 */ /* 0x000ee80000300a00 */
[----:B------:R-:W-:Y:S04]  /*42e50*/  STL [R1+0x2c90], R9 ;  /* 0x002c900901007387 */ /* 0x000fe80000100800 */
[----:B----4-:R1:W-:Y:S01]  /*42e60*/  STL [R1+0x2c9c], R2 ;  /* 0x002c9c0201007387 */ /* 0x0103e20000100800 */
[----:B0-----:R-:W-:-:S03]  /*42e70*/  IMAD.MOV.U32 R12, RZ, RZ, R17 ;  /* 0x000000ffff0c7224 */ /* 0x001fc600078e0011 */
[----:B------:R-:W4:Y:S01]  /*42e80*/  LDL.LU.64 R26, [R1+0x2cf0] ;  /* 0x002cf000011a7983 */ /* 0x000f220000300a00 */
[----:B-1----:R-:W-:-:S05]  /*42e90*/  IMAD.MOV.U32 R2, RZ, RZ, R3 ;  /* 0x000000ffff027224 */ /* 0x002fca00078e0003 */
[----:B------:R0:W-:Y:S04]  /*42ea0*/  STL [R1+0x2c98], R2 ;  /* 0x002c980201007387 */ /* 0x0001e80000100800 */
[----:B------:R1:W-:Y:S04]  /*42eb0*/  STL [R1+0x2ca4], R16 ;  /* 0x002ca41001007387 */ /* 0x0003e80000100800 */
[----:B0-----:R-:W3:Y:S04]  /*42ec0*/  LDL.LU.64 R2, [R1+0x1d0] ;  /* 0x0001d00001027983 */ /* 0x001ee80000300a00 */
[----:B------:R0:W-:Y:S04]  /*42ed0*/  STL [R1+0x2ca0], R12 ;  /* 0x002ca00c01007387 */ /* 0x0001e80000100800 */
[----:B------:R0:W-:Y:S04]  /*42ee0*/  STL [R1+0x2cac], R18 ;  /* 0x002cac1201007387 */ /* 0x0001e80000100800 */
[----:B-1----:R-:W3:Y:S01]  /*42ef0*/  LDL.LU.64 R16, [R1+0x200] ;  /* 0x0002000001107983 */ /* 0x002ee20000300a00 */
[----:B0-----:R-:W-:-:S03]  /*42f00*/  IMAD.MOV.U32 R12, RZ, RZ, R19 ;  /* 0x000000ffff0c7224 */ /* 0x001fc600078e0013 */
[----:B------:R-:W-:Y:S04]  /*42f10*/  STL [R1+0x2cb4], R10 ;  /* 0x002cb40a01007387 */ /* 0x000fe80000100800 */
[----:B------:R-:W-:Y:S04]  /*42f20*/  STL [R1+0x2ca8], R12 ;  /* 0x002ca80c01007387 */ /* 0x000fe80000100800 */
[----:B------:R-:W3:Y:S04]  /*42f30*/  LDL.LU.64 R18, [R1+0x2cf8] ;  /* 0x002cf80001127983 */ /* 0x000ee80000300a00 */
[----:B------:R0:W-:Y:S04]  /*42f40*/  STL [R1+0x2cb0], R11 ;  /* 0x002cb00b01007387 */ /* 0x0001e80000100800 */
[----:B------:R1:W-:Y:S01]  /*42f50*/  STL [R1+0x2cbc], R28 ;  /* 0x002cbc1c01007387 */ /* 0x0003e20000100800 */
[----:B0-----:R-:W-:-:S03]  /*42f60*/  IMAD.MOV.U32 R11, RZ, RZ, R29 ;  /* 0x000000ffff0b7224 */ /* 0x001fc600078e001d */
[----:B--2---:R0:W-:Y:S02]  /*42f70*/  STL [R1+0x2cc4], R4 ;  /* 0x002cc40401007387 */ /* 0x0041e40000100800 */
[----:B------:R-:W-:Y:S02]  /*42f80*/  STL [R1+0x2cb8], R11 ;  /* 0x002cb80b01007387 */ /* 0x000fe40000100800 */
[----:B-1----:R-:W2:Y:S02]  /*42f90*/  LDL.LU.64 R28, [R1+0x980] ;  /* 0x00098000011c7983 */ /* 0x002ea40000300a00 */
[----:B------:R-:W-:Y:S02]  /*42fa0*/  IMAD.MOV.U32 R12, RZ, RZ, R5 ;  /* 0x000000ffff0c7224 */ /* 0x000fe400078e0005 */
[----:B0-----:R-:W2:Y:S03]  /*42fb0*/  LDL.LU.64 R4, [R1+0x30e0] ;  /* 0x0030e00001047983 */ /* 0x001ea60000300a00 */
[----:B------:R2:W-:Y:S02]  /*42fc0*/  STL [R1+0x2cc0], R12 ;  /* 0x002cc00c01007387 */ /* 0x0005e40000100800 */
[----:B------:R-:W-:-:S02]  /*42fd0*/  IMAD.MOV.U32 R20, RZ, RZ, R25 ;  /* 0x000000ffff147224 */ /* 0x000fc400078e0019 */
[----:B------:R-:W-:-:S04]  /*42fe0*/  IMAD R7, R21, 0x4, R6 ;  /* 0x0000000415077824 */ /* 0x000fc800078e0206 */
[----:B------:R-:W-:Y:S02]  /*42ff0*/  IMAD R8, R21, 0x4, R7 ;  /* 0x0000000415087824 */ /* 0x000fe400078e0207 */
[----:B--2---:R-:W-:Y:S01]  /*43000*/  IMAD.MOV.U32 R12, RZ, RZ, R5 ;  /* 0x000000ffff0c7224 */ /* 0x004fe200078e0005 */
[----:B------:R0:W-:Y:S04]  /*43010*/  STL [R1+0x2ccc], R4 ;  /* 0x002ccc0401007387 */ /* 0x0001e80000100800 */
[----:B0-----:R-:W2:Y:S01]  /*43020*/  LDL.LU.64 R4, [R1+0x30d8] ;  /* 0x0030d80001047983 */ /* 0x001ea20000300a00 */
[----:B------:R0:W-:Y:S02]  /*43030*/  STL [R1+0x2cd4], R24 ;  /* 0x002cd41801007387 */ /* 0x0001e40000100800 */
[----:B------:R-:W-:Y:S01]  /*43040*/  STL [R1+0x2cc8], R12 ;  /* 0x002cc80c01007387 */ /* 0x000fe20000100800 */
[----:B0-----:R-:W2:Y:S01]  /*43050*/  LDL.LU.64 R24, [R1+0x30d0] ;  /* 0x0030d00001187983 */ /* 0x001ea20000300a00 */
[----:B------:R0:W-:Y:S02]  /*43060*/  STL [R1+0x2cd0], R20 ;  /* 0x002cd01401007387 */ /* 0x0001e40000100800 */
[----:B------:R1:W-:Y:S02]  /*43070*/  STL [R1+0x2cdc], R22 ;  /* 0x002cdc1601007387 */ /* 0x0003e40000100800 */
[----:B0-----:R-:W-:-:S02]  /*43080*/  IMAD.MOV.U32 R20, RZ, RZ, R23 ;  /* 0x000000ffff147224 */ /* 0x001fc400078e0017 */
[----:B-1----:R-:W2:Y:S03]  /*43090*/  LDL.LU.64 R22, [R1+0x30c8] ;  /* 0x0030c80001167983 */ /* 0x002ea60000300a00 */
[----:B------:R-:W-:Y:S02]  /*430a0*/  STL [R1+0x2cd8], R20 ;  /* 0x002cd81401007387 */ /* 0x000fe40000100800 */
[----:B---3--:R-:W-:Y:S02]  /*430b0*/  STL [R1+0x2ce4], R14 ;  /* 0x002ce40e01007387 */ /* 0x008fe40000100800 */
[----:B------:R0:W-:Y:S01]  /*430c0*/  STL [R1+0x2ce0], R15 ;  /* 0x002ce00f01007387 */ /* 0x0001e20000100800 */
[----:B----4-:R1:W-:Y:S01]  /*430d0*/  STL [R1+0x2cec], R26 ;  /* 0x002cec1a01007387 */ /* 0x0103e20000100800 */
[----:B0-----:R-:W-:-:S03]  /*430e0*/  IMAD.MOV.U32 R15, RZ, RZ, R27 ;  /* 0x000000ffff0f7224 */ /* 0x001fc600078e001b */
[----:B-1----:R-:W3:Y:S01]  /*430f0*/  LDL.LU R26, [R1+0x30c4] ;  /* 0x0030c400011a7983 */ /* 0x002ee20000300800 */
[----:B------:R0:W-:Y:S02]  /*43100*/  STL [R1+0x2cf4], R2 ;  /* 0x002cf40201007387 */ /* 0x0001e40000100800 */
[----:B------:R-:W-:Y:S01]  /*43110*/  STL [R1+0x2ce8], R15 ;  /* 0x002ce80f01007387 */ /* 0x000fe20000100800 */
[----:B0-----:R-:W4:Y:S01]  /*43120*/  LDL.LU R2, [R1+0xa24] ;  /* 0x000a240001027983 */ /* 0x001f220000300800 */
[----:B------:R0:W-:Y:S02]  /*43130*/  STL [R1+0x2cf0], R3 ;  /* 0x002cf00301007387 */ /* 0x0001e40000100800 */
[C---:B------:R-:W-:Y:S02]  /*43140*/  IMAD R9, R21.reuse, 0x4, R8 ;  /* 0x0000000415097824 */ /* 0x040fe400078e0208 */
[----:B------:R-:W-:Y:S02]  /*43150*/  STL [R1+0x2de8], R16 ;  /* 0x002de81001007387 */ /* 0x000fe40000100800 */
[----:B------:R-:W-:-:S02]  /*43160*/  IMAD R10, R21, 0x4, R9 ;  /* 0x00000004150a7824 */ /* 0x000fc400078e0209 */
[----:B0-----:R-:W-:Y:S02]  /*43170*/  IMAD.MOV.U32 R3, RZ, RZ, R17 ;  /* 0x000000ffff037224 */ /* 0x001fe400078e0011 */
[----:B------:R-:W-:-:S03]  /*43180*/  IMAD R11, R21, 0x4, R10 ;  /* 0x00000004150b7824 */ /* 0x000fc600078e020a */
[----:B------:R0:W-:Y:S01]  /*43190*/  STL [R1+0x2de4], R3 ;  /* 0x002de40301007387 */ /* 0x0001e20000100800 */
[----:B------:R-:W-:-:S03]  /*431a0*/  IMAD R12, R21, 0x4, R11 ;  /* 0x00000004150c7824 */ /* 0x000fc600078e020b */
[----:B0-----:R-:W0:Y:S01]  /*431b0*/  S2R R3, SR_TID.X ;  /* 0x0000000000037919 */ /* 0x001e220000002100 */
[----:B------:R-:W-:Y:S01]  /*431c0*/  ISETP.GE.AND P1, PT, R13, RZ, PT ;  /* 0x000000ff0d00720c */ /* 0x000fe20003f26270 */
[C---:B------:R-:W-:Y:S01]  /*431d0*/  IMAD R13, R21.reuse, 0x4, R12 ;  /* 0x00000004150d7824 */ /* 0x040fe200078e020c */
[----:B------:R-:W-:Y:S01]  /*431e0*/  ISETP.NE.AND P0, PT, RZ, c[0x0][0x178], PT ;  /* 0x00005e00ff007a0c */ /* 0x000fe20003f05270 */
[----:B------:R1:W-:Y:S02]  /*431f0*/  STL [R1+0x2df0], R18 ;  /* 0x002df01201007387 */ /* 0x0003e40000100800 */
[----:B------:R-:W-:-:S04]  /*43200*/  IMAD R14, R21, 0x8, R13 ;  /* 0x00000008150e7824 */ /* 0x000fc800078e020d */
[C---:B------:R-:W-:Y:S02]  /*43210*/  IMAD R15, R21.reuse, 0x4, R14 ;  /* 0x00000004150f7824 */ /* 0x040fe400078e020e */
[----:B-1----:R-:W-:Y:S02]  /*43220*/  IMAD.MOV.U32 R18, RZ, RZ, R19 ;  /* 0x000000ffff127224 */ /* 0x002fe400078e0013 */
[----:B------:R-:W-:-:S03]  /*43230*/  IMAD R16, R21, 0x4, R15 ;  /* 0x0000000415107824 */ /* 0x000fc600078e020f */
[----:B------:R1:W-:Y:S01]  /*43240*/  STL [R1+0x2dec], R18 ;  /* 0x002dec1201007387 */ /* 0x0003e20000100800 */
[----:B------:R0:W-:Y:S02]  /*43250*/  STL [R1+0x2df8], R28 ;  /* 0x002df81c01007387 */ /* 0x0001e40000100800 */
[----:B------:R-:W-:Y:S02]  /*43260*/  IMAD R17, R21, 0x4, R16 ;  /* 0x0000000415117824 */ /* 0x000fe400078e0210 */
[----:B-1----:R-:W-:Y:S01]  /*43270*/  IMAD.MOV.U32 R18, RZ, RZ, R29 ;  /* 0x000000ffff127224 */ /* 0x002fe200078e001d */
[--C-:B0-----:R-:W-:Y:S01]  /*43280*/  SHF.R.U32.HI R29, RZ, 0x4, R3.reuse ;  /* 0x00000004ff1d7819 */ /* 0x101fe20000011603 */
[----:B------:R-:W-:-:S03]  /*43290*/  SHF.R.U32.HI R3, RZ, 0x4, R3 ;  /* 0x00000004ff037819 */ /* 0x000fc60000011603 */
[----:B------:R0:W-:Y:S01]  /*432a0*/  STL [R1+0x2df4], R18 ;  /* 0x002df41201007387 */ /* 0x0001e20000100800 */
[C---:B------:R-:W-:Y:S01]  /*432b0*/  IADD3 R28, R29.reuse, 0x7c, RZ ;  /* 0x0000007c1d1c7810 */ /* 0x040fe20007ffe0ff */
[----:B------:R-:W-:Y:S01]  /*432c0*/  IADD3 R29, R29, 0x3c, RZ ;  /* 0x0000003c1d1d7810 */ /* 0x000fe20007ffe0ff */
[----:B------:R-:W-:-:S03]  /*432d0*/  SGXT.U32 R3, R3, 0x2 ;  /* 0x000000020303781a */ /* 0x000fc60000000000 */
[----:B------:R-:W-:Y:S02]  /*432e0*/  IMAD R27, R28, c[0x0][0x188], RZ ;  /* 0x000062001c1b7a24 */ /* 0x000fe400078e02ff */
[----:B0-----:R-:W-:Y:S02]  /*432f0*/  IMAD R18, R21, 0x4, R17 ;  /* 0x0000000415127824 */ /* 0x001fe400078e0211 */
[----:B------:R-:W-:Y:S02]  /*43300*/  IMAD R28, R29, c[0x0][0x188], RZ ;  /* 0x000062001d1c7a24 */ /* 0x000fe400078e02ff */
[----:B------:R-:W-:Y:S02]  /*43310*/  IMAD R29, R3, c[0x0][0x188], RZ ;  /* 0x00006200031d7a24 */ /* 0x000fe400078e02ff */
[----:B------:R-:W-:-:S04]  /*43320*/  IMAD R19, R21, 0x4, R18 ;  /* 0x0000000415137824 */ /* 0x000fc800078e0212 */
[----:B------:R-:W-:Y:S01]  /*43330*/  IMAD R20, R21, 0x4, R19 ;  /* 0x0000000415147824 */ /* 0x000fe200078e0213 */
[----:B------:R-:W-:Y:S02]  /*43340*/  ULDC UR4, c[0x0][0x188] ;  /* 0x0000620000047ab9 */ /* 0x000fe40000000800 */
[----:B------:R-:W-:-:S04]  /*43350*/  USHF.L.U32 UR4, UR4, 0x7, URZ ;  /* 0x0000000704047899 */ /* 0x000fc8000800063f */
[----:B------:R-:W-:Y:S01]  /*43360*/  USHF.R.S32.HI UR5, URZ, 0x1f, UR4 ;  /* 0x0000001f3f057899 */ /* 0x000fe20008011404 */
[----:B----4-:R-:W-:Y:S01]  /*43370*/  @!P1 IMAD.MOV R2, RZ, RZ, -R2 ;  /* 0x000000ffff029224 */ /* 0x010fe200078e0a02 */
[----:B------:R-:W-:-:S05]  /*43380*/  @!P0 LOP3.LUT R2, RZ, c[0x0][0x178], RZ, 0x33, !PT ;  /* 0x00005e00ff028a12 */ /* 0x000fca00078e33ff */
[----:B------:R-:W-:-:S05]  /*43390*/  IMAD R2, R2, c[0x0][0x184], RZ ;  /* 0x0000610002027a24 */ /* 0x000fca00078e02ff */
[----:B------:R-:W-:-:S04]  /*433a0*/  LEA R3, P0, R2, c[0x0][0x160], 0x1 ;  /* 0x0000580002037a11 */ /* 0x000fc800078008ff */
[----:B------:R-:W-:-:S05]  /*433b0*/  LEA R21, P5, R27, R3, 0x1 ;  /* 0x000000031b157211 */ /* 0x000fca00078a08ff */
[----:B------:R0:W-:Y:S01]  /*433c0*/  STL [R1+0x2cfc], R21 ;  /* 0x002cfc1501007387 */ /* 0x0001e20000100800 */
[----:B------:R-:W-:Y:S02]  /*433d0*/  LEA.HI.X.SX32 R2, R2, c[0x0][0x164], 0x1, P0 ;  /* 0x0000590002027a11 */ /* 0x000fe400000f0eff */
[----:B0-----:R-:W-:-:S05]  /*433e0*/  LEA R21, P6, R28, R3, 0x1 ;  /* 0x000000031c157211 */ /* 0x001fca00078c08ff */
[----:B------:R3:W-:Y:S02]  /*433f0*/  STL [R1+0x2d7c], R21 ;  /* 0x002d7c1501007387 */ /* 0x0007e40000100800 */
[----:B---3--:R-:W-:-:S05]  /*43400*/  LEA R21, P0, R26, R3, 0x1 ;  /* 0x000000031a157211 */ /* 0x008fca00078008ff */
[----:B------:R2:W-:Y:S02]  /*43410*/  STL [R1+0x2d04], R21 ;  /* 0x002d041501007387 */ /* 0x0005e40000100800 */
[----:B--2---:R-:W-:-:S05]  /*43420*/  LEA R21, P1, R24, R3, 0x1 ;  /* 0x0000000318157211 */ /* 0x004fca00078208ff */
[----:B------:R0:W-:Y:S02]  /*43430*/  STL [R1+0x2d0c], R21 ;  /* 0x002d0c1501007387 */ /* 0x0001e40000100800 */
[----:B0-----:R-:W-:-:S05]  /*43440*/  LEA R21, P2, R23, R3, 0x1 ;  /* 0x0000000317157211 */ /* 0x001fca00078408ff */
[----:B------:R0:W-:Y:S01]  /*43450*/  STL [R1+0x2d14], R21 ;  /* 0x002d141501007387 */ /* 0x0001e20000100800 */
[----:B------:R-:W-:Y:S02]  /*43460*/  LEA.HI.X.SX32 R27, R27, R2, 0x1, P5 ;  /* 0x000000021b1b7211 */ /* 0x000fe400028f0eff */
[----:B0-----:R-:W-:-:S05]  /*43470*/  LEA R21, P3, R22, R3, 0x1 ;  /* 0x0000000316157211 */ /* 0x001fca00078608ff */
[----:B------:R0:W-:Y:S02]  /*43480*/  STL [R1+0x2d1c], R21 ;  /* 0x002d1c1501007387 */ /* 0x0001e40000100800 */
[----:B0-----:R-:W-:-:S05]  /*43490*/  LEA R21, P4, R25, R3, 0x1 ;  /* 0x0000000319157211 */ /* 0x001fca00078808ff */
[----:B------:R-:W-:Y:S01]  /*434a0*/  STL [R1+0x2d24], R21 ;  /* 0x002d241501007387 */ /* 0x000fe20000100800 */
[----:B------:R0:W-:Y:S02]  /*434b0*/  STL [R1+0x2cf8], R27 ;  /* 0x002cf81b01007387 */ /* 0x0001e40000100800 */
[----:B0-----:R-:W-:-:S05]  /*434c0*/  LEA R27, P5, R4, R3, 0x1 ;  /* 0x00000003041b7211 */ /* 0x001fca00078a08ff */
[----:B------:R0:W-:Y:S02]  /*434d0*/  STL [R1+0x2d2c], R27 ;  /* 0x002d2c1b01007387 */ /* 0x0001e40000100800 */
[----:B0-----:R-:W-:Y:S01]  /*434e0*/  LEA.HI.X.SX32 R27, R28, R2, 0x1, P6 ;  /* 0x000000021c1b7211 */ /* 0x001fe200030f0eff */
[----:B------:R-:W-:-:S04]  /*434f0*/  LEA R28, P6, R5, R3, 0x1 ;  /* 0x00000003051c7211 */ /* 0x000fc800078c08ff */
[----:B------:R0:W-:Y:S01]  /*43500*/  STL [R1+0x2d78], R27 ;  /* 0x002d781b01007387 */ /* 0x0001e20000100800 */
[----:B------:R1:W-:Y:S01]  /*43510*/  STL [R1+0x2d34], R28 ;  /* 0x002d341c01007387 */ /* 0x0003e20000100800 */
[-C--:B0-----:R-:W-:Y:S01]  /*43520*/  LEA.HI.X.SX32 R27, R26, R2.reuse, 0x1, P0 ;  /* 0x000000021a1b7211 */ /* 0x081fe200000f0eff */
[----:B-1----:R-:W-:Y:S01]  /*43530*/  LEA R28, P0, R6, R3, 0x1 ;  /* 0x00000003061c7211 */ /* 0x002fe200078008ff */
[-C--:B------:R-:W-:Y:S01]  /*43540*/  LEA.HI.X.SX32 R26, R24, R2.reuse, 0x1, P1 ;  /* 0x00000002181a7211 */ /* 0x080fe200008f0eff */
[-C--:B------:R-:W-:Y:S02]  /*43550*/  LEA.HI.X.SX32 R24, R23, R2.reuse, 0x1, P2 ;  /* 0x0000000217187211 */ /* 0x080fe400010f0eff */
[----:B------:R0:W-:Y:S01]  /*43560*/  STL [R1+0x2d00], R27 ;  /* 0x002d001b01007387 */ /* 0x0001e20000100800 */
[----:B------:R-:W-:Y:S02]  /*43570*/  STL [R1+0x2d3c], R28 ;  /* 0x002d3c1c01007387 */ /* 0x000fe40000100800 */
[----:B------:R1:W-:Y:S01]  /*43580*/  STL [R1+0x2d08], R26 ;  /* 0x002d081a01007387 */ /* 0x0003e20000100800 */
[----:B------:R-:W-:-:S02]  /*43590*/  LEA.HI.X.SX32 R23, R22, R2, 0x1, P3 ;  /* 0x0000000216177211 */ /* 0x000fc400018f0eff */
[-C--:B0-----:R-:W-:Y:S02]  /*435a0*/  LEA R27, P1, R7, R3.reuse, 0x1 ;  /* 0x00000003071b7211 */ /* 0x081fe400078208ff */
[----:B-1----:R-:W-:-:S03]  /*435b0*/  LEA R26, P2, R8, R3, 0x1 ;  /* 0x00000003081a7211 */ /* 0x002fc600078408ff */
[----:B------:R-:W-:Y:S01]  /*435c0*/  STL [R1+0x2d44], R27 ;  /* 0x002d441b01007387 */ /* 0x000fe20000100800 */
[----:B------:R0:W-:Y:S02]  /*435d0*/  STL [R1+0x2d10], R24 ;  /* 0x002d101801007387 */ /* 0x0001e40000100800 */
[----:B------:R-:W-:Y:S01]  /*435e0*/  STL [R1+0x2d4c], R26 ;  /* 0x002d4c1a01007387 */ /* 0x000fe20000100800 */
[-C--:B------:R-:W-:Y:S01]  /*435f0*/  LEA.HI.X.SX32 R22, R25, R2.reuse, 0x1, P4 ;  /* 0x0000000219167211 */ /* 0x080fe200020f0eff */
[----:B------:R1:W-:Y:S01]  /*43600*/  STL [R1+0x2d18], R23 ;  /* 0x002d181701007387 */ /* 0x0003e20000100800 */
[----:B------:R-:W-:Y:S02]  /*43610*/  LEA.HI.X.SX32 R4, R4, R2, 0x1, P5 ;  /* 0x0000000204047211 */ /* 0x000fe400028f0eff */
        /* <DEDUP_REMOVED lines=12> */
[----:B------:R1:W-:Y:S02]  /*436e0*/  STL [R1+0x2d6c], R4 ;  /* 0x002d6c0401007387 */ /* 0x0003e40000100800 */
[----:B------:R2:W-:Y:S01]  /*436f0*/  STL [R1+0x2d38], R6 ;  /* 0x002d380601007387 */ /* 0x0005e20000100800 */
[-C--:B0-----:R-:W-:Y:S02]  /*43700*/  LEA R5, P0, R13, R3.reuse, 0x1 ;  /* 0x000000030d057211 */ /* 0x081fe400078008ff */
[-C--:B-1----:R-:W-:Y:S01]  /*43710*/  LEA.HI.X.SX32 R4, R7, R2.reuse, 0x1, P1 ;  /* 0x0000000207047211 */ /* 0x082fe200008f0eff */
[-C--:B--2---:R-:W-:Y:S02]  /*43720*/  LEA R6, P1, R14, R3.reuse, 0x1 ;  /* 0x000000030e067211 */ /* 0x084fe400078208ff */
[----:B------:R0:W-:Y:S02]  /*43730*/  STL [R1+0x2d74], R5 ;  /* 0x002d740501007387 */ /* 0x0001e40000100800 */
[----:B------:R1:W-:Y:S02]  /*43740*/  STL [R1+0x2d40], R4 ;  /* 0x002d400401007387 */ /* 0x0003e40000100800 */
[----:B------:R2:W-:Y:S01]  /*43750*/  STL [R1+0x2d84], R6 ;  /* 0x002d840601007387 */ /* 0x0005e20000100800 */
[-C--:B0-----:R-:W-:Y:S01]  /*43760*/  LEA.HI.X.SX32 R5, R8, R2.reuse, 0x1, P2 ;  /* 0x0000000208057211 */ /* 0x081fe200010f0eff */
[----:B-1----:R-:W-:Y:S01]  /*43770*/  LEA R4, P2, R15, R3, 0x1 ;  /* 0x000000030f047211 */ /* 0x002fe200078408ff */
[----:B--2---:R-:W-:-:S03]  /*43780*/  LEA.HI.X.SX32 R6, R9, R2, 0x1, P3 ;  /* 0x0000000209067211 */ /* 0x004fc600018f0eff */
[----:B------:R0:W-:Y:S01]  /*43790*/  STL [R1+0x2d48], R5 ;  /* 0x002d480501007387 */ /* 0x0001e20000100800 */
[----:B------:R1:W-:Y:S02]  /*437a0*/  STL [R1+0x2d8c], R4 ;  /* 0x002d8c0401007387 */ /* 0x0003e40000100800 */
[----:B------:R2:W-:Y:S01]  /*437b0*/  STL [R1+0x2d50], R6 ;  /* 0x002d500601007387 */ /* 0x0005e20000100800 */
[-C--:B0-----:R-:W-:Y:S02]  /*437c0*/  LEA R5, P3, R16, R3.reuse, 0x1 ;  /* 0x0000000310057211 */ /* 0x081fe400078608ff */
[-C--:B-1----:R-:W-:Y:S01]  /*437d0*/  LEA.HI.X.SX32 R4, R10, R2.reuse, 0x1, P4 ;  /* 0x000000020a047211 */ /* 0x082fe200020f0eff */
[-C--:B--2---:R-:W-:Y:S02]  /*437e0*/  LEA R6, P4, R17, R3.reuse, 0x1 ;  /* 0x0000000311067211 */ /* 0x084fe400078808ff */
[----:B------:R0:W-:Y:S02]  /*437f0*/  STL [R1+0x2d94], R5 ;  /* 0x002d940501007387 */ /* 0x0001e40000100800 */
[----:B------:R1:W-:Y:S01]  /*43800*/  STL [R1+0x2d58], R4 ;  /* 0x002d580401007387 */ /* 0x0003e20000100800 */
[-C--:B------:R-:W-:Y:S01]  /*43810*/  LEA.HI.X.SX32 R7, R12, R2.reuse, 0x1, P6 ;  /* 0x000000020c077211 */ /* 0x080fe200030f0eff */
[----:B------:R-:W-:Y:S01]  /*43820*/  STL [R1+0x2d9c], R6 ;  /* 0x002d9c0601007387 */ /* 0x000fe20000100800 */
[----:B0-----:R-:W-:Y:S01]  /*43830*/  LEA.HI.X.SX32 R5, R11, R2, 0x1, P5 ;  /* 0x000000020b057211 */ /* 0x001fe200028f0eff */
[----:B-1----:R-:W-:-:S04]  /*43840*/  LEA R4, P5, R18, R3, 0x1 ;  /* 0x0000000312047211 */ /* 0x002fc800078a08ff */
[----:B------:R0:W-:Y:S01]  /*43850*/  STL [R1+0x2d60], R5 ;  /* 0x002d600501007387 */ /* 0x0001e20000100800 */
[----:B------:R1:W-:Y:S02]  /*43860*/  STL [R1+0x2da4], R4 ;  /* 0x002da40401007387 */ /* 0x0003e40000100800 */
[----:B------:R2:W-:Y:S01]  /*43870*/  STL [R1+0x2d68], R7 ;  /* 0x002d680701007387 */ /* 0x0005e20000100800 */
[-C--:B0-----:R-:W-:Y:S02]  /*43880*/  LEA R5, P6, R19, R3.reuse, 0x1 ;  /* 0x0000000313057211 */ /* 0x081fe400078c08ff */
[-C--:B-1----:R-:W-:Y:S01]  /*43890*/  LEA.HI.X.SX32 R4, R13, R2.reuse, 0x1, P0 ;  /* 0x000000020d047211 */ /* 0x082fe200000f0eff */
[-C--:B--2---:R-:W-:Y:S02]  /*438a0*/  LEA R7, P0, R20, R3.reuse, 0x1 ;  /* 0x0000000314077211 */ /* 0x084fe400078008ff */
[----:B------:R-:W-:Y:S02]  /*438b0*/  STL [R1+0x2dac], R5 ;  /* 0x002dac0501007387 */ /* 0x000fe40000100800 */
[----:B------:R0:W-:Y:S02]  /*438c0*/  STL [R1+0x2d70], R4 ;  /* 0x002d700401007387 */ /* 0x0001e40000100800 */
[----:B------:R1:W-:Y:S01]  /*438d0*/  STL [R1+0x2db4], R7 ;  /* 0x002db40701007387 */ /* 0x0003e20000100800 */
[-C--:B------:R-:W-:Y:S01]  /*438e0*/  LEA.HI.X.SX32 R8, R15, R2.reuse, 0x1, P2 ;  /* 0x000000020f087211 */ /* 0x080fe200010f0eff */
[----:B------:R-:W-:Y:S01]  /*438f0*/  IMAD.MOV R21, RZ, RZ, -c[0x0][0x188] ;  /* 0x80006200ff157624 */ /* 0x000fe200078e02ff */
[----:B0-----:R-:W-:Y:S01]  /*43900*/  LEA.HI.X.SX32 R4, R14, R2, 0x1, P1 ;  /* 0x000000020e047211 */ /* 0x001fe200008f0eff */
[----:B-1----:R-:W-:-:S02]  /*43910*/  LEA R7, P1, R29, R3, 0x1 ;  /* 0x000000031d077211 */ /* 0x002fc400078208ff */
[C---:B------:R-:W-:Y:S02]  /*43920*/  IMAD R6, R21.reuse, 0x4, R20 ;  /* 0x0000000415067824 */ /* 0x040fe400078e0214 */
[----:B------:R-:W-:Y:S01]  /*43930*/  STL [R1+0x2d80], R4 ;  /* 0x002d800401007387 */ /* 0x000fe20000100800 */
[----:B------:R0:W-:Y:S02]  /*43940*/  STL [R1+0x2de0], R7 ;  /* 0x002de00701007387 */ /* 0x0001e40000100800 */
[----:B------:R1:W-:Y:S01]  /*43950*/  STL [R1+0x2d88], R8 ;  /* 0x002d880801007387 */ /* 0x0003e20000100800 */
[-C--:B------:R-:W-:Y:S01]  /*43960*/  LEA.HI.X.SX32 R9, R18, R2.reuse, 0x1, P5 ;  /* 0x0000000212097211 */ /* 0x080fe200028f0eff */
[----:B------:R-:W-:Y:S01]  /*43970*/  IMAD R5, R21, 0x4, R6 ;  /* 0x0000000415057824 */ /* 0x000fe200078e0206 */
[-C--:B0-----:R-:W-:Y:S02]  /*43980*/  LEA.HI.X.SX32 R7, R16, R2.reuse, 0x1, P3 ;  /* 0x0000000210077211 */ /* 0x081fe400018f0eff */
[----:B-1----:R-:W-:-:S03]  /*43990*/  LEA.HI.X.SX32 R8, R17, R2, 0x1, P4 ;  /* 0x0000000211087211 */ /* 0x002fc600020f0eff */
[----:B------:R-:W-:Y:S02]  /*439a0*/  STL [R1+0x2d90], R7 ;  /* 0x002d900701007387 */ /* 0x000fe40000100800 */
[----:B------:R0:W-:Y:S02]  /*439b0*/  STL [R1+0x2d98], R8 ;  /* 0x002d980801007387 */ /* 0x0001e40000100800 */
[----:B------:R1:W-:Y:S02]  /*439c0*/  STL [R1+0x2da0], R9 ;  /* 0x002da00901007387 */ /* 0x0003e40000100800 */
[----:B------:R-:W-:Y:S01]  /*439d0*/  IMAD R4, R21, 0x4, R5 ;  /* 0x0000000415047824 */ /* 0x000fe200078e0205 */
[-C--:B------:R-:W-:Y:S02]  /*439e0*/  LEA.HI.X.SX32 R10, R29, R2.reuse, 0x1, P1 ;  /* 0x000000021d0a7211 */ /* 0x080fe400008f0eff */
[-C--:B0-----:R-:W-:Y:S02]  /*439f0*/  LEA.HI.X.SX32 R8, R19, R2.reuse, 0x1, P6 ;  /* 0x0000000213087211 */ /* 0x081fe400030f0eff */
[----:B-1----:R-:W-:Y:S01]  /*43a00*/  LEA.HI.X.SX32 R9, R20, R2, 0x1, P0 ;  /* 0x0000000214097211 */ /* 0x002fe200000f0eff */
[----:B------:R-:W-:-:S02]  /*43a10*/  IMAD R7, R21, 0x4, R4 ;  /* 0x0000000415077824 */ /* 0x000fc400078e0204 */
[----:B------:R-:W-:Y:S02]  /*43a20*/  STL [R1+0x2da8], R8 ;  /* 0x002da80801007387 */ /* 0x000fe40000100800 */
[----:B------:R0:W-:Y:S02]  /*43a30*/  STL [R1+0x2db0], R9 ;  /* 0x002db00901007387 */ /* 0x0001e40000100800 */
[----:B------:R1:W-:Y:S01]  /*43a40*/  STL [R1+0x2ddc], R10 ;  /* 0x002ddc0a01007387 */ /* 0x0003e20000100800 */
[-C--:B------:R-:W-:Y:S02]  /*43a50*/  LEA R11, P1, R5, R3.reuse, 0x1 ;  /* 0x00000003050b7211 */ /* 0x080fe400078208ff */
[-C--:B0-----:R-:W-:Y:S02]  /*43a60*/  LEA R9, P0, R6, R3.reuse, 0x1 ;  /* 0x0000000306097211 */ /* 0x081fe400078008ff */
[----:B-1----:R-:W-:Y:S01]  /*43a70*/  LEA R10, P2, R4, R3, 0x1 ;  /* 0x00000003040a7211 */ /* 0x002fe200078408ff */
[----:B------:R-:W-:Y:S01]  /*43a80*/  IMAD R8, R21, 0x4, R7 ;  /* 0x0000000415087824 */ /* 0x000fe200078e0207 */
[----:B------:R-:W-:-:S02]  /*43a90*/  LEA.HI.X.SX32 R5, R5, R2, 0x1, P1 ;  /* 0x0000000205057211 */ /* 0x000fc400008f0eff */
[-C--:B------:R-:W-:Y:S01]  /*43aa0*/  LEA.HI.X.SX32 R6, R6, R2.reuse, 0x1, P0 ;  /* 0x0000000206067211 */ /* 0x080fe200000f0eff */
[----:B------:R0:W-:Y:S01]  /*43ab0*/  STL [R1+0x2dbc], R9 ;  /* 0x002dbc0901007387 */ /* 0x0001e20000100800 */
[----:B------:R-:W-:Y:S01]  /*43ac0*/  LEA.HI.X.SX32 R4, R4, R2, 0x1, P2 ;  /* 0x0000000204047211 */ /* 0x000fe200010f0eff */
[----:B------:R-:W-:Y:S02]  /*43ad0*/  STL [R1+0x2dc4], R11 ;  /* 0x002dc40b01007387 */ /* 0x000fe40000100800 */
[----:B------:R-:W-:Y:S01]  /*43ae0*/  STL [R1+0x2dcc], R10 ;  /* 0x002dcc0a01007387 */ /* 0x000fe20000100800 */
[----:B------:R1:W-:Y:S01]  /*43af0*/  STL [R1+0x2db8], R6 ;  /* 0x002db80601007387 */ /* 0x0003e20000100800 */
[----:B------:R2:W-:Y:S02]  /*43b00*/  STL [R1+0x2dc0], R5 ;  /* 0x002dc00501007387 */ /* 0x0005e40000100800 */
[----:B------:R3:W-:Y:S02]  /*43b10*/  STL [R1+0x2dc8], R4 ;  /* 0x002dc80401007387 */ /* 0x0007e40000100800 */
[----:B0-----:R-:W-:Y:S01]  /*43b20*/  IMAD R9, R21, 0x4, R8 ;  /* 0x0000000415097824 */ /* 0x001fe200078e0208 */
[----:B-1----:R-:W-:-:S02]  /*43b30*/  LEA R6, P0, R7, R3, 0x1 ;  /* 0x0000000307067211 */ /* 0x002fc400078008ff */
[CC--:B--2---:R-:W-:Y:S01]  /*43b40*/  LEA R5, P1, R8.reuse, R3.reuse, 0x1 ;  /* 0x0000000308057211 */ /* 0x0c4fe200078208ff */
[----:B------:R-:W-:Y:S01]  /*43b50*/  IMAD R21, R21, 0x4, R9 ;  /* 0x0000000415157824 */ /* 0x000fe200078e0209 */
[-C--:B---3--:R-:W-:Y:S01]  /*43b60*/  LEA R4, P2, R9, R3.reuse, 0x1 ;  /* 0x0000000309047211 */ /* 0x088fe200078408ff */
[----:B------:R-:W-:Y:S02]  /*43b70*/  STL [R1+0x2dd0], R6 ;  /* 0x002dd00601007387 */ /* 0x000fe40000100800 */
[----:B------:R0:W-:Y:S02]  /*43b80*/  STL [R1+0x2dd4], R5 ;  /* 0x002dd40501007387 */ /* 0x0001e40000100800 */
[----:B------:R1:W-:Y:S01]  /*43b90*/  STL [R1+0x2dd8], R4 ;  /* 0x002dd80401007387 */ /* 0x0003e20000100800 */
[----:B0-----:R-:W-:Y:S02]  /*43ba0*/  LEA R5, P3, R21, R3, 0x1 ;  /* 0x0000000315057211 */ /* 0x001fe400078608ff */
[-C--:B-1----:R-:W-:Y:S01]  /*43bb0*/  LEA.HI.X.SX32 R4, R7, R2.reuse, 0x1, P0 ;  /* 0x0000000207047211 */ /* 0x082fe200000f0eff */
[----:B------:R-:W-:-:S02]  /*43bc0*/  LEA.HI.X.SX32 R3, R8, R2, 0x1, P1 ;  /* 0x0000000208037211 */ /* 0x000fc400008f0eff */
[----:B------:R-:W-:Y:S02]  /*43bd0*/  STL [R1+0xf9c], R5 ;  /* 0x000f9c0501007387 */ /* 0x000fe40000100800 */
[----:B------:R0:W-:Y:S02]  /*43be0*/  STL [R1+0xf8c], R4 ;  /* 0x000f8c0401007387 */ /* 0x0001e40000100800 */
[----:B------:R1:W-:Y:S01]  /*43bf0*/  STL [R1+0xf94], R3 ;  /* 0x000f940301007387 */ /* 0x0003e20000100800 */
[-C--:B0-----:R-:W-:Y:S02]  /*43c00*/  LEA.HI.X.SX32 R4, R9, R2.reuse, 0x1, P2 ;  /* 0x0000000209047211 */ /* 0x081fe400010f0eff */
[----:B-1----:R-:W-:-:S03]  /*43c10*/  LEA.HI.X.SX32 R3, R21, R2, 0x1, P3 ;  /* 0x0000000215037211 */ /* 0x002fc600018f0eff */
[----:B------:R0:W-:Y:S02]  /*43c20*/  STL [R1+0xf98], R4 ;  /* 0x000f980401007387 */ /* 0x0001e40000100800 */
[----:B------:R0:W-:Y:S02]  /*43c30*/  STL [R1+0xf90], R3 ;  /* 0x000f900301007387 */ /* 0x0001e40000100800 */
[----:B------:R-:W-:-:S04]  /*43c40*/  IMAD.MOV.U32 R27, RZ, RZ, c[0x0][0x18c] ;  /* 0x00006300ff1b7624 */ /* 0x000fc800078e00ff */
[----:B------:R-:W-:-:S05]  /*43c50*/  IMAD.SHL.U32 R27, R27, 0x80, RZ ;  /* 0x000000801b1b7824 */ /* 0x000fca00078e00ff */
[----:B------:R-:W-:-:S03]  /*43c60*/  SHF.R.S32.HI R2, RZ, 0x1f, R27 ;  /* 0x0000001fff027819 */ /* 0x000fc6000001141b */
[----:B0-----:R-:W-:Y:S01]  /*43c70*/  IMAD.MOV.U32 R26, RZ, RZ, 0x7f ;  /* 0x0000007fff1a7424 */ /* 0x001fe200078e00ff */
[C---:B------:R-:W-:Y:S01]  /*43c80*/  SHF.L.U64.HI R2, R27.reuse, 0x1, R2 ;  /* 0x000000011b027819 */ /* 0x040fe20000010202 */
[----:B------:R-:W-:Y:S01]  /*43c90*/  IMAD.SHL.U32 R3, R27, 0x2, RZ ;  /* 0x000000021b037824 */ /* 0x000fe200078e00ff */
[----:B------:R-:W-:Y:S02]  /*43ca0*/  USHF.L.U32 UR10, UR4, 0x1, URZ ;  /* 0x00000001040a7899 */ /* 0x000fe4000800063f */
[----:B------:R-:W-:-:S04]  /*43cb0*/  IADD3 R26, R26, c[0x0][0x180], RZ ;  /* 0x000060001a1a7a10 */ /* 0x000fc80007ffe0ff */
[----:B------:R-:W-:-:S04]  /*43cc0*/  SHF.R.S32.HI R28, RZ, 0x1f, R26 ;  /* 0x0000001fff1c7819 */ /* 0x000fc8000001141a */
[----:B------:R-:W-:-:S04]  /*43cd0*/  LEA.HI R28, R28, R26, RZ, 0x7 ;  /* 0x0000001a1c1c7211 */ /* 0x000fc800078f38ff */
[----:B------:R-:W-:Y:S02]  /*43ce0*/  SHF.R.S32.HI R4, RZ, 0x7, R28 ;  /* 0x00000007ff047819 */ /* 0x000fe4000001141c */
[----:B------:R0:W-:Y:S01]  /*43cf0*/  STL [R1+0x770], RZ ;  /* 0x000770ff01007387 */ /* 0x0001e20000100800 */
[----:B------:R-:W-:-:S03]  /*43d00*/  USHF.L.U64.HI UR5, UR4, 0x1, UR5 ;  /* 0x0000000104057899 */ /* 0x000fc60008010205 */
[----:B------:R0:W-:Y:S01]  /*43d10*/  STL [R1+0x774], RZ ;  /* 0x000774ff01007387 */ /* 0x0001e20000100800 */
[----:B------:R-:W-:-:S03]  /*43d20*/  UMOV UR4, URZ ;  /* 0x0000003f00047c82 */ /* 0x000fc60008000000 */
        /* <DEDUP_REMOVED lines=110> */
[----:B------:R-:W1:Y:S04]  /*44410*/  S2R R27, SR_TID.X ;  /* 0x00000000001b7919 */ /* 0x000e680000002100 */
[----:B------:R0:W-:Y:S04]  /*44420*/  STL [R1+0x400], RZ ;  /* 0x000400ff01007387 */ /* 0x0001e80000100800 */
[----:B------:R0:W-:Y:S04]  /*44430*/  STL [R1+0x404], RZ ;  /* 0x000404ff01007387 */ /* 0x0001e80000100800 */
[----:B------:R0:W-:Y:S04]  /*44440*/  STL [R1+0x408], RZ ;  /* 0x000408ff01007387 */ /* 0x0001e80000100800 */
[----:B------:R0:W-:Y:S04]  /*44450*/  STL [R1+0x40c], RZ ;  /* 0x00040cff01007387 */ /* 0x0001e80000100800 */
[----:B------:R0:W-:Y:S04]  /*44460*/  STL [R1+0x3f0], RZ ;  /* 0x0003f0ff01007387 */ /* 0x0001e80000100800 */
[----:B------:R0:W-:Y:S01]  /*44470*/  STL [R1+0x3f4], RZ ;  /* 0x0003f4ff01007387 */ /* 0x0001e20000100800 */
[----:B-1----:R-:W-:-:S03]  /*44480*/  LOP3.LUT R27, R27, 0x3f, RZ, 0xc0, !PT ;  /* 0x0000003f1b1b7812 */ /* 0x002fc600078ec0ff */
[----:B------:R0:W-:Y:S02]  /*44490*/  STL [R1+0x3f8], RZ ;  /* 0x0003f8ff01007387 */ /* 0x0001e40000100800 */
[----:B------:R-:W-:Y:S02]  /*444a0*/  IMAD.SHL.U32 R16, R27, 0x2, RZ ;  /* 0x000000021b107824 */ /* 0x000fe400078e00ff */
[----:B------:R0:W-:Y:S03]  /*444b0*/  STL [R1+0x3fc], RZ ;  /* 0x0003fcff01007387 */ /* 0x0001e60000100800 */
[C---:B------:R-:W-:Y:S01]  /*444c0*/  LOP3.LUT R5, R16.reuse, 0x10, RZ, 0x3c, !PT ;  /* 0x0000001010057812 */ /* 0x040fe200078e3cff */
[----:B------:R0:W-:Y:S01]  /*444d0*/  STL [R1+0x3d0], RZ ;  /* 0x0003d0ff01007387 */ /* 0x0001e20000100800 */
[C---:B------:R-:W-:Y:S02]  /*444e0*/  LOP3.LUT R4, R16.reuse, 0x20, RZ, 0x3c, !PT ;  /* 0x0000002010047812 */ /* 0x040fe400078e3cff */
[C---:B------:R-:W-:Y:S01]  /*444f0*/  LOP3.LUT R6, R16.reuse, 0x30, RZ, 0x3c, !PT ;  /* 0x0000003010067812 */ /* 0x040fe200078e3cff */
[----:B------:R0:W-:Y:S01]  /*44500*/  STL [R1+0x3d4], RZ ;  /* 0x0003d4ff01007387 */ /* 0x0001e20000100800 */
[----:B------:R-:W-:-:S02]  /*44510*/  LOP3.LUT R5, R16, 0x40, RZ, 0x3c, !PT ;  /* 0x0000004010057812 */ /* 0x000fc400078e3cff */
[C---:B------:R-:W-:Y:S01]  /*44520*/  LOP3.LUT R4, R16.reuse, 0x50, RZ, 0x3c, !PT ;  /* 0x0000005010047812 */ /* 0x040fe200078e3cff */
[----:B------:R0:W-:Y:S01]  /*44530*/  STL [R1+0x3d8], RZ ;  /* 0x0003d8ff01007387 */ /* 0x0001e20000100800 */
[C---:B------:R-:W-:Y:S02]  /*44540*/  LOP3.LUT R6, R16.reuse, 0x60, RZ, 0x3c, !PT ;  /* 0x0000006010067812 */ /* 0x040fe400078e3cff */
[----:B------:R-:W-:Y:S01]  /*44550*/  LOP3.LUT R5, R16, 0x70, RZ, 0x3c, !PT ;  /* 0x0000007010057812 */ /* 0x000fe200078e3cff */
[----:B------:R0:W-:Y:S01]  /*44560*/  STL [R1+0x3dc], RZ ;  /* 0x0003dcff01007387 */ /* 0x0001e20000100800 */
[----:B-----5:R-:W-:-:S03]  /*44570*/  LOP3.LUT R4, R0, 0x40, RZ, 0x3c, !PT ;  /* 0x0000004000047812 */ /* 0x020fc600078e3cff */
[----:B------:R0:W-:Y:S04]  /*44580*/  STL [R1+0x3c0], RZ ;  /* 0x0003c0ff01007387 */ /* 0x0001e80000100800 */
[----:B------:R0:W-:Y:S04]  /*44590*/  STL [R1+0x3c4], RZ ;  /* 0x0003c4ff01007387 */ /* 0x0001e80000100800 */
[----:B------:R0:W-:Y:S04]  /*445a0*/  STL [R1+0x3c8], RZ ;  /* 0x0003c8ff01007387 */ /* 0x0001e80000100800 */
[----:B------:R0:W-:Y:S02]  /*445b0*/  STL [R1+0x3cc], RZ ;  /* 0x0003ccff01007387 */ /* 0x0001e40000100800 */
.L_x_3:
[----:B-----5:R-:W2:Y:S04]  /*445c0*/  LDL R5, [R1+0x2ddc] ;  /* 0x002ddc0001057983 */ /* 0x020ea80000100800 */
[----:B--2---:R1:W-:Y:S04]  /*445d0*/  STL [R1+0x4250], R5 ;  /* 0x0042500501007387 */ /* 0x0043e80000100800 */
[----:B------:R-:W2:Y:S01]  /*445e0*/  LDL R4, [R1+0x2de0] ;  /* 0x002de00001047983 */ /* 0x000ea20000100800 */
[----:B------:R-:W-:-:S02]  /*445f0*/  UMOV UR6, 0xffffff80 ;  /* 0xffffff8000067882 */ /* 0x000fc40000000000 */
[----:B------:R-:W-:Y:S02]  /*44600*/  ULDC UR7, c[0x0][0x180] ;  /* 0x0000600000077ab9 */ /* 0x000fe40000000800 */
[----:B------:R-:W-:Y:S01]  /*44610*/  UIMAD UR6, UR4, UR6, UR7 ;  /* 0x00000006040672a4 */ /* 0x000fe2000f8e0207 */
[----:B-1----:R-:W1:Y:S04]  /*44620*/  S2R R5, SR_TID.X ;  /* 0x0000000000057919 */ /* 0x002e680000002100 */
[----:B--2---:R-:W-:Y:S04]  /*44630*/  STL [R1+0x4254], R4 ;  /* 0x0042540401007387 */ /* 0x004fe80000100800 */
[----:B------:R-:W-:Y:S04]  /*44640*/  STL [R1+0x401c], R13 ;  /* 0x00401c0d01007387 */ /* 0x000fe80000100800 */
        /* <DEDUP_REMOVED lines=112> */
[----:B------:R1:W-:Y:S04]  /*44d50*/  STL [R1+0x41dc], R12 ;  /* 0x0041dc0c01007387 */ /* 0x0003e80000100800 */
[----:B------:R-:W-:Y:S04]  /*44d60*/  STL [R1+0x4014], R11 ;  /* 0x0040140b01007387 */ /* 0x000fe80000100800 */
[----:B------:R-:W-:Y:S01]  /*44d70*/  STL [R1+0x41d4], R11 ;  /* 0x0041d40b01007387 */ /* 0x000fe20000100800 */
[----:B-1----:R-:W-:-:S03]  /*44d80*/  SHF.R.U32.HI R12, RZ, 0x4, R5 ;  /* 0x00000004ff0c7819 */ /* 0x002fc60000011605 */
[----:B------:R-:W-:Y:S01]  /*44d90*/  STL [R1+0x41e8], R11 ;  /* 0x0041e80b01007387 */ /* 0x000fe20000100800 */
[----:B------:R-:W-:Y:S02]  /*44da0*/  SHF.R.U32.HI R5, RZ, 0x4, R5 ;  /* 0x00000004ff057819 */ /* 0x000fe40000011605 */
[----:B------:R-:W-:Y:S01]  /*44db0*/  SGXT.U32 R12, R12, 0x2 ;  /* 0x000000020c0c781a */ /* 0x000fe20000000000 */
[----:B------:R-:W-:Y:S01]  /*44dc0*/  STL [R1+0x41f0], R11 ;  /* 0x0041f00b01007387 */ /* 0x000fe20000100800 */
[----:B------:R-:W-:Y:S02]  /*44dd0*/  SGXT.U32 R5, R5, 0x2 ;  /* 0x000000020505781a */ /* 0x000fe40000000000 */
[----:B------:R-:W-:Y:S01]  /*44de0*/  LOP3.LUT R4, R12, 0x4, RZ, 0xfc, !PT ;  /* 0x000000040c047812 */ /* 0x000fe200078efcff */
[----:B------:R-:W-:Y:S01]  /*44df0*/  STL [R1+0x4204], R11 ;  /* 0x0042040b01007387 */ /* 0x000fe20000100800 */
[----:B------:R-:W-:Y:S02]  /*44e00*/  LOP3.LUT R5, R5, 0xc, RZ, 0xfc, !PT ;  /* 0x0000000c05057812 */ /* 0x000fe400078efcff */
[----:B------:R-:W-:Y:S01]  /*44e10*/  ISETP.GE.AND P1, PT, R4, UR6, PT ;  /* 0x0000000604007c0c */ /* 0x000fe2000bf26270 */
[----:B------:R-:W-:Y:S01]  /*44e20*/  STL [R1+0x4210], R11 ;  /* 0x0042100b01007387 */ /* 0x000fe20000100800 */
[----:B------:R-:W-:-:S03]  /*44e30*/  LOP3.LUT R12, R12, 0x8, RZ, 0xfc, !PT ;  /* 0x000000080c0c7812 */ /* 0x000fc600078efcff */
        /* <DEDUP_REMOVED lines=528> */
[----:B------:R-:W-:Y:S01]  /*46f40*/  STL [R1+0x3f00], R2 ;  /* 0x003f000201007387 */ /* 0x000fe20000100800 */
[----:B------:R-:W-:-:S03]  /*46f50*/  ISETP.GE.AND P3, PT, R5, UR6, PT ;  /* 0x0000000605007c0c */ /* 0x000fc6000bf66270 */
[----:B------:R-:W-:Y:S04]  /*46f60*/  STL [R1+0x3f08], R2 ;  /* 0x003f080201007387 */ /* 0x000fe80000100800 */
[----:B------:R-:W-:Y:S04]  /*46f70*/  STL [R1+0x3f10], R2 ;  /* 0x003f100201007387 */ /* 0x000fe80000100800 */
[----:B------:R-:W-:Y:S04]  /*46f80*/  STL [R1+0x30c4], R0 ;  /* 0x0030c40001007387 */ /* 0x000fe80000100800 */
[----:B------:R-:W3:Y:S04]  /*46f90*/  LDL.LU R4, [R1+0x4254] ;  /* 0x0042540001047983 */ /* 0x000ee80000300800 */
[----:B------:R-:W3:Y:S04]  /*46fa0*/  LDL.LU R5, [R1+0x4250] ;  /* 0x0042500001057983 */ /* 0x000ee80000300800 */
[----:B-1----:R-:W1:Y:S01]  /*46fb0*/  S2R R9, SR_TID.X ;  /* 0x0000000000097919 */ /* 0x002e620000002100 */
[----:B------:R-:W-:-:S02]  /*46fc0*/  PRMT R11, RZ, 0x7610, R11 ;  /* 0x00007610ff0b7816 */ /* 0x000fc4000000000b */
[----:B-1----:R-:W-:-:S04]  /*46fd0*/  SHF.R.U32.HI R13, RZ, 0x4, R9 ;  /* 0x00000004ff0d7819 */ /* 0x002fc80000011609 */
[----:B------:R-:W-:-:S04]  /*46fe0*/  SGXT.U32 R13, R13, 0x2 ;  /* 0x000000020d0d781a */ /* 0x000fc80000000000 */
[----:B------:R-:W-:-:S13]  /*46ff0*/  ISETP.GE.AND P0, PT, R13, UR6, PT ;  /* 0x000000060d007c0c */ /* 0x000fda000bf06270 */
[----:B---3--:R1:W3:Y:S04]  /*47000*/  @!P0 LDG.E.U16 R11, [R4.64] ;  /* 0x00000008040b8981 */ /* 0x0082e8000c1e1500 */
[----:B-1----:R-:W4:Y:S04]  /*47010*/  LDL R4, [R1+0xf90] ;  /* 0x000f900001047983 */ /* 0x002f280000100800 */
[----:B---3--:R1:W-:Y:S04]  /*47020*/  STL [R1+0x2bc], R11 ;  /* 0x0002bc0b01007387 */ /* 0x0083e80000100800 */
[----:B------:R-:W4:Y:S01]  /*47030*/  LDL R5, [R1+0xf9c] ;  /* 0x000f9c0001057983 */ /* 0x000f220000100800 */
[----:B--2---:R-:W-:-:S02]  /*47040*/  PRMT R8, RZ, 0x7610, R8 ;  /* 0x00007610ff087816 */ /* 0x004fc40000000008 */
[----:B------:R-:W-:Y:S02]  /*47050*/  ISETP.GE.AND P2, PT, R12, UR6, PT ;  /* 0x000000060c007c0c */ /* 0x000fe4000bf46270 */
[----:B------:R-:W2:Y:S01]  /*47060*/  S2R R12, SR_TID.X ;  /* 0x00000000000c7919 */ /* 0x000ea20000002100 */
[----:B----4-:R-:W-:-:S04]  /*47070*/  @!P1 LOP3.LUT R5, R5, R4, RZ, 0x3c, !PT ;  /* 0x0000000405059212 */ /* 0x010fc800078e3cff */
[----:B------:R-:W-:-:S04]  /*47080*/  @!P1 LOP3.LUT R4, R5, R4, RZ, 0x3c, !PT ;  /* 0x0000000405049212 */ /* 0x000fc800078e3cff */
[----:B------:R-:W-:-:S05]  /*47090*/  @!P1 LOP3.LUT R5, R5, R4, RZ, 0x3c, !PT ;  /* 0x0000000405059212 */ /* 0x000fca00078e3cff */
[----:B------:R3:W4:Y:S01]  /*470a0*/  @!P1 LDG.E.U16 R8, [R4.64] ;  /* 0x0000000804089981 */ /* 0x000722000c1e1500 */
[----:B--2---:R-:W-:-:S04]  /*470b0*/  SHF.R.U32.HI R12, RZ, 0x4, R12 ;  /* 0x00000004ff0c7819 */ /* 0x004fc8000001160c */
[----:B------:R-:W-:-:S04]  /*470c0*/  SGXT.U32 R12, R12, 0x2 ;  /* 0x000000020c0c781a */ /* 0x000fc80000000000 */
[----:B-1----:R-:W-:-:S04]  /*470d0*/  LOP3.LUT R11, R12, 0x10, RZ, 0xfc, !PT ;  /* 0x000000100c0b7812 */ /* 0x002fc800078efcff */
[----:B------:R-:W-:Y:S02]  /*470e0*/  ISETP.GE.AND P0, PT, R11, UR6, PT ;  /* 0x000000060b007c0c */ /* 0x000fe4000bf06270 */
[----:B------:R-:W2:Y:S04]  /*470f0*/  LDL.LU R11, [R1+0x424c] ;  /* 0x00424c00010b7983 */ /* 0x000ea80000300800 */
[----:B---3--:R-:W3:Y:S04]  /*47100*/  LDL R4, [R1+0xf98] ;  /* 0x000f980001047983 */ /* 0x008ee80000100800 */
[----:B----4-:R1:W-:Y:S04]  /*47110*/  STL [R1+0x2b8], R8 ;  /* 0x0002b80801007387 */ /* 0x0103e80000100800 */
[----:B------:R-:W3:Y:S01]  /*47120*/  LDL R5, [R1+0x2dd8] ;  /* 0x002dd80001057983 */ /* 0x000ee20000100800 */
[----:B------:R-:W-:-:S03]  /*47130*/  PRMT R10, RZ, 0x7610, R10 ;  /* 0x00007610ff0a7816 */ /* 0x000fc6000000000a */
[----:B------:R-:W4:Y:S01]  /*47140*/  S2R R12, SR_TID.X ;  /* 0x00000000000c7919 */ /* 0x000f220000002100 */
[----:B---3--:R-:W-:-:S04]  /*47150*/  @!P2 LOP3.LUT R5, R5, R4, RZ, 0x3c, !PT ;  /* 0x000000040505a212 */ /* 0x008fc800078e3cff */
[----:B------:R-:W-:-:S04]  /*47160*/  @!P2 LOP3.LUT R4, R5, R4, RZ, 0x3c, !PT ;  /* 0x000000040504a212 */ /* 0x000fc800078e3cff */
[----:B------:R-:W-:-:S05]  /*47170*/  @!P2 LOP3.LUT R5, R5, R4, RZ, 0x3c, !PT ;  /* 0x000000040505a212 */ /* 0x000fca00078e3cff */
[----:B------:R3:W2:Y:S01]  /*47180*/  @!P2 LDG.E.U16 R10, [R4.64] ;  /* 0x00000008040aa981 */ /* 0x0006a2000c1e1500 */
[----:B----4-:R-:W-:-:S04]  /*47190*/  SHF.R.U32.HI R12, RZ, 0x4, R12 ;  /* 0x00000004ff0c7819 */ /* 0x010fc8000001160c */
[----:B------:R-:W-:-:S04]  /*471a0*/  SGXT.U32 R12, R12, 0x2 ;  /* 0x000000020c0c781a */ /* 0x000fc80000000000 */
[----:B-1----:R-:W-:-:S04]  /*471b0*/  LOP3.LUT R8, R12, 0x14, RZ, 0xfc, !PT ;  /* 0x000000140c087812 */ /* 0x002fc800078efcff */
[----:B------:R-:W-:Y:S02]  /*471c0*/  ISETP.GE.AND P1, PT, R8, UR6, PT ;  /* 0x0000000608007c0c */ /* 0x000fe4000bf26270 */
[----:B------:R-:W4:Y:S04]  /*471d0*/  LDL.LU R8, [R1+0x4248] ;  /* 0x0042480001087983 */ /* 0x000f280000300800 */
[----:B---3--:R-:W3:Y:S04]  /*471e0*/  LDL R4, [R1+0xf94] ;  /* 0x000f940001047983 */ /* 0x008ee80000100800 */
[----:B--2---:R1:W-:Y:S04]  /*471f0*/  STL [R1+0x2b4], R10 ;  /* 0x0002b40a01007387 */ /* 0x0043e80000100800 */
[----:B------:R-:W3:Y:S01]  /*47200*/  LDL R5, [R1+0x2dd4] ;  /* 0x002dd40001057983 */ /* 0x000ee20000100800 */
[----:B------:R-:W-:-:S03]  /*47210*/  PRMT R11, RZ, 0x7610, R11 ;  /* 0x00007610ff0b7816 */ /* 0x000fc6000000000b */
[----:B------:R-:W2:Y:S01]  /*47220*/  S2R R12, SR_TID.X ;  /* 0x00000000000c7919 */ /* 0x000ea20000002100 */
[----:B---3--:R-:W-:-:S04]  /*47230*/  @!P3 LOP3.LUT R5, R5, R4, RZ, 0x3c, !PT ;  /* 0x000000040505b212 */ /* 0x008fc800078e3cff */
        /* <DEDUP_REMOVED lines=130> */
[----:B-1----:R-:W-:-:S04]  /*47a60*/  IADD3 R10, R12, 0x3c, RZ ;  /* 0x0000003c0c0a7810 */ /* 0x002fc80007ffe0ff */
        /* <DEDUP_REMOVED lines=108> */
[----:B------:R-:W3:Y:S01]  /*48130*/  @!P0 LDG.E.U16 R10, [R4.64] ;  /* 0x00000008040a8981 */ /* 0x000ee2000c1e1500 */
[----:B----4-:R-:W-:-:S04]  /*48140*/  SHF.R.U32.HI R12, RZ, 0x4, R12 ;  /* 0x00000004ff0c7819 */ /* 0x010fc8000001160c */
[----:B------:R-:W-:-:S04]  /*48150*/  SGXT.U32 R12, R12, 0x2 ;  /* 0x000000020c0c781a */ /* 0x000fc80000000000 */
[----:B-1----:R-:W-:-:S04]  /*48160*/  LOP3.LUT R8, R12, 0x5c, RZ, 0xfc, !PT ;  /* 0x0000005c0c087812 */ /* 0x002fc800078efcff */
[----:B------:R-:W-:Y:S02]  /*48170*/  ISETP.GE.AND P3, PT, R8, UR6, PT ;  /* 0x0000000608007c0c */ /* 0x000fe4000bf66270 */
[----:B------:R-:W4:Y:S04]  /*48180*/  LDL.LU R8, [R1+0x4200] ;  /* 0x0042000001087983 */ /* 0x000f280000300800 */
[----:B---3--:R1:W-:Y:S04]  /*48190*/  STL [R1+0x26c], R10 ;  /* 0x00026c0a01007387 */ /* 0x0083e80000100800 */
[----:B------:R-:W3:Y:S04]  /*481a0*/  LDL R4, [R1+0x2d48] ;  /* 0x002d480001047983 */ /* 0x000ee80000100800 */
[----:B------:R-:W3:Y:S01]  /*481b0*/  LDL R5, [R1+0x2d4c] ;  /* 0x002d4c0001057983 */ /* 0x000ee20000100800 */
[----:B--2---:R-:W-:-:S03]  /*481c0*/  PRMT R11, RZ, 0x7610, R11 ;  /* 0x00007610ff0b7816 */ /* 0x004fc6000000000b */
[----:B------:R-:W1:Y:S01]  /*481d0*/  S2R R12, SR_TID.X ;  /* 0x00000000000c7919 */ /* 0x000e620000002100 */
[----:B---3--:R-:W-:-:S04]  /*481e0*/  @!P1 LOP3.LUT R5, R5, R4, RZ, 0x3c, !PT ;  /* 0x0000000405059212 */ /* 0x008fc800078e3cff */
[----:B------:R-:W-:-:S04]  /*481f0*/  @!P1 LOP3.LUT R4, R5, R4, RZ, 0x3c, !PT ;  /* 0x0000000405049212 */ /* 0x000fc800078e3cff */
[----:B------:R-:W-:-:S05]  /*48200*/  @!P1 LOP3.LUT R5, R5, R4, RZ, 0x3c, !PT ;  /* 0x0000000405059212 */ /* 0x000fca00078e3cff */
[----:B------:R-:W2:Y:S01]  /*48210*/  @!P1 LDG.E.U16 R11, [R4.64] ;  /* 0x00000008040b9981 */ /* 0x000ea2000c1e1500 */
[----:B-1----:R-:W-:-:S04]  /*48220*/  SHF.R.U32.HI R10, RZ, 0x4, R12 ;  /* 0x00000004ff0a7819 */ /* 0x002fc8000001160c */
[----:B------:R-:W-:-:S04]  /*48230*/  SGXT.U32 R10, R10, 0x2 ;  /* 0x000000020a0a781a */ /* 0x000fc80000000000 */
[----:B------:R-:W-:-:S04]  /*48240*/  LOP3.LUT R10, R10, 0x60, RZ, 0xfc, !PT ;  /* 0x000000600a0a7812 */ /* 0x000fc800078efcff */
[----:B------:R-:W-:Y:S02]  /*48250*/  ISETP.GE.AND P0, PT, R10, UR6, PT ;  /* 0x000000060a007c0c */ /* 0x000fe4000bf06270 */
[----:B------:R-:W3:Y:S04]  /*48260*/  LDL.LU R10, [R1+0x41fc] ;  /* 0x0041fc00010a7983 */ /* 0x000ee80000300800 */
[----:B--2---:R1:W-:Y:S04]  /*48270*/  STL [R1+0x268], R11 ;  /* 0x0002680b01007387 */ /* 0x0043e80000100800 */
[----:B------:R-:W2:Y:S04]  /*48280*/  LDL R4, [R1+0x2d40] ;  /* 0x002d400001047983 */ /* 0x000ea80000100800 */
[----:B------:R-:W2:Y:S01]  /*48290*/  LDL R5, [R1+0x2d44] ;  /* 0x002d440001057983 */ /* 0x000ea20000100800 */
[----:B----4-:R-:W-:-:S02]  /*482a0*/  PRMT R8, RZ, 0x7610, R8 ;  /* 0x00007610ff087816 */ /* 0x010fc40000000008 */
[----:B--2---:R-:W-:-:S04]  /*482b0*/  @!P2 LOP3.LUT R5, R5, R4, RZ, 0x3c, !PT ;  /* 0x000000040505a212 */ /* 0x004fc800078e3cff */
[----:B------:R-:W-:-:S04]  /*482c0*/  @!P2 LOP3.LUT R4, R5, R4, RZ, 0x3c, !PT ;  /* 0x000000040504a212 */ /* 0x000fc800078e3cff */
[----:B------:R-:W-:-:S05]  /*482d0*/  @!P2 LOP3.LUT R5, R5, R4, RZ, 0x3c, !PT ;  /* 0x000000040505a212 */ /* 0x000fca00078e3cff */
[----:B------:R-:W2:Y:S01]  /*482e0*/  @!P2 LDG.E.U16 R8, [R4.64] ;  /* 0x000000080408a981 */ /* 0x000ea2000c1e1500 */
[----:B------:R-:W-:-:S04]  /*482f0*/  SHF.R.U32.HI R12, RZ, 0x4, R12 ;  /* 0x00000004ff0c7819 */ /* 0x000fc8000001160c */
[----:B------:R-:W-:-:S04]  /*48300*/  SGXT.U32 R12, R12, 0x2 ;  /* 0x000000020c0c781a */ /* 0x000fc80000000000 */
[----:B-1----:R-:W-:Y:S02]  /*48310*/  LOP3.LUT R11, R12, 0x64, RZ, 0xfc, !PT ;  /* 0x000000640c0b7812 */ /* 0x002fe400078efcff */
[----:B------:R-:W4:Y:S04]  /*48320*/  LDL R12, [R1+0x2d24] ;  /* 0x002d2400010c7983 */ /* 0x000f280000100800 */
[----:B--2---:R1:W-:Y:S04]  /*48330*/  STL [R1+0x264], R8 ;  /* 0x0002640801007387 */ /* 0x0043e80000100800 */
[----:B------:R-:W2:Y:S04]  /*48340*/  LDL R4, [R1+0x2d38] ;  /* 0x002d380001047983 */ /* 0x000ea80000100800 */
[----:B------:R-:W2:Y:S01]  /*48350*/  LDL R5, [R1+0x2d3c] ;  /* 0x002d3c0001057983 */ /* 0x000ea20000100800 */
[----:B---3--:R-:W-:-:S02]  /*48360*/  PRMT R10, RZ, 0x7610, R10 ;  /* 0x00007610ff0a7816 */ /* 0x008fc4000000000a */
[----:B------:R-:W-:Y:S02]  /*48370*/  ISETP.GE.AND P1, PT, R11, UR6, PT ;  /* 0x000000060b007c0c */ /* 0x000fe4000bf26270 */
[----:B------:R-:W1:Y:S01]  /*48380*/  S2R R11, SR_TID.X ;  /* 0x00000000000b7919 */ /* 0x000e620000002100 */
[----:B--2---:R-:W-:-:S04]  /*48390*/  @!P3 LOP3.LUT R5, R5, R4, RZ, 0x3c, !PT ;  /* 0x000000040505b212 */ /* 0x004fc800078e3cff */
        /* <DEDUP_REMOVED lines=9> */
[----:B-1----:R-:W2:Y:S04]  /*48430*/  LDL.LU R10, [R1+0x41f4] ;  /* 0x0041f400010a7983 */ /* 0x002ea80000300800 */
[----:B------:R-:W2:Y:S04]  /*48440*/  LDL R4, [R1+0x2d30] ;  /* 0x002d300001047983 */ /* 0x000ea80000100800 */
[----:B------:R-:W2:Y:S01]  /*48450*/  LDL R5, [R1+0x2d34] ;  /* 0x002d340001057983 */ /* 0x000ea20000100800 */
[----:B------:R-:W-:-:S04]  /*48460*/  SHF.R.U32.HI R11, RZ, 0x4, R11 ;  /* 0x00000004ff0b7819 */ /* 0x000fc8000001160b */
[----:B------:R-:W-:Y:S02]  /*48470*/  SGXT.U32 R11, R11, 0x2 ;  /* 0x000000020b0b781a */ /* 0x000fe40000000000 */
[----:B------:R-:W-:Y:S02]  /*48480*/  PRMT R2, RZ, 0x7610, R2 ;  /* 0x00007610ff027816 */ /* 0x000fe40000000002 */
[----:B------:R-:W-:-:S04]  /*48490*/  LOP3.LUT R11, R11, 0x6c, RZ, 0xfc, !PT ;  /* 0x0000006c0b0b7812 */ /* 0x000fc800078efcff */
[----:B------:R-:W-:Y:S02]  /*484a0*/  ISETP.GE.AND P3, PT, R11, UR6, PT ;  /* 0x000000060b007c0c */ /* 0x000fe4000bf66270 */
[----:B------:R-:W3:Y:S01]  /*484b0*/  LDL.LU R11, [R1+0x41f0] ;  /* 0x0041f000010b7983 */ /* 0x000ee20000300800 */
[----:B--2---:R-:W-:-:S04]  /*484c0*/  @!P0 LOP3.LUT R5, R5, R4, RZ, 0x3c, !PT ;  /* 0x0000000405058212 */ /* 0x004fc800078e3cff */
[----:B------:R-:W-:-:S04]  /*484d0*/  @!P0 LOP3.LUT R4, R5, R4, RZ, 0x3c, !PT ;  /* 0x0000000405048212 */ /* 0x000fc800078e3cff */
[----:B------:R-:W-:-:S05]  /*484e0*/  @!P0 LOP3.LUT R5, R5, R4, RZ, 0x3c, !PT ;  /* 0x0000000405058212 */ /* 0x000fca00078e3cff */
[----:B------:R1:W2:Y:S04]  /*484f0*/  @!P0 LDG.E.U16 R2, [R4.64] ;  /* 0x0000000804028981 */ /* 0x0002a8000c1e1500 */
[----:B-1----:R-:W2:Y:S04]  /*48500*/  LDL R4, [R1+0x2d28] ;  /* 0x002d280001047983 */ /* 0x002ea80000100800 */
[----:B------:R-:W2:Y:S01]  /*48510*/  LDL R5, [R1+0x2d2c] ;  /* 0x002d2c0001057983 */ /* 0x000ea20000100800 */
[----:B---3--:R-:W-:Y:S02]  /*48520*/  PRMT R11, RZ, 0x7610, R11 ;  /* 0x00007610ff0b7816 */ /* 0x008fe4000000000b */
[----:B--2---:R-:W-:-:S04]  /*48530*/  @!P1 LOP3.LUT R5, R5, R4, RZ, 0x3c, !PT ;  /* 0x0000000405059212 */ /* 0x004fc800078e3cff */
[----:B------:R-:W-:-:S04]  /*48540*/  @!P1 LOP3.LUT R4, R5, R4, RZ, 0x3c, !PT ;  /* 0x0000000405049212 */ /* 0x000fc800078e3cff */
[----:B------:R-:W-:-:S05]  /*48550*/  @!P1 LOP3.LUT R5, R5, R4, RZ, 0x3c, !PT ;  /* 0x0000000405059212 */ /* 0x000fca00078e3cff */
[----:B------:R1:W2:Y:S04]  /*48560*/  @!P1 LDG.E.U16 R11, [R4.64] ;  /* 0x00000008040b9981 */ /* 0x0002a8000c1e1500 */
[----:B-1----:R-:W1:Y:S01]  /*48570*/  S2R R5, SR_TID.X ;  /* 0x0000000000057919 */ /* 0x002e620000002100 */
[----:B------:R-:W-:-:S04]  /*48580*/  SHF.R.U32.HI R9, RZ, 0x4, R9 ;  /* 0x00000004ff097819 */ /* 0x000fc80000011609 */
[----:B------:R-:W-:-:S04]  /*48590*/  SGXT.U32 R9, R9, 0x2 ;  /* 0x000000020909781a */ /* 0x000fc80000000000 */
[----:B------:R-:W-:-:S04]  /*485a0*/  LOP3.LUT R9, R9, 0x70, RZ, 0xfc, !PT ;  /* 0x0000007009097812 */ /* 0x000fc800078efcff */
[----:B------:R-:W-:Y:S02]  /*485b0*/  ISETP.GE.AND P0, PT, R9, UR6, PT ;  /* 0x0000000609007c0c */ /* 0x000fe4000bf06270 */
[----:B------:R-:W3:Y:S01]  /*485c0*/  LDL.LU R9, [R1+0x41ec] ;  /* 0x0041ec0001097983 */ /* 0x000ee20000300800 */
[----:B-1----:R-:W-:-:S04]  /*485d0*/  SHF.R.U32.HI R5, RZ, 0x4, R5 ;  /* 0x00000004ff057819 */ /* 0x002fc80000011605 */
[----:B------:R-:W-:-:S04]  /*485e0*/  SGXT.U32 R5, R5, 0x2 ;  /* 0x000000020505781a */ /* 0x000fc80000000000 */
[----:B------:R-:W-:Y:S01]  /*485f0*/  LOP3.LUT R4, R5, 0x74, RZ, 0xfc, !PT ;  /* 0x0000007405047812 */ /* 0x000fe200078efcff */
[----:B--2---:R1:W-:Y:S04]  /*48600*/  STL [R1+0x258], R11 ;  /* 0x0002580b01007387 */ /* 0x0043e80000100800 */
[----:B-1----:R-:W2:Y:S04]  /*48610*/  LDL.LU R11, [R1+0x41e8] ;  /* 0x0041e800010b7983 */ /* 0x002ea80000300800 */
[----:B------:R-:W2:Y:S01]  /*48620*/  LDL R5, [R1+0x2d20] ;  /* 0x002d200001057983 */ /* 0x000ea20000100800 */
[----:B------:R-:W-:-:S02]  /*48630*/  PRMT R10, RZ, 0x7610, R10 ;  /* 0x00007610ff0a7816 */ /* 0x000fc4000000000a */
[----:B------:R-:W-:Y:S01]  /*48640*/  ISETP.GE.AND P1, PT, R4, UR6, PT ;  /* 0x0000000604007c0c */ /* 0x000fe2000bf26270 */
[----:B----4-:R-:W-:-:S05]  /*48650*/  @!P2 IMAD.MOV.U32 R4, RZ, RZ, R12 ;  /* 0x000000ffff04a224 */ /* 0x010fca00078e000c */
[----:B--2---:R-:W2:Y:S04]  /*48660*/  @!P2 LDG.E.U16 R10, [R4.64] ;  /* 0x00000008040aa981 */ /* 0x004ea8000c1e1500 */
[----:B--2---:R1:W-:Y:S04]  /*48670*/  STL [R1+0x254], R10 ;  /* 0x0002540a01007387 */ /* 0x0043e80000100800 */
[----:B-1----:R-:W2:Y:S04]  /*48680*/  LDL.LU R10, [R1+0x41e4] ;  /* 0x0041e400010a7983 */ /* 0x002ea80000300800 */
[----:B------:R-:W4:Y:S04]  /*48690*/  LDL R4, [R1+0x2d18] ;  /* 0x002d180001047983 */ /* 0x000f280000100800 */
[----:B------:R-:W4:Y:S01]  /*486a0*/  LDL R5, [R1+0x2d1c] ;  /* 0x002d1c0001057983 */ /* 0x000f220000100800 */
[----:B------:R-:W-:-:S02]  /*486b0*/  PRMT R11, RZ, 0x7610, R11 ;  /* 0x00007610ff0b7816 */ /* 0x000fc4000000000b */
[----:B----4-:R-:W-:-:S04]  /*486c0*/  @!P3 LOP3.LUT R5, R5, R4, RZ, 0x3c, !PT ;  /* 0x000000040505b212 */ /* 0x010fc800078e3cff */
[----:B------:R-:W-:-:S04]  /*486d0*/  @!P3 LOP3.LUT R4, R5, R4, RZ, 0x3c, !PT ;  /* 0x000000040504b212 */ /* 0x000fc800078e3cff */
[----:B------:R-:W-:-:S05]  /*486e0*/  @!P3 LOP3.LUT R5, R5, R4, RZ, 0x3c, !PT ;  /* 0x000000040505b212 */ /* 0x000fca00078e3cff */
[----:B------:R-:W4:Y:S01]  /*486f0*/  @!P3 LDG.E.U16 R11, [R4.64] ;  /* 0x00000008040bb981 */ /* 0x000f22000c1e1500 */
[----:B------:R-:W-:-:S04]  /*48700*/  LOP3.LUT R13, R13, 0x78, RZ, 0xfc, !PT ;  /* 0x000000780d0d7812 */ /* 0x000fc800078efcff */
[----:B------:R-:W-:Y:S02]  /*48710*/  ISETP.GE.AND P2, PT, R13, UR6, PT ;  /* 0x000000060d007c0c */ /* 0x000fe4000bf46270 */
[----:B------:R-:W2:Y:S04]  /*48720*/  LDL.LU R13, [R1+0x41e0] ;  /* 0x0041e000010d7983 */ /* 0x000ea80000300800 */
[----:B----4-:R-:W-:Y:S04]  /*48730*/  STL [R1+0x250], R11 ;  /* 0x0002500b01007387 */ /* 0x010fe80000100800 */
[----:B------:R-:W4:Y:S04]  /*48740*/  LDL R4, [R1+0x2d10] ;  /* 0x002d100001047983 */ /* 0x000f280000100800 */
[----:B------:R-:W4:Y:S01]  /*48750*/  LDL R5, [R1+0x2d14] ;  /* 0x002d140001057983 */ /* 0x000f220000100800 */
[----:B--2---:R-:W-:-:S03]  /*48760*/  PRMT R13, RZ, 0x7610, R13 ;  /* 0x00007610ff0d7816 */ /* 0x004fc6000000000d */
[----:B------:R-:W1:Y:S01]  /*48770*/  S2R R12, SR_TID.X ;  /* 0x00000000000c7919 */ /* 0x000e620000002100 */
[----:B----4-:R-:W-:-:S04]  /*48780*/  @!P0 LOP3.LUT R5, R5, R4, RZ, 0x3c, !PT ;  /* 0x0000000405058212 */ /* 0x010fc800078e3cff */
[----:B------:R-:W-:-:S04]  /*48790*/  @!P0 LOP3.LUT R4, R5, R4, RZ, 0x3c, !PT ;  /* 0x0000000405048212 */ /* 0x000fc800078e3cff */
[----:B------:R-:W-:-:S05]  /*487a0*/  @!P0 LOP3.LUT R5, R5, R4, RZ, 0x3c, !PT ;  /* 0x0000000405058212 */ /* 0x000fca00078e3cff */
[----:B------:R-:W2:Y:S01]  /*487b0*/  @!P0 LDG.E.U16 R13, [R4.64] ;  /* 0x00000008040d8981 */ /* 0x000ea2000c1e1500 */
[----:B-1----:R-:W-:-:S04]  /*487c0*/  SHF.R.U32.HI R12, RZ, 0x4, R12 ;  /* 0x00000004ff0c7819 */ /* 0x002fc8000001160c */
[----:B------:R-:W-:-:S04]  /*487d0*/  IADD3 R12, R12, 0x7c, RZ ;  /* 0x0000007c0c0c7810 */ /* 0x000fc80007ffe0ff */
[----:B------:R-:W-:Y:S02]  /*487e0*/  ISETP.GE.AND P3, PT, R12, UR6, PT ;  /* 0x000000060c007c0c */ /* 0x000fe4000bf66270 */
[----:B------:R-:W4:Y:S04]  /*487f0*/  LDL.LU R12, [R1+0x41dc] ;  /* 0x0041dc00010c7983 */ /* 0x000f280000300800 */
[----:B--2---:R1:W-:Y:S04]  /*48800*/  STL [R1+0x24c], R13 ;  /* 0x00024c0d01007387 */ /* 0x0043e80000100800 */
[----:B-1----:R-:W2:Y:S04]  /*48810*/  LDL.LU R13, [R1+0x41d8] ;  /* 0x0041d800010d7983 */ /* 0x002ea80000300800 */
[----:B------:R-:W2:Y:S04]  /*48820*/  LDL R4, [R1+0x2d08] ;  /* 0x002d080001047983 */ /* 0x000ea80000100800 */
[----:B------:R-:W2:Y:S01]  /*48830*/  LDL R5, [R1+0x2d0c] ;  /* 0x002d0c0001057983 */ /* 0x000ea20000100800 */
[----:B----4-:R-:W-:-:S03]  /*48840*/  PRMT R12, RZ, 0x7610, R12 ;  /* 0x00007610ff0c7816 */ /* 0x010fc6000000000c */
[----:B------:R-:W1:Y:S01]  /*48850*/  S2R R11, SR_TID.X ;  /* 0x00000000000b7919 */ /* 0x000e620000002100 */
[----:B--2---:R-:W-:-:S04]  /*48860*/  @!P1 LOP3.LUT R5, R5, R4, RZ, 0x3c, !PT ;  /* 0x0000000405059212 */ /* 0x004fc800078e3cff */
[----:B------:R-:W-:-:S04]  /*48870*/  @!P1 LOP3.LUT R4, R5, R4, RZ, 0x3c, !PT ;  /* 0x0000000405049212 */ /* 0x000fc800078e3cff */
[----:B------:R-:W-:-:S05]  /*48880*/  @!P1 LOP3.LUT R5, R5, R4, RZ, 0x3c, !PT ;  /* 0x0000000405059212 */ /* 0x000fca00078e3cff */
[----:B------:R-:W2:Y:S01]  /*48890*/  @!P1 LDG.E.U16 R12, [R4.64] ;  /* 0x00000008040c9981 */ /* 0x000ea2000c1e1500 */
[----:B-1----:R-:W-:-:S04]  /*488a0*/  LOP3.LUT R11, R11, 0x3f, RZ, 0xc0, !PT ;  /* 0x0000003f0b0b7812 */ /* 0x002fc800078ec0ff */
[C---:B------:R-:W-:Y:S02]  /*488b0*/  ISETP.GE.AND P4, PT, R11.reuse, UR6, PT ;  /* 0x000000060b007c0c */ /* 0x040fe4000bf86270 */
[----:B------:R-:W-:-:S04]  /*488c0*/  LOP3.LUT R11, R11, 0x40, RZ, 0xfc, !PT ;  /* 0x000000400b0b7812 */ /* 0x000fc800078efcff */
[----:B------:R-:W-:Y:S02]  /*488d0*/  ISETP.GE.AND P0, PT, R11, UR6, PT ;  /* 0x000000060b007c0c */ /* 0x000fe4000bf06270 */
[----:B------:R-:W4:Y:S04]  /*488e0*/  LDL.LU R11, [R1+0x41d4] ;  /* 0x0041d400010b7983 */ /* 0x000f280000300800 */
[----:B--2---:R1:W-:Y:S04]  /*488f0*/  STL [R1+0x248], R12 ;  /* 0x0002480c01007387 */ /* 0x0043e80000100800 */
[----:B-1----:R-:W2:Y:S04]  /*48900*/  LDL.LU R12, [R1+0x41d0] ;  /* 0x0041d000010c7983 */ /* 0x002ea80000300800 */
[----:B------:R-:W2:Y:S04]  /*48910*/  LDL R4, [R1+0x2d00] ;  /* 0x002d000001047983 */ /* 0x000ea80000100800 */
[----:B------:R-:W2:Y:S01]  /*48920*/  LDL R5, [R1+0x2d04] ;  /* 0x002d040001057983 */ /* 0x000ea20000100800 */
[----:B------:R-:W-:-:S02]  /*48930*/  PRMT R13, RZ, 0x7610, R13 ;  /* 0x00007610ff0d7816 */ /* 0x000fc4000000000d */
[----:B--2---:R-:W-:-:S04]  /*48940*/  @!P2 LOP3.LUT R5, R5, R4, RZ, 0x3c, !PT ;  /* 0x000000040505a212 */ /* 0x004fc800078e3cff */
[----:B------:R-:W-:-:S04]  /*48950*/  @!P2 LOP3.LUT R4, R5, R4, RZ, 0x3c, !PT ;  /* 0x000000040504a212 */ /* 0x000fc800078e3cff */
[----:B------:R-:W-:-:S05]  /*48960*/  @!P2 LOP3.LUT R5, R5, R4, RZ, 0x3c, !PT ;  /* 0x000000040505a212 */ /* 0x000fca00078e3cff */
[----:B------:R-:W2:Y:S04]  /*48970*/  @!P2 LDG.E.U16 R13, [R4.64] ;  /* 0x00000008040da981 */ /* 0x000ea8000c1e1500 */
        /* <DEDUP_REMOVED lines=8> */
[----:B------:R-:W2:Y:S01]  /*48a00*/  @!P3 LDG.E.U16 R12, [R4.64] ;  /* 0x00000008040cb981 */ /* 0x000ea2000c1e1500 */
[----:B------:R-:W-:-:S03]  /*48a10*/  PRMT R13, RZ, 0x7610, R13 ;  /* 0x00007610ff0d7816 */ /* 0x000fc6000000000d */
[----:B------:R-:W-:Y:S06]  /*48a20*/  BAR.SYNC.DEFER_BLOCKING 0x0 ;  /* 0x0000000000007b1d */ /* 0x000fec0000010000 */
[----:B--2---:R1:W-:Y:S04]  /*48a30*/  STL [R1+0x240], R12 ;  /* 0x0002400c01007387 */ /* 0x0043e80000100800 */
[----:B-1----:R-:W2:Y:S04]  /*48a40*/  LDL.LU R12, [R1+0x41c8] ;  /* 0x0041c800010c7983 */ /* 0x002ea80000300800 */
[----:B------:R-:W2:Y:S04]  /*48a50*/  LDL R4, [R1+0x2cf0] ;  /* 0x002cf00001047983 */ /* 0x000ea80000100800 */
[----:B------:R-:W2:Y:S02]  /*48a60*/  LDL R5, [R1+0x2cf4] ;  /* 0x002cf40001057983 */ /* 0x000ea40000100800 */
        /* <DEDUP_REMOVED lines=975> */
[----:B------:R1:W2:Y:S04]  /*4c760*/  @!P4 LDG.E.U16 R13, [R4.64] ;  /* 0x00000008040dc981 */ /* 0x0002a8000c1e1500 */
[----:B-1----:R-:W2:Y:S04]  /*4c770*/  LDL R4, [R1+0x1200] ;  /* 0x0012000001047983 */ /* 0x002ea80000100800 */
[----:B------:R-:W2:Y:S01]  /*4c780*/  LDL R5, [R1+0x1204] ;  /* 0x0012040001057983 */ /* 0x000ea20000100800 */
[----:B----4-:R-:W-:Y:S02]  /*4c790*/  PRMT R11, RZ, 0x7610, R11 ;  /* 0x00007610ff0b7816 */ /* 0x010fe4000000000b */
[----:B--2---:R-:W-:-:S04]  /*4c7a0*/  @!P0 LOP3.LUT R5, R5, R4, RZ, 0x3c, !PT ;  /* 0x0000000405058212 */ /* 0x004fc800078e3cff */
[----:B------:R-:W-:-:S04]  /*4c7b0*/  @!P0 LOP3.LUT R4, R5, R4, RZ, 0x3c, !PT ;  /* 0x0000000405048212 */ /* 0x000fc800078e3cff */
[----:B------:R-:W-:-:S05]  /*4c7c0*/  @!P0 LOP3.LUT R5, R5, R4, RZ, 0x3c, !PT ;  /* 0x0000000405058212 */ /* 0x000fca00078e3cff */
[----:B------:R-:W2:Y:S04]  /*4c7d0*/  @!P0 LDG.E.U16 R11, [R4.64] ;  /* 0x00000008040b8981 */ /* 0x000ea8000c1e1500 */
[----:B------:R1:W-:Y:S04]  /*4c7e0*/  STL [R1+0x8c], R13 ;  /* 0x00008c0d01007387 */ /* 0x0003e80000100800 */
[----:B-1----:R-:W4:Y:S04]  /*4c7f0*/  LDL R13, [R1+0x108c] ;  /* 0x00108c00010d7983 */ /* 0x002f280000100800 */
        /* <DEDUP_REMOVED lines=13> */
[----:B---3--:R-:W-:-:S02]  /*4c8d0*/  PRMT R9, RZ, 0x7610, R9 ;  /* 0x00007610ff097816 */ /* 0x008fc40000000009 */
[----:B--2---:R-:W-:-:S04]  /*4c8e0*/  @!P0 LOP3.LUT R5, R5, R4, RZ, 0x3c, !PT ;  /* 0x0000000405058212 */ /* 0x004fc800078e3cff */
[----:B------:R-:W-:-:S04]  /*4c8f0*/  @!P0 LOP3.LUT R4, R5, R4, RZ, 0x3c, !PT ;  /* 0x0000000405048212 */ /* 0x000fc800078e3cff */
[----:B------:R-:W-:-:S05]  /*4c900*/  @!P0 LOP3.LUT R5, R5, R4, RZ, 0x3c, !PT ;  /* 0x0000000405058212 */ /* 0x000fca00078e3cff */
[----:B------:R-:W2:Y:S04]  /*4c910*/  @!P0 LDG.E.U16 R9, [R4.64] ;  /* 0x0000000804098981 */ /* 0x000ea8000c1e1500 */
[----:B--2---:R1:W-:Y:S04]  /*4c920*/  STL [R1+0x80], R9 ;  /* 0x0000800901007387 */ /* 0x0043e80000100800 */
[----:B-1----:R-:W2:Y:S04]  /*4c930*/  LDL.LU R9, [R1+0x400c] ;  /* 0x00400c0001097983 */ /* 0x002ea80000300800 */
[----:B------:R-:W3:Y:S04]  /*4c940*/  LDL R4, [R1+0x1108] ;  /* 0x0011080001047983 */ /* 0x000ee80000100800 */
[----:B------:R-:W3:Y:S01]  /*4c950*/  LDL R5, [R1+0x110c] ;  /* 0x00110c0001057983 */ /* 0x000ee20000100800 */
[----:B------:R-:W-:-:S02]  /*4c960*/  PRMT R8, RZ, 0x7610, R8 ;  /* 0x00007610ff087816 */ /* 0x000fc40000000008 */
[----:B---3--:R-:W-:-:S04]  /*4c970*/  @!P4 LOP3.LUT R5, R5, R4, RZ, 0x3c, !PT ;  /* 0x000000040505c212 */ /* 0x008fc800078e3cff */
[----:B------:R-:W-:-:S04]  /*4c980*/  @!P4 LOP3.LUT R4, R5, R4, RZ, 0x3c, !PT ;  /* 0x000000040504c212 */ /* 0x000fc800078e3cff */
[----:B------:R-:W-:-:S05]  /*4c990*/  @!P4 LOP3.LUT R5, R5, R4, RZ, 0x3c, !PT ;  /* 0x000000040505c212 */ /* 0x000fca00078e3cff */
[----:B------:R-:W3:Y:S04]  /*4c9a0*/  @!P4 LDG.E.U16 R8, [R4.64] ;  /* 0x000000080408c981 */ /* 0x000ee8000c1e1500 */
[----:B---3--:R1:W-:Y:S04]  /*4c9b0*/  STL [R1+0x7c], R8 ;  /* 0x00007c0801007387 */ /* 0x0083e80000100800 */
[----:B-1----:R-:W3:Y:S04]  /*4c9c0*/  LDL.LU R8, [R1+0x4008] ;  /* 0x0040080001087983 */ /* 0x002ee80000300800 */
        /* <DEDUP_REMOVED lines=8> */
[----:B--2---:R1:W-:Y:S04]  /*4ca50*/  STL [R1+0x78], R7 ;  /* 0x0000780701007387 */ /* 0x0043e80000100800 */
[----:B-1----:R-:W2:Y:S04]  /*4ca60*/  LDL.LU R7, [R1+0x4004] ;  /* 0x0040040001077983 */ /* 0x002ea80000300800 */
[----:B------:R-:W2:Y:S01]  /*4ca70*/  LDL R5, [R1+0x1088] ;  /* 0x0010880001057983 */ /* 0x000ea20000100800 */
[----:B----4-:R-:W-:Y:S01]  /*4ca80*/  @!P4 IMAD.MOV.U32 R4, RZ, RZ, R13 ;  /* 0x000000ffff04c224 */ /* 0x010fe200078e000d */
[----:B------:R-:W-:-:S02]  /*4ca90*/  PRMT R6, RZ, 0x7610, R6 ;  /* 0x00007610ff067816 */ /* 0x000fc40000000006 */
[----:B------:R-:W4:Y:S04]  /*4caa0*/  LDL R13, [R1+0x2e2c] ;  /* 0x002e2c00010d7983 */ /* 0x000f280000100800 */
[----:B--2---:R1:W2:Y:S04]  /*4cab0*/  @!P4 LDG.E.U16 R12, [R4.64] ;  /* 0x00000008040cc981 */ /* 0x0042a8000c1e1500 */
[----:B-1----:R-:W2:Y:S04]  /*4cac0*/  LDL R4, [R1+0x1080] ;  /* 0x0010800001047983 */ /* 0x002ea80000100800 */
[----:B------:R-:W2:Y:S02]  /*4cad0*/  LDL R5, [R1+0x1084] ;  /* 0x0010840001057983 */ /* 0x000ea40000100800 */
[----:B--2---:R-:W-:-:S04]  /*4cae0*/  @!P0 LOP3.LUT R5, R5, R4, RZ, 0x3c, !PT ;  /* 0x0000000405058212 */ /* 0x004fc800078e3cff */
[----:B------:R-:W-:-:S04]  /*4caf0*/  @!P0 LOP3.LUT R4, R5, R4, RZ, 0x3c, !PT ;  /* 0x0000000405048212 */ /* 0x000fc800078e3cff */
[----:B------:R-:W-:-:S05]  /*4cb00*/  @!P0 LOP3.LUT R5, R5, R4, RZ, 0x3c, !PT ;  /* 0x0000000405058212 */ /* 0x000fca00078e3cff */
[----:B------:R-:W2:Y:S04]  /*4cb10*/  @!P0 LDG.E.U16 R6, [R4.64] ;  /* 0x0000000804068981 */ /* 0x000ea8000c1e1500 */
[----:B------:R1:W-:Y:S04]  /*4cb20*/  STL [R1+0x74], R12 ;  /* 0x0000740c01007387 */ /* 0x0003e80000100800 */
[----:B-1----:R-:W3:Y:S04]  /*4cb30*/  LDL R12, [R1+0x2e38] ;  /* 0x002e3800010c7983 */ /* 0x002ee80000100800 */
        /* <DEDUP_REMOVED lines=35> */
[----:B------:R3:W2:Y:S01]  /*4cd70*/  @!P0 LDG.E.U16 R29, [R4.64] ;  /* 0x00000008041d8981 */ /* 0x0006a2000c1e1500 */
[----:B------:R-:W-:Y:S01]  /*4cd80*/  PRMT R11, RZ, 0x7610, R11 ;  /* 0x00007610ff0b7816 */ /* 0x000fe2000000000b */
[----:B---3--:R-:W-:Y:S02]  /*4cd90*/  @!P4 IMAD.MOV.U32 R4, RZ, RZ, R12 ;  /* 0x000000ffff04c224 */ /* 0x008fe400078e000c */
[----:B----4-:R-:W-:-:S05]  /*4cda0*/  @!P4 IMAD.MOV.U32 R5, RZ, RZ, R13 ;  /* 0x000000ffff05c224 */ /* 0x010fca00078e000d */
[----:B------:R1:W3:Y:S04]  /*4cdb0*/  @!P4 LDG.E.U16 R11, [R4.64] ;  /* 0x00000008040bc981 */ /* 0x0002e8000c1e1500 */
[----:B--2---:R2:W-:Y:S04]  /*4cdc0*/  STL [R1+0x60], R29 ;  /* 0x0000601d01007387 */ /* 0x0045e80000100800 */
[----:B--2---:R-:W2:Y:S04]  /*4cdd0*/  LDL.LU R29, [R1+0x3ff0] ;  /* 0x003ff000011d7983 */ /* 0x004ea80000300800 */
[----:B-1----:R-:W4:Y:S04]  /*4cde0*/  LDL R4, [R1+0x2e34] ;  /* 0x002e340001047983 */ /* 0x002f280000100800 */
[----:B------:R-:W4:Y:S01]  /*4cdf0*/  LDL R5, [R1+0x2e40] ;  /* 0x002e400001057983 */ /* 0x000f220000100800 */
[----:B------:R-:W-:-:S03]  /*4ce00*/  PRMT R10, RZ, 0x7610, R10 ;  /* 0x00007610ff0a7816 */ /* 0x000fc6000000000a */
[----:B------:R-:W2:Y:S04]  /*4ce10*/  LDL R13, [R1+0x2f34] ;  /* 0x002f3400010d7983 */ /* 0x000ea80000100800 */
[----:B------:R-:W2:Y:S04]  /*4ce20*/  LDL R12, [R1+0x2f40] ;  /* 0x002f4000010c7983 */ /* 0x000ea80000100800 */
[----:B---3--:R-:W-:Y:S01]  /*4ce30*/  STL [R1+0x3f6c], R11 ;  /* 0x003f6c0b01007387 */ /* 0x008fe20000100800 */
[----:B----4-:R-:W-:-:S04]  /*4ce40*/  @!P0 LOP3.LUT R5, R5, R4, RZ, 0x3c, !PT ;  /* 0x0000000405058212 */ /* 0x010fc800078e3cff */
[----:B------:R-:W-:-:S04]  /*4ce50*/  @!P0 LOP3.LUT R4, R5, R4, RZ, 0x3c, !PT ;  /* 0x0000000405048212 */ /* 0x000fc800078e3cff */
[----:B------:R-:W-:-:S05]  /*4ce60*/  @!P0 LOP3.LUT R5, R5, R4, RZ, 0x3c, !PT ;  /* 0x0000000405058212 */ /* 0x000fca00078e3cff */
[----:B------:R1:W3:Y:S04]  /*4ce70*/  @!P0 LDG.E.U16 R10, [R4.64] ;  /* 0x00000008040a8981 */ /* 0x0002e8000c1e1500 */
[----:B-1----:R-:W4:Y:S04]  /*4ce80*/  LDL R4, [R1+0x2eac] ;  /* 0x002eac0001047983 */ /* 0x002f280000100800 */
[----:B------:R-:W4:Y:S01]  /*4ce90*/  LDL R5, [R1+0x2eb8] ;  /* 0x002eb80001057983 */ /* 0x000f220000100800 */
[----:B------:R-:W-:-:S03]  /*4cea0*/  PRMT R9, RZ, 0x7610, R9 ;  /* 0x00007610ff097816 */ /* 0x000fc60000000009 */
        /* <DEDUP_REMOVED lines=15> */
[----:B------:R-:W-:Y:S02]  /*4cfa0*/  PRMT R7, RZ, 0x7610, R7 ;  /* 0x00007610ff077816 */ /* 0x000fe40000000007 */
[----:B----4-:R-:W-:-:S04]  /*4cfb0*/  @!P4 LOP3.LUT R5, R5, R4, RZ, 0x3c, !PT ;  /* 0x000000040505c212 */ /* 0x010fc800078e3cff */
[----:B------:R-:W-:-:S04]  /*4cfc0*/  @!P4 LOP3.LUT R4, R5, R4, RZ, 0x3c, !PT ;  /* 0x000000040504c212 */ /* 0x000fc800078e3cff */
[----:B------:R-:W-:-:S05]  /*4cfd0*/  @!P4 LOP3.LUT R5, R5, R4, RZ, 0x3c, !PT ;  /* 0x000000040505c212 */ /* 0x000fca00078e3cff */
[----:B------:R-:W4:Y:S01]  /*4cfe0*/  @!P4 LDG.E.U16 R7, [R4.64] ;  /* 0x000000080407c981 */ /* 0x000f22000c1e1500 */
[----:B------:R-:W-:-:S03]  /*4cff0*/  PRMT R6, RZ, 0x7610, R6 ;  /* 0x00007610ff067816 */ /* 0x000fc60000000006 */
[----:B---3--:R-:W-:Y:S04]  /*4d000*/  STL [R1+0x3f78], R8 ;  /* 0x003f780801007387 */ /* 0x008fe80000100800 */
[----:B--2---:R1:W2:Y:S04]  /*4d010*/  @!P0 LDG.E.U16 R6, [R12.64] ;  /* 0x000000080c068981 */ /* 0x0042a8000c1e1500 */
[----:B----4-:R-:W-:Y:S04]  /*4d020*/  STL [R1+0x3f7c], R7 ;  /* 0x003f7c0701007387 */ /* 0x010fe80000100800 */
[----:B-1----:R-:W3:Y:S04]  /*4d030*/  LDL R12, [R1+0x2fac] ;  /* 0x002fac00010c7983 */ /* 0x002ee80000100800 */
[----:B------:R-:W3:Y:S01]  /*4d040*/  LDL R13, [R1+0x2fb8] ;  /* 0x002fb800010d7983 */ /* 0x000ee20000100800 */
[----:B------:R-:W-:-:S03]  /*4d050*/  PRMT R5, RZ, 0x7610, R5 ;  /* 0x00007610ff057816 */ /* 0x000fc60000000005 */
[----:B--2---:R-:W-:Y:S01]  /*4d060*/  STL [R1+0x3f80], R6 ;  /* 0x003f800601007387 */ /* 0x004fe20000100800 */
[----:B---3--:R-:W-:-:S04]  /*4d070*/  @!P4 LOP3.LUT R13, R13, R12, RZ, 0x3c, !PT ;  /* 0x0000000c0d0dc212 */ /* 0x008fc800078e3cff */
[----:B------:R-:W-:-:S04]  /*4d080*/  @!P4 LOP3.LUT R12, R13, R12, RZ, 0x3c, !PT ;  /* 0x0000000c0d0cc212 */ /* 0x000fc800078e3cff */
[----:B------:R-:W-:-:S05]  /*4d090*/  @!P4 LOP3.LUT R13, R13, R12, RZ, 0x3c, !PT ;  /* 0x0000000c0d0dc212 */ /* 0x000fca00078e3cff */
[----:B------:R1:W2:Y:S04]  /*4d0a0*/  @!P4 LDG.E.U16 R5, [R12.64] ;  /* 0x000000080c05c981 */ /* 0x0002a8000c1e1500 */
        /* <DEDUP_REMOVED lines=10> */
[----:B------:R-:W-:Y:S02]  /*4d150*/  PRMT R28, RZ, 0x7610, R28 ;  /* 0x00007610ff1c7816 */ /* 0x000fe4000000001c */
[----:B---3--:R-:W-:-:S04]  /*4d160*/  @!P4 LOP3.LUT R13, R13, R12, RZ, 0x3c, !PT ;  /* 0x0000000c0d0dc212 */ /* 0x008fc800078e3cff */
[----:B------:R-:W-:-:S04]  /*4d170*/  @!P4 LOP3.LUT R12, R13, R12, RZ, 0x3c, !PT ;  /* 0x0000000c0d0cc212 */ /* 0x000fc800078e3cff */
[----:B------:R-:W-:-:S05]  /*4d180*/  @!P4 LOP3.LUT R13, R13, R12, RZ, 0x3c, !PT ;  /* 0x0000000c0d0dc212 */ /* 0x000fca00078e3cff */
[----:B------:R-:W3:Y:S04]  /*4d190*/  @!P4 LDG.E.U16 R28, [R12.64] ;  /* 0x000000080c1cc981 */ /* 0x000ee8000c1e1500 */
[----:B--2---:R-:W-:Y:S04]  /*4d1a0*/  STL [R1+0x3f88], R4 ;  /* 0x003f880401007387 */ /* 0x004fe80000100800 */
[----:B---3--:R1:W-:Y:S04]  /*4d1b0*/  STL [R1+0x5c], R28 ;  /* 0x00005c1c01007387 */ /* 0x0083e80000100800 */
[----:B-1----:R-:W2:Y:S01]  /*4d1c0*/  LDL.LU R28, [R1+0x3fec] ;  /* 0x003fec00011c7983 */ /* 0x002ea20000300800 */
[----:B------:R-:W3:Y:S02]  /*4d1d0*/  LDL R12, [R1+0x2cd8] ;  /* 0x002cd800010c7983 */ /* 0x000ee40000100800 */
[----:B------:R-:W3:Y:S01]  /*4d1e0*/  LDL R13, [R1+0x2cdc] ;  /* 0x002cdc00010d7983 */ /* 0x000ee20000100800 */
[----:B------:R-:W-:-:S02]  /*4d1f0*/  PRMT R27, RZ, 0x7610, R27 ;  /* 0x00007610ff1b7816 */ /* 0x000fc4000000001b */
[----:B---3--:R-:W-:-:S04]  /*4d200*/  @!P0 LOP3.LUT R13, R13, R12, RZ, 0x3c, !PT ;  /* 0x0000000c0d0d8212 */ /* 0x008fc800078e3cff */
[----:B------:R-:W-:-:S04]  /*4d210*/  @!P0 LOP3.LUT R12, R13, R12, RZ, 0x3c, !PT ;  /* 0x0000000c0d0c8212 */ /* 0x000fc800078e3cff */
[----:B------:R-:W-:-:S05]  /*4d220*/  @!P0 LOP3.LUT R13, R13, R12, RZ, 0x3c, !PT ;  /* 0x0000000c0d0d8212 */ /* 0x000fca00078e3cff */
[----:B------:R-:W3:Y:S04]  /*4d230*/  @!P0 LDG.E.U16 R27, [R12.64] ;  /* 0x000000080c1b8981 */ /* 0x000ee8000c1e1500 */
[----:B---3--:R1:W-:Y:S04]  /*4d240*/  STL [R1+0x58], R27 ;  /* 0x0000581b01007387 */ /* 0x0083e80000100800 */
[----:B-1----:R-:W3:Y:S01]  /*4d250*/  LDL.LU R27, [R1+0x3fe8] ;  /* 0x003fe800011b7983 */ /* 0x002ee20000300800 */
[----:B------:R-:W4:Y:S02]  /*4d260*/  LDL R12, [R1+0x2c60] ;  /* 0x002c6000010c7983 */ /* 0x000f240000100800 */
[----:B------:R-:W4:Y:S01]  /*4d270*/  LDL R13, [R1+0x2c64] ;  /* 0x002c6400010d7983 */ /* 0x000f220000100800 */
[----:B------:R-:W-:-:S02]  /*4d280*/  PRMT R26, RZ, 0x7610, R26 ;  /* 0x00007610ff1a7816 */ /* 0x000fc4000000001a */
[----:B----4-:R-:W-:-:S04]  /*4d290*/  @!P4 LOP3.LUT R13, R13, R12, RZ, 0x3c, !PT ;  /* 0x0000000c0d0dc212 */ /* 0x010fc800078e3cff */
[----:B------:R-:W-:-:S04]  /*4d2a0*/  @!P4 LOP3.LUT R12, R13, R12, RZ, 0x3c, !PT ;  /* 0x0000000c0d0cc212 */ /* 0x000fc800078e3cff */
[----:B------:R-:W-:-:S05]  /*4d2b0*/  @!P4 LOP3.LUT R13, R13, R12, RZ, 0x3c, !PT ;  /* 0x0000000c0d0dc212 */ /* 0x000fca00078e3cff */
[----:B------:R-:W4:Y:S04]  /*4d2c0*/  @!P4 LDG.E.U16 R26, [R12.64] ;  /* 0x000000080c1ac981 */ /* 0x000f28000c1e1500 */
[----:B----4-:R1:W-:Y:S04]  /*4d2d0*/  STL [R1+0x54], R26 ;  /* 0x0000541a01007387 */ /* 0x0103e80000100800 */
[----:B-1----:R-:W4:Y:S01]  /*4d2e0*/  LDL.LU R26, [R1+0x3fe4] ;  /* 0x003fe400011a7983 */ /* 0x002f220000300800 */
[----:B------:R-:W2:Y:S02]  /*4d2f0*/  LDL R12, [R1+0x2c58] ;  /* 0x002c5800010c7983 */ /* 0x000ea40000100800 */
[----:B------:R-:W2:Y:S01]  /*4d300*/  LDL R13, [R1+0x2c5c] ;  /* 0x002c5c00010d7983 */ /* 0x000ea20000100800 */
[----:B------:R-:W-:-:S02]  /*4d310*/  PRMT R25, RZ, 0x7610, R25 ;  /* 0x00007610ff197816 */ /* 0x000fc40000000019 */
[----:B--2---:R-:W-:-:S04]  /*4d320*/  @!P0 LOP3.LUT R13, R13, R12, RZ, 0x3c, !PT ;  /* 0x0000000c0d0d8212 */ /* 0x004fc800078e3cff */
[----:B------:R-:W-:-:S04]  /*4d330*/  @!P0 LOP3.LUT R12, R13, R12, RZ, 0x3c, !PT ;  /* 0x0000000c0d0c8212 */ /* 0x000fc800078e3cff */
[----:B------:R-:W-:-:S05]  /*4d340*/  @!P0 LOP3.LUT R13, R13, R12, RZ, 0x3c, !PT ;  /* 0x0000000c0d0d8212 */ /* 0x000fca00078e3cff */
[----:B------:R-:W2:Y:S04]  /*4d350*/  @!P0 LDG.E.U16 R25, [R12.64] ;  /* 0x000000080c198981 */ /* 0x000ea8000c1e1500 */
[----:B--2---:R1:W-:Y:S04]  /*4d360*/  STL [R1+0x50], R25 ;  /* 0x0000501901007387 */ /* 0x0043e80000100800 */
[----:B-1----:R-:W2:Y:S01]  /*4d370*/  LDL.LU R25, [R1+0x3fe0] ;  /* 0x003fe00001197983 */ /* 0x002ea20000300800 */
[----:B------:R-:W2:Y:S02]  /*4d380*/  LDL R12, [R1+0x2bf8] ;  /* 0x002bf800010c7983 */ /* 0x000ea40000100800 */
        /* <DEDUP_REMOVED lines=8> */
[----:B------:R-:W-:Y:S02]  /*4d410*/  PRMT R24, RZ, 0x7610, R24 ;  /* 0x00007610ff187816 */ /* 0x000fe40000000018 */
[----:B--2---:R-:W-:-:S04]  /*4d420*/  @!P0 LOP3.LUT R13, R13, R12, RZ, 0x3c, !PT ;  /* 0x0000000c0d0d8212 */ /* 0x004fc800078e3cff */
[----:B------:R-:W-:-:S04]  /*4d430*/  @!P0 LOP3.LUT R12, R13, R12, RZ, 0x3c, !PT ;  /* 0x0000000c0d0c8212 */ /* 0x000fc800078e3cff */
[----:B------:R-:W-:-:S05]  /*4d440*/  @!P0 LOP3.LUT R13, R13, R12, RZ, 0x3c, !PT ;  /* 0x0000000c0d0d8212 */ /* 0x000fca00078e3cff */
[----:B------:R-:W2:Y:S04]  /*4d450*/  @!P0 LDG.E.U16 R24, [R12.64] ;  /* 0x000000080c188981 */ /* 0x000ea8000c1e1500 */
[----:B------:R1:W-:Y:S04]  /*4d460*/  STL [R1+0x4c], R14 ;  /* 0x00004c0e01007387 */ /* 0x0003e80000100800 */
[----:B-1----:R-:W3:Y:S04]  /*4d470*/  LDL R14, [R1+0x2a7c] ;  /* 0x002a7c00010e7983 */ /* 0x002ee80000100800 */
        /* <DEDUP_REMOVED lines=38> */
[----:B-1----:R-:W2:Y:S01]  /*4d6e0*/  LDL.LU R17, [R1+0x3fcc] ;  /* 0x003fcc0001117983 */ /* 0x002ea20000300800 */
[----:B------:R-:W2:Y:S02]  /*4d6f0*/  LDL R13, [R1+0x2a78] ;  /* 0x002a7800010d7983 */ /* 0x000ea40000100800 */
[----:B---3--:R-:W-:Y:S02]  /*4d700*/  @!P4 IMAD.MOV.U32 R12, RZ, RZ, R14 ;  /* 0x000000ffff0cc224 */ /* 0x008fe400078e000e */
[----:B------:R-:W3:Y:S04]  /*4d710*/  LDL R14, [R1+0x2974] ;  /* 0x00297400010e7983 */ /* 0x000ee80000100800 */
[----:B--2---:R-:W2:Y:S04]  /*4d720*/  @!P4 LDG.E.U16 R19, [R12.64] ;  /* 0x000000080c13c981 */ /* 0x004ea8000c1e1500 */
        /* <DEDUP_REMOVED lines=23> */
[----:B------:R-:W-:Y:S01]  /*4d8a0*/  @!P0 LOP3.LUT R13, R13, R12, RZ, 0x3c, !PT ;  /* 0x0000000c0d0d8212 */ /* 0x000fe200078e3cff */
[----:B------:R1:W-:Y:S04]  /*4d8b0*/  STL [R1+0x2c], R9 ;  /* 0x00002c0901007387 */ /* 0x0003e80000100800 */
[----:B------:R2:W3:Y:S01]  /*4d8c0*/  @!P0 LDG.E.U16 R15, [R12.64] ;  /* 0x000000080c0f8981 */ /* 0x0004e2000c1e1500 */
[----:B------:R-:W-:-:S03]  /*4d8d0*/  PRMT R21, RZ, 0x7610, R21 ;  /* 0x00007610ff157816 */ /* 0x000fc60000000015 */
[----:B-1----:R-:W3:Y:S04]  /*4d8e0*/  LDL R9, [R1+0x28f4] ;  /* 0x0028f40001097983 */ /* 0x002ee80000100800 */
[----:B--2---:R-:W2:Y:S04]  /*4d8f0*/  LDL R12, [R1+0x2978] ;  /* 0x00297800010c7983 */ /* 0x004ea80000100800 */
[----:B------:R-:W2:Y:S02]  /*4d900*/  LDL R13, [R1+0x297c] ;  /* 0x00297c00010d7983 */ /* 0x000ea40000100800 */
[----:B--2---:R-:W-:-:S04]  /*4d910*/  @!P4 LOP3.LUT R13, R13, R12, RZ, 0x3c, !PT ;  /* 0x0000000c0d0dc212 */ /* 0x004fc800078e3cff */
[----:B------:R-:W-:-:S04]  /*4d920*/  @!P4 LOP3.LUT R12, R13, R12, RZ, 0x3c, !PT ;  /* 0x0000000c0d0cc212 */ /* 0x000fc800078e3cff */
[----:B------:R-:W-:-:S05]  /*4d930*/  @!P4 LOP3.LUT R13, R13, R12, RZ, 0x3c, !PT ;  /* 0x0000000c0d0dc212 */ /* 0x000fca00078e3cff */
[----:B------:R-:W2:Y:S04]  /*4d940*/  @!P4 LDG.E.U16 R21, [R12.64] ;  /* 0x000000080c15c981 */ /* 0x000ea8000c1e1500 */
[----:B---3--:R1:W-:Y:S04]  /*4d950*/  STL [R1+0x28], R15 ;  /* 0x0000280f01007387 */ /* 0x0083e80000100800 */
[----:B-1----:R-:W3:Y:S04]  /*4d960*/  LDL R15, [R1+0x287c] ;  /* 0x00287c00010f7983 */ /* 0x002ee80000100800 */
[----:B--2---:R1:W-:Y:S04]  /*4d970*/  STL [R1+0x24], R21 ;  /* 0x0000241501007387 */ /* 0x0043e80000100800 */
[----:B-1----:R-:W2:Y:S01]  /*4d980*/  LDL.LU R21, [R1+0x3fc0] ;  /* 0x003fc00001157983 */ /* 0x002ea20000300800 */
[----:B------:R-:W2:Y:S01]  /*4d990*/  LDL R13, [R1+0x2970] ;  /* 0x00297000010d7983 */ /* 0x000ea20000100800 */
[----:B------:R-:W-:Y:S01]  /*4d9a0*/  PRMT R3, RZ, 0x7610, R3 ;  /* 0x00007610ff037816 */ /* 0x000fe20000000003 */
[----:B------:R-:W-:-:S02]  /*4d9b0*/  @!P0 IMAD.MOV.U32 R12, RZ, RZ, R14 ;  /* 0x000000ffff0c8224 */ /* 0x000fc400078e000e */
        /* <DEDUP_REMOVED lines=11> */
[----:B-1----:R-:W3:Y:S01]  /*4da70*/  LDL R13, [R1+0x28f0] ;  /* 0x0028f000010d7983 */ /* 0x002ee20000100800 */
[----:B------:R-:W-:Y:S01]  /*4da80*/  PRMT R8, RZ, 0x7610, R8 ;  /* 0x00007610ff087816 */ /* 0x000fe20000000008 */
[----:B------:R-:W-:Y:S02]  /*4da90*/  @!P0 IMAD.MOV.U32 R12, RZ, RZ, R9 ;  /* 0x000000ffff0c8224 */ /* 0x000fe400078e0009 */
[----:B--2---:R1:W-:Y:S01]  /*4daa0*/  STL [R1+0x1c], R11 ;  /* 0x00001c0b01007387 */ /* 0x0043e20000100800 */
[----:B------:R-:W-:Y:S01]  /*4dab0*/  PRMT R7, RZ, 0x7610, R7 ;  /* 0x00007610ff077816 */ /* 0x000fe20000000007 */
[----:B------:R-:W2:Y:S02]  /*4dac0*/  LDL R9, [R1+0x27f0] ;  /* 0x0027f00001097983 */ /* 0x000ea40000100800 */
[----:B---3--:R3:W2:Y:S04]  /*4dad0*/  @!P0 LDG.E.U16 R8, [R12.64] ;  /* 0x000000080c088981 */ /* 0x0086a8000c1e1500 */
[----:B-1----:R-:W4:Y:S04]  /*4dae0*/  LDL R11, [R1+0x27fc] ;  /* 0x0027fc00010b7983 */ /* 0x002f280000100800 */
[----:B---3--:R-:W3:Y:S01]  /*4daf0*/  LDL R13, [R1+0x2878] ;  /* 0x00287800010d7983 */ /* 0x008ee20000100800 */
[----:B------:R-:W-:-:S03]  /*4db00*/  @!P4 IMAD.MOV.U32 R12, RZ, RZ, R15 ;  /* 0x000000ffff0cc224 */ /* 0x000fc600078e000f */
        /* <DEDUP_REMOVED lines=11> */
[----:B-1----:R-:W2:Y:S04]  /*4dbc0*/  LDL R7, [R1+0x277c] ;  /* 0x00277c0001077983 */ /* 0x002ea80000100800 */
[----:B---3--:R-:W3:Y:S01]  /*4dbd0*/  LDL R13, [R1+0x27f8] ;  /* 0x0027f800010d7983 */ /* 0x008ee20000100800 */
[----:B----4-:R-:W-:-:S05]  /*4dbe0*/  @!P4 IMAD.MOV.U32 R12, RZ, RZ, R11 ;  /* 0x000000ffff0cc224 */ /* 0x010fca00078e000b */
[----:B---3--:R1:W3:Y:S04]  /*4dbf0*/  @!P4 LDG.E.U16 R10, [R12.64] ;  /* 0x000000080c0ac981 */ /* 0x0082e8000c1e1500 */
[----:B--2---:R2:W-:Y:S01]  /*4dc00*/  STL [R1+0x10], R5 ;  /* 0x0000100501007387 */ /* 0x0045e20000100800 */
[----:B------:R-:W2:Y:S03]  /*4dc10*/  LDL R11, [R1+0x26f8] ;  /* 0x0026f800010b7983 */ /* 0x000ea60000100800 */
[----:B--2---:R-:W2:Y:S01]  /*4dc20*/  LDL R5, [R1+0x2774] ;  /* 0x0027740001057983 */ /* 0x004ea20000100800 */
[----:B------:R-:W-:Y:S01]  /*4dc30*/  PRMT R16, RZ, 0x7610, R16 ;  /* 0x00007610ff107816 */ /* 0x000fe20000000010 */
[----:B-1----:R-:W-:-:S02]  /*4dc40*/  @!P0 IMAD.MOV.U32 R12, RZ, RZ, R8 ;  /* 0x000000ffff0c8224 */ /* 0x002fc400078e0008 */
[----:B------:R-:W-:Y:S01]  /*4dc50*/  @!P0 IMAD.MOV.U32 R13, RZ, RZ, R9 ;  /* 0x000000ffff0d8224 */ /* 0x000fe200078e0009 */
[----:B------:R-:W-:-:S04]  /*4dc60*/  PRMT R6, RZ, 0x7610, R6 ;  /* 0x00007610ff067816 */ /* 0x000fc80000000006 */
[----:B------:R1:W2:Y:S02]  /*4dc70*/  @!P0 LDG.E.U16 R16, [R12.64] ;  /* 0x000000080c108981 */ /* 0x0002a4000c1e1500 */
[----:B-1----:R-:W-:Y:S02]  /*4dc80*/  @!P4 IMAD.MOV.U32 R12, RZ, RZ, R7 ;  /* 0x000000ffff0cc224 */ /* 0x002fe400078e0007 */
[----:B------:R-:W-:-:S05]  /*4dc90*/  @!P4 IMAD.MOV.U32 R13, RZ, RZ, R15 ;  /* 0x000000ffff0dc224 */ /* 0x000fca00078e000f */
[----:B------:R1:W2:Y:S04]  /*4dca0*/  @!P4 LDG.E.U16 R6, [R12.64] ;  /* 0x000000080c06c981 */ /* 0x0002a8000c1e1500 */
[----:B---3--:R3:W-:Y:S01]  /*4dcb0*/  STL [R1+0xc], R10 ;  /* 0x00000c0a01007387 */ /* 0x0087e20000100800 */
[----:B------:R-:W-:Y:S01]  /*4dcc0*/  PRMT R4, RZ, 0x7610, R4 ;  /* 0x00007610ff047816 */ /* 0x000fe20000000004 */
[----:B-1----:R-:W-:Y:S01]  /*4dcd0*/  @!P0 IMAD.MOV.U32 R13, RZ, RZ, R14 ;  /* 0x000000ffff0d8224 */ /* 0x002fe200078e000e */
[----:B------:R-:W-:Y:S01]  /*4dce0*/  PRMT R29, RZ, 0x7610, R29 ;  /* 0x00007610ff1d7816 */ /* 0x000fe2000000001d */
[----:B------:R-:W4:Y:S04]  /*4dcf0*/  LDL R9, [R1+0x26f0] ;  /* 0x0026f00001097983 */ /* 0x000f280000100800 */
[----:B------:R-:W4:Y:S04]  /*4dd00*/  LDL R8, [R1+0x26f4] ;  /* 0x0026f40001087983 */ /* 0x000f280000100800 */
[----:B---3--:R-:W3:Y:S01]  /*4dd10*/  LDL R10, [R1+0x26fc] ;  /* 0x0026fc00010a7983 */ /* 0x008ee20000100800 */
[----:B--2---:R-:W-:-:S05]  /*4dd20*/  @!P0 IMAD.MOV.U32 R12, RZ, RZ, R5 ;  /* 0x000000ffff0c8224 */ /* 0x004fca00078e0005 */
[----:B------:R1:W2:Y:S02]  /*4dd30*/  @!P0 LDG.E.U16 R4, [R12.64] ;  /* 0x000000080c048981 */ /* 0x0002a4000c1e1500 */
[----:B-1----:R-:W-:Y:S02]  /*4dd40*/  @!P4 IMAD.MOV.U32 R13, RZ, RZ, R11 ;  /* 0x000000ffff0dc224 */ /* 0x002fe400078e000b */
[----:B------:R-:W-:Y:S01]  /*4dd50*/  STL [R1+0x8], R16 ;  /* 0x0000081001007387 */ /* 0x000fe20000100800 */
[----:B------:R-:W4:Y:S03]  /*4dd60*/  LDL R7, [R1+0x2678] ;  /* 0x0026780001077983 */ /* 0x000f260000100800 */
[----:B------:R1:W-:Y:S01]  /*4dd70*/  STL [R1+0x4], R6 ;  /* 0x0000040601007387 */ /* 0x0003e20000100800 */
[----:B------:R-:W4:Y:S03]  /*4dd80*/  LDL R5, [R1+0x2670] ;  /* 0x0026700001057983 */ /* 0x000f260000100800 */
[----:B-1----:R-:W4:Y:S01]  /*4dd90*/  LDL R6, [R1+0x267c] ;  /* 0x00267c0001067983 */ /* 0x002f220000100800 */
[----:B---3--:R-:W-:-:S05]  /*4dda0*/  @!P4 IMAD.MOV.U32 R12, RZ, RZ, R10 ;  /* 0x000000ffff0cc224 */ /* 0x008fca00078e000a */
[----:B------:R4:W3:Y:S04]  /*4ddb0*/  @!P4 LDG.E.U16 R29, [R12.64] ;  /* 0x000000080c1dc981 */ /* 0x0008e8000c1e1500 */
[----:B--2---:R1:W-:Y:S04]  /*4ddc0*/  STL [R1], R4 ;  /* 0x0000000401007387 */ /* 0x0043e80000100800 */
[----:B-1----:R-:W2:Y:S01]  /*4ddd0*/  LDL R4, [R1+0x2674] ;  /* 0x0026740001047983 */ /* 0x002ea20000100800 */
[----:B------:R-:W-:Y:S01]  /*4dde0*/  PRMT R28, RZ, 0x7610, R28 ;  /* 0x00007610ff1c7816 */ /* 0x000fe2000000001c */
[----:B----4-:R-:W-:-:S02]  /*4ddf0*/  @!P0 IMAD.MOV.U32 R12, RZ, RZ, R8 ;  /* 0x000000ffff0c8224 */ /* 0x010fc400078e0008 */
[----:B------:R-:W-:-:S05]  /*4de00*/  @!P0 IMAD.MOV.U32 R13, RZ, RZ, R9 ;  /* 0x000000ffff0d8224 */ /* 0x000fca00078e0009 */
[----:B------:R1:W4:Y:S01]  /*4de10*/  @!P0 LDG.E.U16 R28, [R12.64] ;  /* 0x000000080c1c8981 */ /* 0x000322000c1e1500 */
[----:B------:R-:W-:Y:S01]  /*4de20*/  PRMT R27, RZ, 0x7610, R27 ;  /* 0x00007610ff1b7816 */ /* 0x000fe2000000001b */
[----:B-1----:R-:W-:Y:S02]  /*4de30*/  @!P4 IMAD.MOV.U32 R13, RZ, RZ, R7 ;  /* 0x000000ffff0dc224 */ /* 0x002fe400078e0007 */
[----:B------:R-:W-:-:S05]  /*4de40*/  @!P4 IMAD.MOV.U32 R12, RZ, RZ, R6 ;  /* 0x000000ffff0cc224 */ /* 0x000fca00078e0006 */
[----:B------:R1:W4:Y:S04]  /*4de50*/  @!P4 LDG.E.U16 R27, [R12.64] ;  /* 0x000000080c1bc981 */ /* 0x000328000c1e1500 */
[----:B---3--:R-:W-:Y:S01]  /*4de60*/  STL [R1+0x3f14], R29 ;  /* 0x003f141d01007387 */ /* 0x008fe20000100800 */
[----:B------:R-:W3:Y:S02]  /*4de70*/  LDL R9, [R1+0x25f8] ;  /* 0x0025f80001097983 */ /* 0x000ee40000100800 */
[----:B------:R-:W3:Y:S01]  /*4de80*/  LDL R8, [R1+0x25fc] ;  /* 0x0025fc0001087983 */ /* 0x000ee20000100800 */
[----:B------:R-:W-:Y:S01]  /*4de90*/  PRMT R26, RZ, 0x7610, R26 ;  /* 0x00007610ff1a7816 */ /* 0x000fe2000000001a */
[----:B-1----:R-:W-:Y:S02]  /*4dea0*/  @!P0 IMAD.MOV.U32 R13, RZ, RZ, R5 ;  /* 0x000000ffff0d8224 */ /* 0x002fe400078e0005 */
[----:B--2---:R-:W-:-:S05]  /*4deb0*/  @!P0 IMAD.MOV.U32 R12, RZ, RZ, R4 ;  /* 0x000000ffff0c8224 */ /* 0x004fca00078e0004 */
[----:B------:R3:W2:Y:S01]  /*4dec0*/  @!P0 LDG.E.U16 R26, [R12.64] ;  /* 0x000000080c1a8981 */ /* 0x0006a2000c1e1500 */
[----:B------:R-:W-:-:S03]  /*4ded0*/  PRMT R25, RZ, 0x7610, R25 ;  /* 0x00007610ff197816 */ /* 0x000fc60000000019 */
[----:B----4-:R-:W-:Y:S01]  /*4dee0*/  STL [R1+0x3f18], R28 ;  /* 0x003f181c01007387 */ /* 0x010fe20000100800 */
[----:B------:R-:W4:Y:S02]  /*4def0*/  LDL R7, [R1+0x25f0] ;  /* 0x0025f00001077983 */ /* 0x000f240000100800 */
[----:B------:R-:W4:Y:S01]  /*4df00*/  LDL R6, [R1+0x25f4] ;  /* 0x0025f40001067983 */ /* 0x000f220000100800 */
[----:B------:R-:W-:Y:S01]  /*4df10*/  STL [R1+0x3f1c], R27 ;  /* 0x003f1c1b01007387 */ /* 0x000fe20000100800 */
[----:B------:R-:W4:Y:S02]  /*4df20*/  LDL R11, [R1+0x2578] ;  /* 0x00257800010b7983 */ /* 0x000f240000100800 */
[----:B------:R-:W4:Y:S02]  /*4df30*/  LDL R10, [R1+0x257c] ;  /* 0x00257c00010a7983 */ /* 0x000f240000100800 */
[----:B------:R-:W4:Y:S01]  /*4df40*/  LDL R5, [R1+0x2570] ;  /* 0x0025700001057983 */ /* 0x000f220000100800 */
[----:B------:R-:W4:Y:S01]  /*4df50*/  LDL R4, [R1+0x2574] ;  /* 0x0025740001047983 */ /* 0x000f220000100800 */
[----:B---3--:R-:W-:-:S02]  /*4df60*/  @!P4 IMAD.MOV.U32 R13, RZ, RZ, R9 ;  /* 0x000000ffff0dc224 */ /* 0x008fc400078e0009 */
[----:B------:R-:W-:-:S05]  /*4df70*/  @!P4 IMAD.MOV.U32 R12, RZ, RZ, R8 ;  /* 0x000000ffff0cc224 */ /* 0x000fca00078e0008 */
[----:B------:R4:W3:Y:S04]  /*4df80*/  @!P4 LDG.E.U16 R25, [R12.64] ;  /* 0x000000080c19c981 */ /* 0x0008e8000c1e1500 */
[----:B--2---:R-:W-:Y:S01]  /*4df90*/  STL [R1+0x3f20], R26 ;  /* 0x003f201a01007387 */ /* 0x004fe20000100800 */
[----:B------:R-:W2:Y:S02]  /*4dfa0*/  LDL R9, [R1+0x24f8] ;  /* 0x0024f80001097983 */ /* 0x000ea40000100800 */
[----:B------:R-:W2:Y:S02]  /*4dfb0*/  LDL R8, [R1+0x24fc] ;  /* 0x0024fc0001087983 */ /* 0x000ea40000100800 */
[----:B----4-:R-:W-:Y:S02]  /*4dfc0*/  @!P0 IMAD.MOV.U32 R13, RZ, RZ, R7 ;  /* 0x000000ffff0d8224 */ /* 0x010fe400078e0007 */
[----:B------:R-:W-:Y:S01]  /*4dfd0*/  @!P0 IMAD.MOV.U32 R12, RZ, RZ, R6 ;  /* 0x000000ffff0c8224 */ /* 0x000fe200078e0006 */
[----:B------:R-:W-:-:S02]  /*4dfe0*/  PRMT R24, RZ, 0x7610, R24 ;  /* 0x00007610ff187816 */ /* 0x000fc40000000018 */
[----:B------:R-:W-:-:S04]  /*4dff0*/  PRMT R23, RZ, 0x7610, R23 ;  /* 0x00007610ff177816 */ /* 0x000fc80000000017 */
[----:B------:R1:W4:Y:S02]  /*4e000*/  @!P0 LDG.E.U16 R24, [R12.64] ;  /* 0x000000080c188981 */ /* 0x000324000c1e1500 */
        /* <DEDUP_REMOVED lines=8> */
[----:B------:R-:W-:Y:S01]  /*4e090*/  @!P0 IMAD.MOV.U32 R13, RZ, RZ, R5 ;  /* 0x000000ffff0d8224 */ /* 0x000fe200078e0005 */
[----:B------:R-:W-:-:S04]  /*4e0a0*/  PRMT R18, RZ, 0x7610, R18 ;  /* 0x00007610ff127816 */ /* 0x000fc80000000012 */
[----:B------:R1:W3:Y:S01]  /*4e0b0*/  @!P0 LDG.E.U16 R22, [R12.64] ;  /* 0x000000080c168981 */ /* 0x0002e2000c1e1500 */
[----:B--2---:R-:W-:Y:S02]  /*4e0c0*/  @!P4 IMAD.MOV.U32 R14, RZ, RZ, R8 ;  /* 0x000000ffff0ec224 */ /* 0x004fe400078e0008 */
[----:B------:R-:W-:-:S05]  /*4e0d0*/  @!P4 IMAD.MOV.U32 R15, RZ, RZ, R9 ;  /* 0x000000ffff0fc224 */ /* 0x000fca00078e0009 */
[----:B------:R3:W2:Y:S01]  /*4e0e0*/  @!P4 LDG.E.U16 R18, [R14.64] ;  /* 0x000000080e12c981 */ /* 0x0006a2000c1e1500 */
[----:B-1----:R-:W-:-:S03]  /*4e0f0*/  PRMT R13, RZ, 0x7610, R13 ;  /* 0x00007610ff0d7816 */ /* 0x002fc6000000000d */
[----:B----4-:R-:W-:Y:S04]  /*4e100*/  STL [R1+0x3f28], R24 ;  /* 0x003f281801007387 */ /* 0x010fe80000100800 */
[----:B------:R1:W-:Y:S01]  /*4e110*/  STL [R1+0x3f2c], R23 ;  /* 0x003f2c1701007387 */ /* 0x0003e20000100800 */
[----:B------:R-:W4:Y:S02]  /*4e120*/  LDL R5, [R1+0x2478] ;  /* 0x0024780001057983 */ /* 0x000f240000100800 */
[----:B------:R-:W4:Y:S02]  /*4e130*/  LDL R4, [R1+0x247c] ;  /* 0x00247c0001047983 */ /* 0x000f240000100800 */
[----:B---3--:R-:W-:Y:S02]  /*4e140*/  @!P0 IMAD.MOV.U32 R15, RZ, RZ, R7 ;  /* 0x000000ffff0f8224 */ /* 0x008fe400078e0007 */
[----:B------:R-:W-:-:S05]  /*4e150*/  @!P0 IMAD.MOV.U32 R14, RZ, RZ, R6 ;  /* 0x000000ffff0e8224 */ /* 0x000fca00078e0006 */
[----:B------:R4:W3:Y:S04]  /*4e160*/  @!P0 LDG.E.U16 R13, [R14.64] ;  /* 0x000000080e0d8981 */ /* 0x0008e8000c1e1500 */
[----:B------:R0:W-:Y:S01]  /*4e170*/  STL [R1+0x3f30], R22 ;  /* 0x003f301601007387 */ /* 0x0001e20000100800 */
[----:B-1----:R-:W3:Y:S03]  /*4e180*/  LDL R23, [R1+0x2470] ;  /* 0x0024700001177983 */ /* 0x002ee60000100800 */
[----:B0-----:R-:W3:Y:S04]  /*4e190*/  LDL R22, [R1+0x2474] ;  /* 0x0024740001167983 */ /* 0x001ee80000100800 */
[----:B--2---:R-:W-:Y:S01]  /*4e1a0*/  STL [R1+0x3f34], R18 ;  /* 0x003f341201007387 */ /* 0x004fe20000100800 */
[----:B------:R-:W2:Y:S02]  /*4e1b0*/  LDL R11, [R1+0x23f8] ;  /* 0x0023f800010b7983 */ /* 0x000ea40000100800 */
[----:B------:R-:W2:Y:S01]  /*4e1c0*/  LDL R10, [R1+0x23fc] ;  /* 0x0023fc00010a7983 */ /* 0x000ea20000100800 */
[----:B------:R-:W2:Y:S04]  /*4e1d0*/  LDL R9, [R1+0x23f0] ;  /* 0x0023f00001097983 */ /* 0x000ea80000100800 */
[----:B------:R-:W2:Y:S01]  /*4e1e0*/  LDL R8, [R1+0x23f4] ;  /* 0x0023f40001087983 */ /* 0x000ea20000100800 */
[----:B----4-:R-:W-:-:S02]  /*4e1f0*/  @!P4 IMAD.MOV.U32 R15, RZ, RZ, R5 ;  /* 0x000000ffff0fc224 */ /* 0x010fc400078e0005 */
[----:B------:R-:W-:Y:S01]  /*4e200*/  @!P4 IMAD.MOV.U32 R14, RZ, RZ, R4 ;  /* 0x000000ffff0ec224 */ /* 0x000fe200078e0004 */
[----:B---3--:R-:W-:Y:S01]  /*4e210*/  STL [R1+0x3f38], R13 ;  /* 0x003f380d01007387 */ /* 0x008fe20000100800 */
[----:B------:R-:W3:Y:S02]  /*4e220*/  LDL R7, [R1+0x2378] ;  /* 0x0023780001077983 */ /* 0x000ee40000100800 */
[----:B------:R-:W4:Y:S02]  /*4e230*/  LDL R6, [R1+0x237c] ;  /* 0x00237c0001067983 */ /* 0x000f240000100800 */
[----:B------:R-:W4:Y:S01]  /*4e240*/  LDL R5, [R1+0x301c] ;  /* 0x00301c0001057983 */ /* 0x000f220000100800 */
[----:B------:R-:W4:Y:S01]  /*4e250*/  LDL R4, [R1+0x3028] ;  /* 0x0030280001047983 */ /* 0x000f220000100800 */
[----:B------:R-:W-:Y:S02]  /*4e260*/  PRMT R12, RZ, 0x7610, R12 ;  /* 0x00007610ff0c7816 */ /* 0x000fe4000000000c */
[----:B------:R-:W-:-:S04]  /*4e270*/  PRMT R17, RZ, 0x7610, R17 ;  /* 0x00007610ff117816 */ /* 0x000fc80000000011 */
[----:B------:R0:W4:Y:S01]  /*4e280*/  @!P4 LDG.E.U16 R12, [R14.64] ;  /* 0x000000080e0cc981 */ /* 0x000122000c1e1500 */
[----:B------:R-:W-:Y:S01]  /*4e290*/  PRMT R19, RZ, 0x7610, R19 ;  /* 0x00007610ff137816 */ /* 0x000fe20000000013 */
[----:B0-----:R-:W-:Y:S02]  /*4e2a0*/  @!P0 IMAD.MOV.U32 R14, RZ, RZ, R22 ;  /* 0x000000ffff0e8224 */ /* 0x001fe400078e0016 */
[----:B------:R-:W-:-:S05]  /*4e2b0*/  @!P0 IMAD.MOV.U32 R15, RZ, RZ, R23 ;  /* 0x000000ffff0f8224 */ /* 0x000fca00078e0017 */
[----:B------:R2:W4:Y:S01]  /*4e2c0*/  @!P0 LDG.E.U16 R17, [R14.64] ;  /* 0x000000080e118981 */ /* 0x000522000c1e1500 */
[----:B------:R-:W-:Y:S01]  /*4e2d0*/  PRMT R20, RZ, 0x7610, R20 ;  /* 0x00007610ff147816 */ /* 0x000fe20000000014 */
[----:B--2---:R-:W-:Y:S02]  /*4e2e0*/  @!P4 IMAD.MOV.U32 R14, RZ, RZ, R10 ;  /* 0x000000ffff0ec224 */ /* 0x004fe400078e000a */
[----:B------:R-:W-:-:S05]  /*4e2f0*/  @!P4 IMAD.MOV.U32 R15, RZ, RZ, R11 ;  /* 0x000000ffff0fc224 */ /* 0x000fca00078e000b */
[----:B------:R0:W2:Y:S01]  /*4e300*/  @!P4 LDG.E.U16 R19, [R14.64] ;  /* 0x000000080e13c981 */ /* 0x0000a2000c1e1500 */
[----:B------:R-:W-:Y:S01]  /*4e310*/  PRMT R21, RZ, 0x7610, R21 ;  /* 0x00007610ff157816 */ /* 0x000fe20000000015 */
[----:B0-----:R-:W-:Y:S02]  /*4e320*/  @!P0 IMAD.MOV.U32 R14, RZ, RZ, R8 ;  /* 0x000000ffff0e8224 */ /* 0x001fe400078e0008 */
[----:B------:R-:W-:-:S05]  /*4e330*/  @!P0 IMAD.MOV.U32 R15, RZ, RZ, R9 ;  /* 0x000000ffff0f8224 */ /* 0x000fca00078e0009 */
[----:B------:R3:W2:Y:S02]  /*4e340*/  @!P0 LDG.E.U16 R20, [R14.64] ;  /* 0x000000080e148981 */ /* 0x0006a4000c1e1500 */
[----:B---3--:R-:W-:Y:S02]  /*4e350*/  @!P4 IMAD.MOV.U32 R15, RZ, RZ, R7 ;  /* 0x000000ffff0fc224 */ /* 0x008fe400078e0007 */
[----:B----4-:R-:W-:-:S05]  /*4e360*/  @!P4 IMAD.MOV.U32 R14, RZ, RZ, R6 ;  /* 0x000000ffff0ec224 */ /* 0x010fca00078e0006 */
[----:B------:R0:W3:Y:S01]  /*4e370*/  @!P4 LDG.E.U16 R21, [R14.64] ;  /* 0x000000080e15c981 */ /* 0x0000e2000c1e1500 */
[----:B------:R-:W-:Y:S01]  /*4e380*/  PRMT R0, RZ, 0x7610, R0 ;  /* 0x00007610ff007816 */ /* 0x000fe20000000000 */
[----:B0-----:R-:W-:Y:S02]  /*4e390*/  @!P4 IMAD.MOV.U32 R14, RZ, RZ, R4 ;  /* 0x000000ffff0ec224 */ /* 0x001fe400078e0004 */
[----:B------:R-:W-:-:S05]  /*4e3a0*/  @!P4 IMAD.MOV.U32 R15, RZ, RZ, R5 ;  /* 0x000000ffff0fc224 */ /* 0x000fca00078e0005 */
[----:B------:R-:W4:Y:S04]  /*4e3b0*/  @!P4 LDG.E.U16 R0, [R14.64] ;  /* 0x000000080e00c981 */ /* 0x000f28000c1e1500 */
[----:B------:R-:W-:Y:S01]  /*4e3c0*/  STL [R1+0x3f3c], R12 ;  /* 0x003f3c0c01007387 */ /* 0x000fe20000100800 */
[----:B------:R-:W-:Y:S03]  /*4e3d0*/  STL [R1+0x3f40], R17 ;  /* 0x003f401101007387 */ /* 0x000fe60000100800 */
[----:B--2---:R-:W-:Y:S04]  /*4e3e0*/  STL [R1+0x3f44], R19 ;  /* 0x003f441301007387 */ /* 0x004fe80000100800 */
[----:B------:R-:W-:Y:S04]  /*4e3f0*/  STL [R1+0x3f48], R20 ;  /* 0x003f481401007387 */ /* 0x000fe80000100800 */
[----:B---3--:R-:W-:Y:S01]  /*4e400*/  STL [R1+0x3f4c], R21 ;  /* 0x003f4c1501007387 */ /* 0x008fe20000100800 */
[----:B------:R-:W2:Y:S02]  /*4e410*/  LDL R5, [R1+0x3024] ;  /* 0x0030240001057983 */ /* 0x000ea40000100800 */
[----:B------:R-:W3:Y:S01]  /*4e420*/  LDL R4, [R1+0x302c] ;  /* 0x00302c0001047983 */ /* 0x000ee20000100800 */
[----:B----4-:R-:W-:Y:S01]  /*4e430*/  STL [R1+0x30d0], R0 ;  /* 0x0030d00001007387 */ /* 0x010fe20000100800 */
[----:B------:R-:W-:Y:S02]  /*4e440*/  STL [R1+0x34ac], R0 ;  /* 0x0034ac0001007387 */ /* 0x000fe40000100800 */
[----:B------:R-:W-:Y:S02]  /*4e450*/  STL [R1+0x34b4], R0 ;  /* 0x0034b40001007387 */ /* 0x000fe40000100800 */
[----:B------:R-:W-:Y:S01]  /*4e460*/  STL [R1+0x34bc], R0 ;  /* 0x0034bc0001007387 */ /* 0x000fe20000100800 */
[----:B------:R-:W-:Y:S01]  /*4e470*/  STL [R1+0x34c4], R0 ;  /* 0x0034c40001007387 */ /* 0x000fe20000100800 */
        /* <DEDUP_REMOVED lines=52> */
[----:B------:R-:W-:Y:S01]  /*4e7c0*/  PRMT R3, RZ, 0x7610, R3 ;  /* 0x00007610ff037816 */ /* 0x000fe20000000003 */
        /* <DEDUP_REMOVED lines=115> */
[----:B--2---:R-:W-:-:S02]  /*4ef00*/  @!P0 IMAD.MOV.U32 R15, RZ, RZ, R5 ;  /* 0x000000ffff0f8224 */ /* 0x004fc400078e0005 */
[----:B---3--:R-:W-:-:S05]  /*4ef10*/  @!P0 IMAD.MOV.U32 R14, RZ, RZ, R4 ;  /* 0x000000ffff0e8224 */ /* 0x008fca00078e0004 */
[----:B------:R0:W2:Y:S04]  /*4ef20*/  @!P0 LDG.E.U16 R3, [R14.64] ;  /* 0x000000080e038981 */ /* 0x0000a8000c1e1500 */
        /* <DEDUP_REMOVED lines=162> */
[----:B------:R1:W-:Y:S02]  /*4f950*/  STL [R1+0x3f50], R0 ;  /* 0x003f500001007387 */ /* 0x0003e40000100800 */
[----:B------:R-:W3:Y:S01]  /*4f960*/  LDL.LU R11, [R1+0x2a4] ;  /* 0x0002a400010b7983 */ /* 0x000ee20000300800 */
[----:B-1----:R-:W4:Y:S01]  /*4f970*/  LDL.LU R0, [R1+0x29c] ;  /* 0x00029c0001007983 */ /* 0x002f220000300800 */
[----:B------:R-:W4:Y:S02]  /*4f980*/  LDL.LU R21, [R1+0x294] ;  /* 0x0002940001157983 */ /* 0x000f240000300800 */
[----:B------:R-:W4:Y:S02]  /*4f990*/  LDL.LU R20, [R1+0x28c] ;  /* 0x00028c0001147983 */ /* 0x000f240000300800 */
[----:B------:R-:W4:Y:S01]  /*4f9a0*/  LDL.LU R19, [R1+0x284] ;  /* 0x0002840001137983 */ /* 0x000f220000300800 */
[----:B------:R-:W4:Y:S01]  /*4f9b0*/  LDL.LU R17, [R1+0x27c] ;  /* 0x00027c0001117983 */ /* 0x000f220000300800 */
        /* <DEDUP_REMOVED lines=18> */
[----:B------:R0:W-:Y:S02]  /*4fae0*/  STL [R1+0x3f58], R14 ;  /* 0x003f580e01007387 */ /* 0x0001e40000100800 */
[----:B0-----:R-:W4:Y:S01]  /*4faf0*/  LDL.LU R14, [R1+0x2ac] ;  /* 0x0002ac00010e7983 */ /* 0x001f220000300800 */
[----:B------:R0:W-:Y:S03]  /*4fb00*/  STL [R1+0x3f54], R15 ;  /* 0x003f540f01007387 */ /* 0x0001e60000100800 */
[----:B0-----:R-:W4:Y:S04]  /*4fb10*/  LDL.LU R15, [R1+0x2b4] ;  /* 0x0002b400010f7983 */ /* 0x001f280000300800 */
[----:B--2---:R-:W-:Y:S01]  /*4fb20*/  STL [R1+0x30cc], R3 ;  /* 0x0030cc0301007387 */ /* 0x004fe20000100800 */
[----:B------:R0:W-:Y:S03]  /*4fb30*/  STL [R1+0x3f5c], R3 ;  /* 0x003f5c0301007387 */ /* 0x0001e60000100800 */
[----:B0-----:R-:W2:Y:S04]  /*4fb40*/  LDL.LU R3, [R1+0x2bc] ;  /* 0x0002bc0001037983 */ /* 0x001ea80000300800 */
[----:B------:R-:W0:Y:S02]  /*4fb50*/  S2R R16, SR_TID.X ;  /* 0x0000000000107919 */ /* 0x000e240000002100 */
[----:B0-----:R-:W-:-:S05]  /*4fb60*/  LOP3.LUT R16, R16, 0x3f, RZ, 0xc0, !PT ;  /* 0x0000003f10107812 */ /* 0x001fca00078ec0ff */
[----:B------:R-:W-:-:S05]  /*4fb70*/  IMAD.SHL.U32 R16, R16, 0x2, RZ ;  /* 0x0000000210107824 */ /* 0x000fca00078e00ff */
[----:B------:R0:W-:Y:S02]  /*4fb80*/  STS.U16 [R16+0x20c00], R2 ;  /* 0x020c000210007388 */ /* 0x0001e40000000400 */
[----:B0-----:R-:W-:Y:S02]  /*4fb90*/  LOP3.LUT R2, R16, 0x10, RZ, 0x3c, !PT ;  /* 0x0000001010027812 */ /* 0x001fe400078e3cff */
[----:B---3--:R0:W-:Y:S04]  /*4fba0*/  STS.U16 [R16+0x20300], R11 ;  /* 0x0203000b10007388 */ /* 0x0081e80000000400 */
[----:B----4-:R-:W-:Y:S04]  /*4fbb0*/  STS.U16 [R16+0x20400], R0 ;  /* 0x0204000010007388 */ /* 0x010fe80000000400 */
[----:B0-----:R-:W3:Y:S04]  /*4fbc0*/  LDL.LU R11, [R1+0x258] ;  /* 0x00025800010b7983 */ /* 0x001ee80000300800 */
[----:B------:R-:W-:Y:S04]  /*4fbd0*/  STS.U16 [R16+0x20500], R21 ;  /* 0x0205001510007388 */ /* 0x000fe80000000400 */
        /* <DEDUP_REMOVED lines=11> */
[----:B--2---:R0:W-:Y:S04]  /*4fc90*/  STS.U16 [R16+0x20000], R3 ;  /* 0x0200000310007388 */ /* 0x0041e80000000400 */
[----:B0-----:R-:W2:Y:S04]  /*4fca0*/  LDL.LU R16, [R1+0x240] ;  /* 0x0002400001107983 */ /* 0x001ea80000300800 */
[----:B--2---:R0:W-:Y:S04]  /*4fcb0*/  STL [R1+0x3fb4], R16 ;  /* 0x003fb41001007387 */ /* 0x0041e80000100800 */
[----:B0-----:R-:W2:Y:S01]  /*4fcc0*/  LDL.LU R16, [R1+0x248] ;  /* 0x0002480001107983 */ /* 0x001ea20000300800 */
[----:B------:R-:W-:Y:S02]  /*4fcd0*/  STS.U16 [R2+0x20080], R25 ;  /* 0x0200801902007388 */ /* 0x000fe40000000400 */
[----:B------:R-:W-:Y:S02]  /*4fce0*/  STS.U16 [R2+0x20180], R26 ;  /* 0x0201801a02007388 */ /* 0x000fe40000000400 */
[----:B------:R-:W-:Y:S01]  /*4fcf0*/  STS.U16 [R2+0x20280], R27 ;  /* 0x0202801b02007388 */ /* 0x000fe20000000400 */
[----:B------:R-:W-:Y:S01]  /*4fd00*/  STS.U16 [R2+0x20380], R28 ;  /* 0x0203801c02007388 */ /* 0x000fe20000000400 */
[----:B------:R-:W-:Y:S02]  /*4fd10*/  STS.U16 [R2+0x20480], R29 ;  /* 0x0204801d02007388 */ /* 0x000fe40000000400 */
[----:B------:R-:W-:Y:S01]  /*4fd20*/  STS.U16 [R2+0x20580], R4 ;  /* 0x0205800402007388 */ /* 0x000fe20000000400 */
[----:B--2---:R0:W-:Y:S04]  /*4fd30*/  STL [R1+0x3fb8], R16 ;  /* 0x003fb81001007387 */ /* 0x0041e80000100800 */
[----:B0-----:R-:W2:Y:S01]  /*4fd40*/  LDL.LU R16, [R1+0x250] ;  /* 0x0002500001107983 */ /* 0x001ea20000300800 */
        /* <DEDUP_REMOVED lines=19> */
[----:B------:R0:W-:Y:S04]  /*4fe80*/  STS.U16 [R2+0x20680], R5 ;  /* 0x0206800502007388 */ /* 0x0001e80000000400 */
[----:B------:R-:W4:Y:S01]  /*4fe90*/  LDL.LU R4, [R1+0x1f0] ;  /* 0x0001f00001047983 */ /* 0x000f220000300800 */
[----:B------:R1:W-:Y:S02]  /*4fea0*/  STS.U16 [R2+0x20780], R6 ;  /* 0x0207800602007388 */ /* 0x0003e40000000400 */
[----:B------:R1:W-:Y:S02]  /*4feb0*/  STS.U16 [R2+0x20880], R7 ;  /* 0x0208800702007388 */ /* 0x0003e40000000400 */
[----:B------:R3:W-:Y:S01]  /*4fec0*/  STS.U16 [R2+0x20980], R8 ;  /* 0x0209800802007388 */ /* 0x0007e20000000400 */
[----:B------:R3:W-:Y:S01]  /*4fed0*/  STS.U16 [R2+0x20a80], R9 ;  /* 0x020a800902007388 */ /* 0x0007e20000000400 */
[----:B------:R3:W-:Y:S03]  /*4fee0*/  STS.U16 [R2+0x20b80], R10 ;  /* 0x020b800a02007388 */ /* 0x0007e60000000400 */
[----:B0-----:R-:W4:Y:S01]  /*4fef0*/  LDL.LU R5, [R1+0x1ec] ;  /* 0x0001ec0001057983 */ /* 0x001f220000300800 */
[----:B-1----:R-:W4:Y:S02]  /*4ff00*/  LDL.LU R6, [R1+0x1e8] ;  /* 0x0001e80001067983 */ /* 0x002f240000300800 */
[----:B------:R-:W4:Y:S01]  /*4ff10*/  LDL.LU R7, [R1+0x1e4] ;  /* 0x0001e40001077983 */ /* 0x000f220000300800 */
[----:B---3--:R-:W3:Y:S01]  /*4ff20*/  LDL.LU R8, [R1+0x1e0] ;  /* 0x0001e00001087983 */ /* 0x008ee20000300800 */
[----:B------:R-:W3:Y:S02]  /*4ff30*/  LDL.LU R9, [R1+0x1dc] ;  /* 0x0001dc0001097983 */ /* 0x000ee40000300800 */
[----:B------:R0:W-:Y:S02]  /*4ff40*/  STS.U16 [R2+0x20c80], R11 ;  /* 0x020c800b02007388 */ /* 0x0001e40000000400 */
[----:B------:R-:W3:Y:S01]  /*4ff50*/  LDL.LU R10, [R1+0x1d8] ;  /* 0x0001d800010a7983 */ /* 0x000ee20000300800 */
[----:B0-----:R-:W3:Y:S04]  /*4ff60*/  LDL.LU R11, [R1+0x1d4] ;  /* 0x0001d400010b7983 */ /* 0x001ee80000300800 */
[----:B--2---:R0:W-:Y:S04]  /*4ff70*/  STS.U16 [R2+0x20d80], R16 ;  /* 0x020d801002007388 */ /* 0x0041e80000000400 */
[----:B0-----:R-:W2:Y:S04]  /*4ff80*/  LDL.LU R16, [R1+0x3fb8] ;  /* 0x003fb80001107983 */ /* 0x001ea80000300800 */
[----:B--2---:R0:W-:Y:S04]  /*4ff90*/  STS.U16 [R2+0x20e80], R16 ;  /* 0x020e801002007388 */ /* 0x0041e80000000400 */
[----:B0-----:R-:W2:Y:S01]  /*4ffa0*/  LDL.LU R16, [R1+0x3fb4] ;  /* 0x003fb40001107983 */ /* 0x001ea20000300800 */
[----:B------:R-:W-:Y:S03]  /*4ffb0*/  STL [R1+0x3f8c], R2 ;  /* 0x003f8c0201007387 */ /* 0x000fe60000100800 */
[----:B--2---:R0:W-:Y:S04]  /*4ffc0*/  STS.U16 [R2+0x20f80], R16 ;  /* 0x020f801002007388 */ /* 0x0041e80000000400 */
[----:B0-----:R-:W2:Y:S04]  /*4ffd0*/  LDL.LU R2, [R1+0x1c4] ;  /* 0x0001c40001027983 */ /* 0x001ea80000300800 */
[----:B--2---:R0:W-:Y:S04]  /*4ffe0*/  STL [R1+0x3fa8], R2 ;  /* 0x003fa80201007387 */ /* 0x0041e80000100800 */
[----:B0-----:R-:W2:Y:S04]  /*4fff0*/  LDL.LU R2, [R1+0x1c8] ;  /* 0x0001c80001027983 */ /* 0x001ea80000300800 */
[----:B--2---:R0:W-:Y:S04]  /*50000*/  STL [R1+0x3fac], R2 ;  /* 0x003fac0201007387 */ /* 0x0041e80000100800 */
[----:B0-----:R-:W2:Y:S04]  /*50010*/  LDL.LU R2, [R1+0x1cc] ;  /* 0x0001cc0001027983 */ /* 0x001ea80000300800 */
[----:B------:R-:W0:Y:S02]  /*50020*/  S2R R16, SR_TID.X ;  /* 0x0000000000107919 */ /* 0x000e240000002100 */
[----:B0-----:R-:W-:-:S05]  /*50030*/  LOP3.LUT R16, R16, 0x3f, RZ, 0xc0, !PT ;  /* 0x0000003f10107812 */ /* 0x001fca00078ec0ff */
[----:B------:R-:W-:Y:S01]  /*50040*/  IMAD.SHL.U32 R16, R16, 0x2, RZ ;  /* 0x0000000210107824 */ /* 0x000fe200078e00ff */
[----:B--2---:R0:W-:Y:S04]  /*50050*/  STL [R1+0x3fb0], R2 ;  /* 0x003fb00201007387 */ /* 0x0041e80000100800 */
[----:B0-----:R-:W2:Y:S04]  /*50060*/  LDL.LU R2, [R1+0x1d0] ;  /* 0x0001d00001027983 */ /* 0x001ea80000300800 */
[----:B----4-:R0:W-:Y:S04]  /*50070*/  STS.U16 [R16], R3 ;  /* 0x0000000310007388 */ /* 0x0101e80000000400 */
[----:B------:R1:W-:Y:S04]  /*50080*/  STS.U16 [R16+0x80], R15 ;  /* 0x0000800f10007388 */ /* 0x0003e80000000400 */
[----:B------:R4:W-:Y:S04]  /*50090*/  STS.U16 [R16+0x800], R14 ;  /* 0x0008000e10007388 */ /* 0x0009e80000000400 */
[----:B------:R3:W-:Y:S04]  /*500a0*/  STS.U16 [R16+0x880], R0 ;  /* 0x0008800010007388 */ /* 0x0007e80000000400 */
[----:B------:R3:W-:Y:S04]  /*500b0*/  STS.U16 [R16+0x1000], R21 ;  /* 0x0010001510007388 */ /* 0x0007e80000000400 */
[----:B------:R3:W-:Y:S04]  /*500c0*/  STS.U16 [R16+0x1080], R20 ;  /* 0x0010801410007388 */ /* 0x0007e80000000400 */
[----:B0-----:R-:W2:Y:S01]  /*500d0*/  LDL.LU R3, [R1+0x1c0] ;  /* 0x0001c00001037983 */ /* 0x001ea20000300800 */
[----:B-1----:R-:W2:Y:S02]  /*500e0*/  LDL.LU R15, [R1+0x1bc] ;  /* 0x0001bc00010f7983 */ /* 0x002ea40000300800 */
[----:B----4-:R-:W4:Y:S02]  /*500f0*/  LDL.LU R14, [R1+0x1b8] ;  /* 0x0001b800010e7983 */ /* 0x010f240000300800 */
[----:B---3--:R-:W3:Y:S01]  /*50100*/  LDL.LU R0, [R1+0x1b4] ;  /* 0x0001b40001007983 */ /* 0x008ee20000300800 */
[----:B------:R-:W3:Y:S04]  /*50110*/  LDL.LU R21, [R1+0x1b0] ;  /* 0x0001b00001157983 */ /* 0x000ee80000300800 */
[----:B------:R0:W-:Y:S01]  /*50120*/  STS.U16 [R16+0x1800], R19 ;  /* 0x0018001310007388 */ /* 0x0001e20000000400 */
[----:B------:R-:W3:Y:S03]  /*50130*/  LDL.LU R20, [R1+0x1ac] ;  /* 0x0001ac0001147983 */ /* 0x000ee60000300800 */
[----:B------:R1:W-:Y:S04]  /*50140*/  STS.U16 [R16+0x1880], R17 ;  /* 0x0018801110007388 */ /* 0x0003e80000000400 */
[----:B------:R1:W-:Y:S04]  /*50150*/  STS.U16 [R16+0x2000], R12 ;  /* 0x0020000c10007388 */ /* 0x0003e80000000400 */
[----:B------:R1:W-:Y:S04]  /*50160*/  STS.U16 [R16+0x2080], R13 ;  /* 0x0020800d10007388 */ /* 0x0003e80000000400 */
[----:B------:R1:W-:Y:S04]  /*50170*/  STS.U16 [R16+0x2800], R18 ;  /* 0x0028001210007388 */ /* 0x0003e80000000400 */
[----:B------:R1:W-:Y:S04]  /*50180*/  STS.U16 [R16+0x2880], R22 ;  /* 0x0028801610007388 */ /* 0x0003e80000000400 */
[----:B0-----:R-:W3:Y:S01]  /*50190*/  LDL.LU R19, [R1+0x1a8] ;  /* 0x0001a80001137983 */ /* 0x001ee20000300800 */
[----:B-1----:R-:W3:Y:S02]  /*501a0*/  LDL.LU R17, [R1+0x1a4] ;  /* 0x0001a40001117983 */ /* 0x002ee40000300800 */
[----:B------:R-:W3:Y:S01]  /*501b0*/  LDL.LU R12, [R1+0x1a0] ;  /* 0x0001a000010c7983 */ /* 0x000ee20000300800 */
[----:B------:R-:W3:Y:S01]  /*501c0*/  LDL.LU R13, [R1+0x19c] ;  /* 0x00019c00010d7983 */ /* 0x000ee20000300800 */
[----:B------:R-:W3:Y:S03]  /*501d0*/  LDL.LU R18, [R1+0x198] ;  /* 0x0001980001127983 */ /* 0x000ee60000300800 */
        /* <DEDUP_REMOVED lines=28> */
[----:B0-----:R-:W3:Y:S01]  /*503a0*/  LDL.LU R9, [R1+0x160] ;  /* 0x0001600001097983 */ /* 0x001ee20000300800 */
[----:B-1----:R-:W3:Y:S02]  /*503b0*/  LDL.LU R10, [R1+0x15c] ;  /* 0x00015c00010a7983 */ /* 0x002ee40000300800 */
[----:B------:R-:W3:Y:S01]  /*503c0*/  LDL.LU R11, [R1+0x158] ;  /* 0x00015800010b7983 */ /* 0x000ee20000300800 */
[----:B--2---:R0:W-:Y:S04]  /*503d0*/  STS.U16 [R16+0x6880], R2 ;  /* 0x0068800210007388 */ /* 0x0041e80000000400 */
[----:B0-----:R-:W2:Y:S04]  /*503e0*/  LDL.LU R2, [R1+0x3fb0] ;  /* 0x003fb00001027983 */ /* 0x001ea80000300800 */
[----:B--2---:R0:W-:Y:S04]  /*503f0*/  STS.U16 [R16+0x7000], R2 ;  /* 0x0070000210007388 */ /* 0x0041e80000000400 */
[----:B0-----:R-:W2:Y:S04]  /*50400*/  LDL.LU R2, [R1+0x3fac] ;  /* 0x003fac0001027983 */ /* 0x001ea80000300800 */
[----:B--2---:R0:W-:Y:S04]  /*50410*/  STS.U16 [R16+0x7080], R2 ;  /* 0x0070800210007388 */ /* 0x0041e80000000400 */
[----:B0-----:R-:W2:Y:S04]  /*50420*/  LDL.LU R2, [R1+0x3fa8] ;  /* 0x003fa80001027983 */ /* 0x001ea80000300800 */
[----:B--2---:R0:W-:Y:S04]  /*50430*/  STS.U16 [R16+0x7800], R2 ;  /* 0x0078000210007388 */ /* 0x0041e80000000400 */
[----:B0-----:R-:W2:Y:S04]  /*50440*/  LDL.LU R2, [R1+0x148] ;  /* 0x0001480001027983 */ /* 0x001ea80000300800 */
[----:B--2---:R0:W-:Y:S04]  /*50450*/  STL [R1+0x3f9c], R2 ;  /* 0x003f9c0201007387 */ /* 0x0041e80000100800 */
[----:B0-----:R-:W2:Y:S04]  /*50460*/  LDL.LU R2, [R1+0x14c] ;  /* 0x00014c0001027983 */ /* 0x001ea80000300800 */
[----:B--2---:R0:W-:Y:S04]  /*50470*/  STL [R1+0x3fa0], R2 ;  /* 0x003fa00201007387 */ /* 0x0041e80000100800 */
[----:B0-----:R-:W2:Y:S04]  /*50480*/  LDL.LU R2, [R1+0x150] ;  /* 0x0001500001027983 */ /* 0x001ea80000300800 */
[----:B------:R-:W-:Y:S04]  /*50490*/  STS.U16 [R16+0x7880], R3 ;  /* 0x0078800310007388 */ /* 0x000fe80000000400 */
[----:B------:R-:W-:Y:S04]  /*504a0*/  STS.U16 [R16+0x8000], R15 ;  /* 0x0080000f10007388 */ /* 0x000fe80000000400 */
[----:B----4-:R-:W-:Y:S04]  /*504b0*/  STS.U16 [R16+0x8080], R14 ;  /* 0x0080800e10007388 */ /* 0x010fe80000000400 */
[----:B---3--:R-:W-:Y:S04]  /*504c0*/  STS.U16 [R16+0x8800], R0 ;  /* 0x0088000010007388 */ /* 0x008fe80000000400 */
        /* <DEDUP_REMOVED lines=9> */
[----:B--2---:R0:W-:Y:S04]  /*50560*/  STL [R1+0x3fa4], R2 ;  /* 0x003fa40201007387 */ /* 0x0041e80000100800 */
[----:B0-----:R-:W2:Y:S01]  /*50570*/  LDL.LU R2, [R1+0x154] ;  /* 0x0001540001027983 */ /* 0x001ea20000300800 */
[----:B------:R-:W3:Y:S02]  /*50580*/  LDL.LU R3, [R1+0x144] ;  /* 0x0001440001037983 */ /* 0x000ee40000300800 */
[----:B------:R-:W4:Y:S02]  /*50590*/  LDL.LU R15, [R1+0x140] ;  /* 0x00014000010f7983 */ /* 0x000f240000300800 */
[----:B------:R-:W3:Y:S01]  /*505a0*/  LDL.LU R14, [R1+0x13c] ;  /* 0x00013c00010e7983 */ /* 0x000ee20000300800 */
[----:B------:R-:W3:Y:S01]  /*505b0*/  LDL.LU R0, [R1+0x138] ;  /* 0x0001380001007983 */ /* 0x000ee20000300800 */
[----:B------:R-:W3:Y:S02]  /*505c0*/  LDL.LU R21, [R1+0x134] ;  /* 0x0001340001157983 */ /* 0x000ee40000300800 */
[----:B------:R-:W3:Y:S02]  /*505d0*/  LDL.LU R20, [R1+0x130] ;  /* 0x0001300001147983 */ /* 0x000ee40000300800 */
[----:B------:R-:W3:Y:S01]  /*505e0*/  LDL.LU R19, [R1+0x12c] ;  /* 0x00012c0001137983 */ /* 0x000ee20000300800 */
[----:B------:R-:W3:Y:S01]  /*505f0*/  LDL.LU R17, [R1+0x128] ;  /* 0x0001280001117983 */ /* 0x000ee20000300800 */
[----:B------:R-:W3:Y:S02]  /*50600*/  LDL.LU R12, [R1+0x124] ;  /* 0x00012400010c7983 */ /* 0x000ee40000300800 */
[----:B------:R-:W3:Y:S02]  /*50610*/  LDL.LU R13, [R1+0x120] ;  /* 0x00012000010d7983 */ /* 0x000ee40000300800 */
[----:B------:R-:W3:Y:S01]  /*50620*/  LDL.LU R18, [R1+0x11c] ;  /* 0x00011c0001127983 */ /* 0x000ee20000300800 */
        /* <DEDUP_REMOVED lines=28> */
[----:B0-----:R-:W3:Y:S01]  /*507f0*/  LDL.LU R10, [R1+0xe0] ;  /* 0x0000e000010a7983 */ /* 0x001ee20000300800 */
[----:B-1----:R-:W3:Y:S03]  /*50800*/  LDL.LU R11, [R1+0xdc] ;  /* 0x0000dc00010b7983 */ /* 0x002ee60000300800 */
        /* <DEDUP_REMOVED lines=21> */
[----:B----4-:R-:W-:Y:S04]  /*50960*/  STS.U16 [R16+0xf880], R15 ;  /* 0x00f8800f10007388 */ /* 0x010fe80000000400 */
        /* <DEDUP_REMOVED lines=52> */
[----:B---3--:R-:W-:Y:S04]  /*50cb0*/  STS.U16 [R16+0x17080], R4 ;  /* 0x0170800410007388 */ /* 0x008fe80000000400 */
[----:B----4-:R-:W-:Y:S04]  /*50cc0*/  STS.U16 [R16+0x17800], R5 ;  /* 0x0178000510007388 */ /* 0x010fe80000000400 */
        /* <DEDUP_REMOVED lines=8> */
[----:B0-----:R-:W2:Y:S01]  /*50d50*/  LDL.LU R2, [R1+0x3f8c] ;  /* 0x003f8c0001027983 */ /* 0x001ea20000300800 */
[----:B------:R-:W3:Y:S02]  /*50d60*/  LDL.LU R4, [R1+0x3f88] ;  /* 0x003f880001047983 */ /* 0x000ee40000300800 */
[----:B------:R-:W4:Y:S02]  /*50d70*/  LDL.LU R5, [R1+0x3f84] ;  /* 0x003f840001057983 */ /* 0x000f240000300800 */
[----:B------:R-:W2:Y:S01]  /*50d80*/  LDL.LU R6, [R1+0x3f80] ;  /* 0x003f800001067983 */ /* 0x000ea20000300800 */
[----:B------:R-:W2:Y:S01]  /*50d90*/  LDL.LU R7, [R1+0x3f7c] ;  /* 0x003f7c0001077983 */ /* 0x000ea20000300800 */
[----:B------:R-:W2:Y:S02]  /*50da0*/  LDL.LU R8, [R1+0x3f78] ;  /* 0x003f780001087983 */ /* 0x000ea40000300800 */
[----:B------:R-:W2:Y:S02]  /*50db0*/  LDL.LU R9, [R1+0x3f74] ;  /* 0x003f740001097983 */ /* 0x000ea40000300800 */
[----:B------:R-:W2:Y:S01]  /*50dc0*/  LDL.LU R10, [R1+0x3f70] ;  /* 0x003f7000010a7983 */ /* 0x000ea20000300800 */
[----:B------:R-:W2:Y:S01]  /*50dd0*/  LDL.LU R11, [R1+0x3f6c] ;  /* 0x003f6c00010b7983 */ /* 0x000ea20000300800 */
[----:B------:R-:W2:Y:S03]  /*50de0*/  LDL.LU R3, [R1+0x50] ;  /* 0x0000500001037983 */ /* 0x000ea60000300800 */
[----:B--2---:R0:W-:Y:S04]  /*50df0*/  STL [R1+0x3f60], R3 ;  /* 0x003f600301007387 */ /* 0x0041e80000100800 */
[----:B0-----:R-:W2:Y:S04]  /*50e00*/  LDL.LU R3, [R1+0x54] ;  /* 0x0000540001037983 */ /* 0x001ea80000300800 */
[----:B--2---:R0:W-:Y:S04]  /*50e10*/  STL [R1+0x3f64], R3 ;  /* 0x003f640301007387 */ /* 0x0041e80000100800 */
[----:B0-----:R-:W2:Y:S04]  /*50e20*/  LDL.LU R3, [R1+0x58] ;  /* 0x0000580001037983 */ /* 0x001ea80000300800 */
        /* <DEDUP_REMOVED lines=12> */
[----:B------:R-:W2:Y:S02]  /*50ef0*/  LDL.LU R14, [R1+0x4c] ;  /* 0x00004c00010e7983 */ /* 0x000ea40000300800 */
[----:B------:R-:W2:Y:S02]  /*50f00*/  LDL.LU R15, [R1+0x48] ;  /* 0x00004800010f7983 */ /* 0x000ea40000300800 */
[----:B------:R-:W2:Y:S01]  /*50f10*/  LDL.LU R0, [R1+0x44] ;  /* 0x0000440001007983 */ /* 0x000ea20000300800 */
[----:B------:R-:W2:Y:S01]  /*50f20*/  LDL.LU R21, [R1+0x40] ;  /* 0x0000400001157983 */ /* 0x000ea20000300800 */
[----:B------:R-:W2:Y:S02]  /*50f30*/  LDL.LU R20, [R1+0x3c] ;  /* 0x00003c0001147983 */ /* 0x000ea40000300800 */
[----:B------:R-:W2:Y:S02]  /*50f40*/  LDL.LU R19, [R1+0x38] ;  /* 0x0000380001137983 */ /* 0x000ea40000300800 */
[----:B------:R-:W2:Y:S01]  /*50f50*/  LDL.LU R17, [R1+0x34] ;  /* 0x0000340001117983 */ /* 0x000ea20000300800 */
[----:B------:R-:W2:Y:S01]  /*50f60*/  LDL.LU R12, [R1+0x30] ;  /* 0x00003000010c7983 */ /* 0x000ea20000300800 */
[----:B------:R-:W2:Y:S03]  /*50f70*/  LDL.LU R13, [R1+0x2c] ;  /* 0x00002c00010d7983 */ /* 0x000ea60000300800 */
[----:B------:R0:W-:Y:S01]  /*50f80*/  STS.U16 [R16+0x1c000], R22 ;  /* 0x01c0001610007388 */ /* 0x0001e20000000400 */
[----:B------:R-:W2:Y:S03]  /*50f90*/  LDL.LU R18, [R1+0x28] ;  /* 0x0000280001127983 */ /* 0x000ea60000300800 */
[----:B------:R1:W-:Y:S04]  /*50fa0*/  STS.U16 [R16+0x1c080], R23 ;  /* 0x01c0801710007388 */ /* 0x0003e80000000400 */
[----:B------:R1:W-:Y:S04]  /*50fb0*/  STS.U16 [R16+0x1c800], R24 ;  /* 0x01c8001810007388 */ /* 0x0003e80000000400 */
[----:B------:R3:W-:Y:S04]  /*50fc0*/  STS.U16 [R16+0x1c880], R25 ;  /* 0x01c8801910007388 */ /* 0x0007e80000000400 */
[----:B------:R4:W-:Y:S04]  /*50fd0*/  STS.U16 [R16+0x1d000], R26 ;  /* 0x01d0001a10007388 */ /* 0x0009e80000000400 */
[----:B------:R4:W-:Y:S04]  /*50fe0*/  STS.U16 [R16+0x1d080], R27 ;  /* 0x01d0801b10007388 */ /* 0x0009e80000000400 */
[----:B0-----:R-:W2:Y:S01]  /*50ff0*/  LDL.LU R22, [R1+0x24] ;  /* 0x0000240001167983 */ /* 0x001ea20000300800 */
[----:B-1----:R-:W2:Y:S02]  /*51000*/  LDL.LU R23, [R1+0x20] ;  /* 0x0000200001177983 */ /* 0x002ea40000300800 */
[----:B------:R-:W2:Y:S01]  /*51010*/  LDL.LU R24, [R1+0x1c] ;  /* 0x00001c0001187983 */ /* 0x000ea20000300800 */
[----:B---3--:R-:W3:Y:S01]  /*51020*/  LDL.LU R25, [R1+0x18] ;  /* 0x0000180001197983 */ /* 0x008ee20000300800 */
[----:B----4-:R-:W3:Y:S03]  /*51030*/  LDL.LU R26, [R1+0x14] ;  /* 0x00001400011a7983 */ /* 0x010ee60000300800 */
[----:B------:R0:W-:Y:S01]  /*51040*/  STS.U16 [R16+0x1d800], R28 ;  /* 0x01d8001c10007388 */ /* 0x0001e20000000400 */
[----:B------:R-:W3:Y:S03]  /*51050*/  LDL.LU R27, [R1+0x10] ;  /* 0x00001000011b7983 */ /* 0x000ee60000300800 */
[----:B------:R1:W-:Y:S04]  /*51060*/  STS.U16 [R16+0x1d880], R29 ;  /* 0x01d8801d10007388 */ /* 0x0003e80000000400 */
[----:B------:R1:W-:Y:S04]  /*51070*/  STS.U16 [R16+0x1f800], R5 ;  /* 0x01f8000510007388 */ /* 0x0003e80000000400 */
[----:B------:R-:W-:Y:S04]  /*51080*/  STS.U16 [R16+0x1e000], R11 ;  /* 0x01e0000b10007388 */ /* 0x000fe80000000400 */
[----:B------:R-:W-:Y:S04]  /*51090*/  STS.U16 [R16+0x1e080], R10 ;  /* 0x01e0800a10007388 */ /* 0x000fe80000000400 */
[----:B------:R-:W-:Y:S04]  /*510a0*/  STS.U16 [R16+0x1e800], R9 ;  /* 0x01e8000910007388 */ /* 0x000fe80000000400 */
[----:B------:R-:W-:Y:S04]  /*510b0*/  STS.U16 [R16+0x1e880], R8 ;  /* 0x01e8800810007388 */ /* 0x000fe80000000400 */
[----:B0-----:R-:W3:Y:S04]  /*510c0*/  LDL.LU R28, [R1+0xc] ;  /* 0x00000c00011c7983 */ /* 0x001ee80000300800 */
[----:B------:R-:W-:Y:S04]  /*510d0*/  STS.U16 [R16+0x1f000], R7 ;  /* 0x01f0000710007388 */ /* 0x000fe80000000400 */
[----:B-1----:R-:W3:Y:S04]  /*510e0*/  LDL.LU R29, [R1+0x8] ;  /* 0x00000800011d7983 */ /* 0x002ee80000300800 */
[----:B------:R-:W-:Y:S01]  /*510f0*/  STS.U16 [R16+0x1f080], R6 ;  /* 0x01f0800610007388 */ /* 0x000fe20000000400 */
[----:B------:R-:W3:Y:S03]  /*51100*/  LDL.LU R5, [R1] ;  /* 0x0000000001057983 */ /* 0x000ee60000300800 */
[----:B------:R0:W-:Y:S04]  /*51110*/  STS.U16 [R16+0x1f880], R4 ;  /* 0x01f8800410007388 */ /* 0x0001e80000000400 */
[----:B0-----:R-:W3:Y:S04]  /*51120*/  LDL.LU R4, [R1+0x4] ;  /* 0x0000040001047983 */ /* 0x001ee80000300800 */
[----:B--2---:R0:W-:Y:S04]  /*51130*/  STS.U16 [R2+0x100], R3 ;  /* 0x0001000302007388 */ /* 0x0041e80000000400 */
[----:B0-----:R-:W2:Y:S04]  /*51140*/  LDL.LU R3, [R1+0x3f68] ;  /* 0x003f680001037983 */ /* 0x001ea80000300800 */
[----:B--2---:R0:W-:Y:S04]  /*51150*/  STS.U16 [R2+0x180], R3 ;  /* 0x0001800302007388 */ /* 0x0041e80000000400 */
[----:B0-----:R-:W2:Y:S04]  /*51160*/  LDL.LU R3, [R1+0x3f64] ;  /* 0x003f640001037983 */ /* 0x001ea80000300800 */
[----:B--2---:R0:W-:Y:S04]  /*51170*/  STS.U16 [R2+0x900], R3 ;  /* 0x0009000302007388 */ /* 0x0041e80000000400 */
[----:B0-----:R-:W2:Y:S04]  /*51180*/  LDL.LU R3, [R1+0x3f60] ;  /* 0x003f600001037983 */ /* 0x001ea80000300800 */
[----:B--2---:R0:W-:Y:S01]  /*51190*/  STS.U16 [R2+0x980], R3 ;  /* 0x0009800302007388 */ /* 0x0041e20000000400 */
[----:B------:R1:W-:Y:S02]  /*511a0*/  STS.U16 [R2+0x1100], R14 ;  /* 0x0011000e02007388 */ /* 0x0003e40000000400 */
[----:B------:R2:W-:Y:S02]  /*511b0*/  STS.U16 [R2+0x1180], R15 ;  /* 0x0011800f02007388 */ /* 0x0005e40000000400 */
[----:B------:R3:W-:Y:S01]  /*511c0*/  STS.U16 [R2+0x1900], R0 ;  /* 0x0019000002007388 */ /* 0x0007e20000000400 */
[----:B------:R3:W-:Y:S01]  /*511d0*/  STS.U16 [R2+0x1980], R21 ;  /* 0x0019801502007388 */ /* 0x0007e20000000400 */
[----:B------:R3:W-:Y:S02]  /*511e0*/  STS.U16 [R2+0x2100], R20 ;  /* 0x0021001402007388 */ /* 0x0007e40000000400 */
[----:B------:R3:W-:Y:S01]  /*511f0*/  STS.U16 [R2+0x2180], R19 ;  /* 0x0021801302007388 */ /* 0x0007e20000000400 */
[----:B0-----:R-:W4:Y:S01]  /*51200*/  LDL.LU R3, [R1+0x3f5c] ;  /* 0x003f5c0001037983 */ /* 0x001f220000300800 */
[----:B-1----:R-:W4:Y:S02]  /*51210*/  LDL.LU R14, [R1+0x3f58] ;  /* 0x003f5800010e7983 */ /* 0x002f240000300800 */
[----:B--2---:R-:W2:Y:S02]  /*51220*/  LDL.LU R15, [R1+0x3f54] ;  /* 0x003f5400010f7983 */ /* 0x004ea40000300800 */
[----:B---3--:R-:W3:Y:S01]  /*51230*/  LDL.LU R0, [R1+0x3f50] ;  /* 0x003f500001007983 */ /* 0x008ee20000300800 */
[----:B------:R-:W2:Y:S01]  /*51240*/  LDL.LU R21, [R1+0x3f4c] ;  /* 0x003f4c0001157983 */ /* 0x000ea20000300800 */
[----:B------:R-:W2:Y:S03]  /*51250*/  LDL.LU R20, [R1+0x3f48] ;  /* 0x003f480001147983 */ /* 0x000ea60000300800 */
[----:B------:R0:W-:Y:S01]  /*51260*/  STS.U16 [R2+0x2900], R17 ;  /* 0x0029001102007388 */ /* 0x0001e20000000400 */
[----:B------:R-:W2:Y:S02]  /*51270*/  LDL.LU R19, [R1+0x3f44] ;  /* 0x003f440001137983 */ /* 0x000ea40000300800 */
[----:B------:R1:W-:Y:S02]  /*51280*/  STS.U16 [R2+0x2980], R12 ;  /* 0x0029800c02007388 */ /* 0x0003e40000000400 */
[----:B------:R1:W-:Y:S01]  /*51290*/  STS.U16 [R2+0x3100], R13 ;  /* 0x0031000d02007388 */ /* 0x0003e20000000400 */
[----:B------:R1:W-:Y:S01]  /*512a0*/  STS.U16 [R2+0x3180], R18 ;  /* 0x0031801202007388 */ /* 0x0003e20000000400 */
[----:B------:R1:W-:Y:S02]  /*512b0*/  STS.U16 [R2+0x3900], R22 ;  /* 0x0039001602007388 */ /* 0x0003e40000000400 */
[----:B------:R1:W-:Y:S01]  /*512c0*/  STS.U16 [R2+0x3980], R23 ;  /* 0x0039801702007388 */ /* 0x0003e20000000400 */
[----:B0-----:R-:W2:Y:S01]  /*512d0*/  LDL.LU R17, [R1+0x3f40] ;  /* 0x003f400001117983 */ /* 0x001ea20000300800 */
[----:B-1----:R-:W2:Y:S03]  /*512e0*/  LDL.LU R12, [R1+0x3f3c] ;  /* 0x003f3c00010c7983 */ /* 0x002ea60000300800 */
[----:B------:R-:W2:Y:S01]  /*512f0*/  LDL.LU R13, [R1+0x3f38] ;  /* 0x003f3800010d7983 */ /* 0x000ea20000300800 */
[----:B------:R0:W-:Y:S03]  /*51300*/  STS.U16 [R2+0x4100], R24 ;  /* 0x0041001802007388 */ /* 0x0001e60000000400 */
[----:B------:R-:W2:Y:S01]  /*51310*/  LDL.LU R18, [R1+0x3f34] ;  /* 0x003f340001127983 */ /* 0x000ea20000300800 */
[----:B------:R-:W2:Y:S02]  /*51320*/  LDL.LU R22, [R1+0x3f30] ;  /* 0x003f300001167983 */ /* 0x000ea40000300800 */
[----:B------:R-:W2:Y:S01]  /*51330*/  LDL.LU R23, [R1+0x3f2c] ;  /* 0x003f2c0001177983 */ /* 0x000ea20000300800 */
[----:B------:R1:W-:Y:S01]  /*51340*/  STS.U16 [R2+0x4180], R25 ;  /* 0x0041801902007388 */ /* 0x0003e20000000400 */
[----:B------:R1:W-:Y:S02]  /*51350*/  STS.U16 [R2+0x4900], R26 ;  /* 0x0049001a02007388 */ /* 0x0003e40000000400 */
[----:B------:R1:W-:Y:S02]  /*51360*/  STS.U16 [R2+0x4980], R27 ;  /* 0x0049801b02007388 */ /* 0x0003e40000000400 */
[----:B------:R1:W-:Y:S01]  /*51370*/  STS.U16 [R2+0x5100], R28 ;  /* 0x0051001c02007388 */ /* 0x0003e20000000400 */
[----:B0-----:R-:W2:Y:S04]  /*51380*/  LDL.LU R24, [R1+0x3f28] ;  /* 0x003f280001187983 */ /* 0x001ea80000300800 */
[----:B------:R0:W-:Y:S04]  /*51390*/  STS.U16 [R2+0x5180], R29 ;  /* 0x0051801d02007388 */ /* 0x0001e80000000400 */
[----:B-1----:R-:W2:Y:S01]  /*513a0*/  LDL.LU R25, [R1+0x3f24] ;  /* 0x003f240001197983 */ /* 0x002ea20000300800 */
[----:B------:R-:W2:Y:S02]  /*513b0*/  LDL.LU R26, [R1+0x3f20] ;  /* 0x003f2000011a7983 */ /* 0x000ea40000300800 */
[----:B------:R1:W-:Y:S01]  /*513c0*/  STS.U16 [R2+0x5900], R4 ;  /* 0x0059000402007388 */ /* 0x0003e20000000400 */
[----:B------:R-:W2:Y:S01]  /*513d0*/  LDL.LU R27, [R1+0x3f1c] ;  /* 0x003f1c00011b7983 */ /* 0x000ea20000300800 */
[----:B------:R-:W2:Y:S02]  /*513e0*/  LDL.LU R28, [R1+0x3f18] ;  /* 0x003f1800011c7983 */ /* 0x000ea40000300800 */
[----:B------:R1:W-:Y:S01]  /*513f0*/  STS.U16 [R2+0x5980], R5 ;  /* 0x0059800502007388 */ /* 0x0003e20000000400 */
[----:B0-----:R-:W2:Y:S01]  /*51400*/  LDL.LU R29, [R1+0x3f14] ;  /* 0x003f1400011d7983 */ /* 0x001ea20000300800 */
[----:B-1----:R-:W2:Y:S03]  /*51410*/  LDL R4, [R1+0x2cd4] ;  /* 0x002cd40001047983 */ /* 0x002ea60000100800 */
[----:B------:R-:W2:Y:S01]  /*51420*/  LDL R5, [R1+0x2cd0] ;  /* 0x002cd00001057983 */ /* 0x000ea20000100800 */
[----:B---3--:R-:W-:-:S06]  /*51430*/  PRMT R0, RZ, 0x7610, R0 ;  /* 0x00007610ff007816 */ /* 0x008fcc0000000000 */
[----:B--2---:R-:W2:Y:S04]  /*51440*/  @!P4 LDG.E.U16 R0, [R4.64] ;  /* 0x000000080400c981 */ /* 0x004ea8000c1e1500 */
[----:B------:R-:W-:Y:S01]  /*51450*/  STS.U16 [R2+0x6100], R29 ;  /* 0x0061001d02007388 */ /* 0x000fe20000000400 */
[----:B------:R-:W-:Y:S02]  /*51460*/  STS.U16 [R2+0x6180], R28 ;  /* 0x0061801c02007388 */ /* 0x000fe40000000400 */
[----:B------:R-:W-:Y:S02]  /*51470*/  STS.U16 [R2+0x6900], R27 ;  /* 0x0069001b02007388 */ /* 0x000fe40000000400 */
[----:B------:R-:W-:Y:S01]  /*51480*/  STS.U16 [R2+0x6980], R26 ;  /* 0x0069801a02007388 */ /* 0x000fe20000000400 */
        /* <DEDUP_REMOVED lines=10> */
[----:B------:R0:W-:Y:S02]  /*51530*/  STS.U16 [R2+0x9900], R21 ;  /* 0x0099001502007388 */ /* 0x0001e40000000400 */
[----:B0-----:R-:W3:Y:S04]  /*51540*/  LDL.LU R2, [R1+0x3f10] ;  /* 0x003f100001027983 */ /* 0x001ee80000300800 */
[----:B--2---:R0:W-:Y:S04]  /*51550*/  STL [R1+0xf04], R0 ;  /* 0x000f040001007387 */ /* 0x0041e80000100800 */
[----:B0-----:R-:W2:Y:S01]  /*51560*/  LDL.LU R0, [R1+0x3f0c] ;  /* 0x003f0c0001007983 */ /* 0x001ea20000300800 */
[----:B------:R-:W2:Y:S02]  /*51570*/  LDL R4, [R1+0x2cc8] ;  /* 0x002cc80001047983 */ /* 0x000ea40000100800 */
[----:B------:R-:W2:Y:S01]  /*51580*/  LDL R5, [R1+0x2ccc] ;  /* 0x002ccc0001057983 */ /* 0x000ea20000100800 */
[----:B---3--:R-:W-:-:S02]  /*51590*/  PRMT R2, RZ, 0x7610, R2 ;  /* 0x00007610ff027816 */ /* 0x008fc40000000002 */
[----:B--2---:R-:W-:-:S04]  /*515a0*/  @!P0 LOP3.LUT R5, R5, R4, RZ, 0x3c, !PT ;  /* 0x0000000405058212 */ /* 0x004fc800078e3cff */
[----:B------:R-:W-:-:S04]  /*515b0*/  @!P0 LOP3.LUT R4, R5, R4, RZ, 0x3c, !PT ;  /* 0x0000000405048212 */ /* 0x000fc800078e3cff */
[----:B------:R-:W-:-:S05]  /*515c0*/  @!P0 LOP3.LUT R5, R5, R4, RZ, 0x3c, !PT ;  /* 0x0000000405058212 */ /* 0x000fca00078e3cff */
[----:B------:R-:W2:Y:S04]  /*515d0*/  @!P0 LDG.E.U16 R2, [R4.64] ;  /* 0x0000000804028981 */ /* 0x000ea8000c1e1500 */
[----:B--2---:R0:W-:Y:S04]  /*515e0*/  STL [R1+0xf00], R2 ;  /* 0x000f000201007387 */ /* 0x0041e80000100800 */
[----:B0-----:R-:W2:Y:S01]  /*515f0*/  LDL.LU R2, [R1+0x3f08] ;  /* 0x003f080001027983 */ /* 0x001ea20000300800 */
        /* <DEDUP_REMOVED lines=8> */
[----:B0-----:R-:W3:Y:S01]  /*51680*/  LDL.LU R0, [R1+0x3f04] ;  /* 0x003f040001007983 */ /* 0x001ee20000300800 */
[----:B------:R-:W3:Y:S02]  /*51690*/  LDL R4, [R1+0x2cb8] ;  /* 0x002cb80001047983 */ /* 0x000ee40000100800 */
[----:B------:R-:W3:Y:S01]  /*516a0*/  LDL R5, [R1+0x2cbc] ;  /* 0x002cbc0001057983 */ /* 0x000ee20000100800 */
[----:B--2---:R-:W-:-:S02]  /*516b0*/  PRMT R2, RZ, 0x7610, R2 ;  /* 0x00007610ff027816 */ /* 0x004fc40000000002 */
[----:B---3--:R-:W-:-:S04]  /*516c0*/  @!P0 LOP3.LUT R5, R5, R4, RZ, 0x3c, !PT ;  /* 0x0000000405058212 */ /* 0x008fc800078e3cff */
        /* <DEDUP_REMOVED lines=5964> */
[----:B------:R-:W3:Y:S02]  /*68b90*/  LDL R5, [R1+0x13d4] ;  /* 0x0013d40001057983 */ /* 0x000ee40000100800 */
[----:B---3--:R-:W-:-:S02]  /*68ba0*/  @!P0 LOP3.LUT R5, R5, R4, RZ, 0x3c, !PT ;  /* 0x0000000405058212 */ /* 0x008fc400078e3cff */
[----:B--2---:R-:W-:Y:S02]  /*68bb0*/  PRMT R2, RZ, 0x7610, R2 ;  /* 0x00007610ff027816 */ /* 0x004fe40000000002 */
        /* <DEDUP_REMOVED lines=1082> */
[----:B------:R0:W3:Y:S04]  /*6cf60*/  @!P0 LDG.E.U16 R0, [R4.64] ;  /* 0x0000000804008981 */ /* 0x0000e8000c1e1500 */
[----:B0-----:R-:W3:Y:S04]  /*6cf70*/  LDL R4, [R1+0xf64] ;  /* 0x000f640001047983 */ /* 0x001ee80000100800 */
[----:B------:R-:W3:Y:S01]  /*6cf80*/  LDL R5, [R1+0xf68] ;  /* 0x000f680001057983 */ /* 0x000ee20000100800 */
[----:B--2---:R-:W-:Y:S02]  /*6cf90*/  PRMT R2, RZ, 0x7610, R2 ;  /* 0x00007610ff027816 */ /* 0x004fe40000000002 */
[----:B---3--:R-:W-:-:S04]  /*6cfa0*/  @!P4 LOP3.LUT R5, R5, R4, RZ, 0x3c, !PT ;  /* 0x000000040505c212 */ /* 0x008fc800078e3cff */
[----:B------:R-:W-:-:S04]  /*6cfb0*/  @!P4 LOP3.LUT R4, R5, R4, RZ, 0x3c, !PT ;  /* 0x000000040504c212 */ /* 0x000fc800078e3cff */
[----:B------:R-:W-:-:S05]  /*6cfc0*/  @!P4 LOP3.LUT R5, R5, R4, RZ, 0x3c, !PT ;  /* 0x000000040505c212 */ /* 0x000fca00078e3cff */
[----:B------:R-:W2:Y:S04]  /*6cfd0*/  @!P4 LDG.E.U16 R2, [R4.64] ;  /* 0x000000080402c981 */ /* 0x000ea8000c1e1500 */
[----:B------:R-:W-:Y:S04]  /*6cfe0*/  STL [R1+0x30d4], R0 ;  /* 0x0030d40001007387 */ /* 0x000fe80000100800 */
        /* <DEDUP_REMOVED lines=103> */
[----:B----4-:R-:W-:-:S02]  /*6d660*/  PRMT R3, RZ, 0x7610, R3 ;  /* 0x00007610ff037816 */ /* 0x010fc40000000003 */
[----:B---3--:R-:W-:-:S04]  /*6d670*/  @!P4 LOP3.LUT R5, R5, R4, RZ, 0x3c, !PT ;  /* 0x000000040505c212 */ /* 0x008fc800078e3cff */
[----:B------:R-:W-:-:S04]  /*6d680*/  @!P4 LOP3.LUT R4, R5, R4, RZ, 0x3c, !PT ;  /* 0x000000040504c212 */ /* 0x000fc800078e3cff */
[----:B------:R-:W-:-:S05]  /*6d690*/  @!P4 LOP3.LUT R5, R5, R4, RZ, 0x3c, !PT ;  /* 0x000000040505c212 */ /* 0x000fca00078e3cff */
[----:B------:R0:W3:Y:S04]  /*6d6a0*/  @!P4 LDG.E.U16 R3, [R4.64] ;  /* 0x000000080403c981 */ /* 0x0000e8000c1e1500 */
[----:B0-----:R-:W4:Y:S04]  /*6d6b0*/  LDL R4, [R1+0x2e24] ;  /* 0x002e240001047983 */ /* 0x001f280000100800 */
[----:B------:R-:W4:Y:S01]  /*6d6c0*/  LDL R5, [R1+0x2e30] ;  /* 0x002e300001057983 */ /* 0x000f220000100800 */
[----:B--2---:R-:W-:Y:S02]  /*6d6d0*/  PRMT R2, RZ, 0x7610, R2 ;  /* 0x00007610ff027816 */ /* 0x004fe40000000002 */
[----:B----4-:R-:W-:-:S04]  /*6d6e0*/  @!P0 LOP3.LUT R5, R5, R4, RZ, 0x3c, !PT ;  /* 0x0000000405058212 */ /* 0x010fc800078e3cff */
[----:B------:R-:W-:-:S04]  /*6d6f0*/  @!P0 LOP3.LUT R4, R5, R4, RZ, 0x3c, !PT ;  /* 0x0000000405048212 */ /* 0x000fc800078e3cff */
[----:B------:R-:W-:-:S05]  /*6d700*/  @!P0 LOP3.LUT R5, R5, R4, RZ, 0x3c, !PT ;  /* 0x0000000405058212 */ /* 0x000fca00078e3cff */
[----:B------:R-:W2:Y:S04]  /*6d710*/  @!P0 LDG.E.U16 R2, [R4.64] ;  /* 0x0000000804028981 */ /* 0x000ea8000c1e1500 */
[----:B---3--:R-:W-:Y:S04]  /*6d720*/  STL [R1+0x30d8], R3 ;  /* 0x0030d80301007387 */ /* 0x008fe80000100800 */
        /* <DEDUP_REMOVED lines=61> */
[----:B---3--:R0:W-:Y:S04]  /*6db00*/  STL [R1+0x64], R10 ;  /* 0x0000640a01007387 */ /* 0x0081e80000100800 */
[----:B0-----:R-:W3:Y:S04]  /*6db10*/  LDL R10, [R1+0x2ea0] ;  /* 0x002ea000010a7983 */ /* 0x001ee80000100800 */
[----:B--2---:R0:W-:Y:S04]  /*6db20*/  STL [R1+0x60], R2 ;  /* 0x0000600201007387 */ /* 0x0041e80000100800 */
[----:B0-----:R-:W2:Y:S01]  /*6db30*/  LDL.LU R2, [R1+0x327c] ;  /* 0x00327c0001027983 */ /* 0x001ea20000300800 */
[----:B------:R-:W4:Y:S02]  /*6db40*/  LDL R4, [R1+0x2e74] ;  /* 0x002e740001047983 */ /* 0x000f240000100800 */
[----:B------:R-:W4:Y:S02]  /*6db50*/  LDL R5, [R1+0x2e80] ;  /* 0x002e800001057983 */ /* 0x000f240000100800 */
[----:B----4-:R-:W-:-:S02]  /*6db60*/  @!P0 LOP3.LUT R5, R5, R4, RZ, 0x3c, !PT ;  /* 0x0000000405058212 */ /* 0x010fc400078e3cff */
[----:B--2---:R-:W-:Y:S02]  /*6db70*/  PRMT R2, RZ, 0x7610, R2 ;  /* 0x00007610ff027816 */ /* 0x004fe40000000002 */
[----:B------:R-:W-:-:S04]  /*6db80*/  @!P0 LOP3.LUT R4, R5, R4, RZ, 0x3c, !PT ;  /* 0x0000000405048212 */ /* 0x000fc800078e3cff */
[----:B------:R-:W-:-:S05]  /*6db90*/  @!P0 LOP3.LUT R5, R5, R4, RZ, 0x3c, !PT ;  /* 0x0000000405058212 */ /* 0x000fca00078e3cff */
[----:B------:R-:W2:Y:S04]  /*6dba0*/  @!P0 LDG.E.U16 R2, [R4.64] ;  /* 0x0000000804028981 */ /* 0x000ea8000c1e1500 */
        /* <DEDUP_REMOVED lines=30> */
[----:B---3--:R-:W-:-:S02]  /*6dd90*/  @!P0 IMAD.MOV.U32 R4, RZ, RZ, R10 ;  /* 0x000000ffff048224 */ /* 0x008fc400078e000a */
[----:B------:R-:W3:Y:S01]  /*6dda0*/  LDL R10, [R1+0x2fc8] ;  /* 0x002fc800010a7983 */ /* 0x000ee20000100800 */
[----:B--2---:R-:W-:-:S06]  /*6ddb0*/  PRMT R2, RZ, 0x7610, R2 ;  /* 0x00007610ff027816 */ /* 0x004fcc0000000002 */
[----:B----4-:R-:W2:Y:S04]  /*6ddc0*/  @!P0 LDG.E.U16 R2, [R4.64] ;  /* 0x0000000804028981 */ /* 0x010ea8000c1e1500 */
[----:B--2---:R0:W-:Y:S04]  /*6ddd0*/  STL [R1+0x4c], R2 ;  /* 0x00004c0201007387 */ /* 0x0041e80000100800 */
[----:B0-----:R-:W2:Y:S01]  /*6dde0*/  LDL.LU R2, [R1+0x3268] ;  /* 0x0032680001027983 */ /* 0x001ea20000300800 */
[----:B------:R-:W4:Y:S02]  /*6ddf0*/  LDL R4, [R1+0x2ebc] ;  /* 0x002ebc0001047983 */ /* 0x000f240000100800 */
[----:B------:R-:W4:Y:S01]  /*6de00*/  LDL R5, [R1+0x2ec8] ;  /* 0x002ec80001057983 */ /* 0x000f220000100800 */
[----:B------:R-:W-:-:S02]  /*6de10*/  PRMT R14, RZ, 0x7610, R14 ;  /* 0x00007610ff0e7816 */ /* 0x000fc4000000000e */
[----:B----4-:R-:W-:-:S04]  /*6de20*/  @!P4 LOP3.LUT R5, R5, R4, RZ, 0x3c, !PT ;  /* 0x000000040505c212 */ /* 0x010fc800078e3cff */
[----:B------:R-:W-:-:S04]  /*6de30*/  @!P4 LOP3.LUT R4, R5, R4, RZ, 0x3c, !PT ;  /* 0x000000040504c212 */ /* 0x000fc800078e3cff */
[----:B------:R-:W-:-:S05]  /*6de40*/  @!P4 LOP3.LUT R5, R5, R4, RZ, 0x3c, !PT ;  /* 0x000000040505c212 */ /* 0x000fca00078e3cff */
[----:B------:R0:W4:Y:S04]  /*6de50*/  @!P4 LDG.E.U16 R14, [R4.64] ;  /* 0x00000008040ec981 */ /* 0x000128000c1e1500 */
[----:B0-----:R-:W3:Y:S04]  /*6de60*/  LDL R4, [R1+0x2ec4] ;  /* 0x002ec40001047983 */ /* 0x001ee80000100800 */
[----:B------:R-:W3:Y:S01]  /*6de70*/  LDL R5, [R1+0x2ed0] ;  /* 0x002ed00001057983 */ /* 0x000ee20000100800 */
[----:B--2---:R-:W-:Y:S02]  /*6de80*/  PRMT R2, RZ, 0x7610, R2 ;  /* 0x00007610ff027816 */ /* 0x004fe40000000002 */
[----:B---3--:R-:W-:-:S04]  /*6de90*/  @!P0 LOP3.LUT R5, R5, R4, RZ, 0x3c, !PT ;  /* 0x0000000405058212 */ /* 0x008fc800078e3cff */
[----:B------:R-:W-:-:S04]  /*6dea0*/  @!P0 LOP3.LUT R4, R5, R4, RZ, 0x3c, !PT ;  /* 0x0000000405048212 */ /* 0x000fc800078e3cff */
[----:B------:R-:W-:-:S05]  /*6deb0*/  @!P0 LOP3.LUT R5, R5, R4, RZ, 0x3c, !PT ;  /* 0x0000000405058212 */ /* 0x000fca00078e3cff */
[----:B------:R-:W2:Y:S04]  /*6dec0*/  @!P0 LDG.E.U16 R2, [R4.64] ;  /* 0x0000000804028981 */ /* 0x000ea8000c1e1500 */
[----:B----4-:R0:W-:Y:S04]  /*6ded0*/  STL [R1+0x40], R14 ;  /* 0x0000400e01007387 */ /* 0x0101e80000100800 */
[----:B0-----:R-:W3:Y:S04]  /*6dee0*/  LDL R14, [R1+0x2fd0] ;  /* 0x002fd000010e7983 */ /* 0x001ee80000100800 */
        /* <DEDUP_REMOVED lines=20> */
[----:B------:R-:W4:Y:S01]  /*6e030*/  LDL R5, [R1+0x2fbc] ;  /* 0x002fbc0001057983 */ /* 0x000f220000100800 */
[----:B------:R-:W-:Y:S01]  /*6e040*/  PRMT R7, RZ, 0x7610, R7 ;  /* 0x00007610ff077816 */ /* 0x000fe20000000007 */
[----:B------:R-:W-:Y:S01]  /*6e050*/  @!P4 IMAD.MOV.U32 R4, RZ, RZ, R10 ;  /* 0x000000ffff04c224 */ /* 0x000fe200078e000a */
[----:B------:R-:W-:Y:S01]  /*6e060*/  PRMT R6, RZ, 0x7610, R6 ;  /* 0x00007610ff067816 */ /* 0x000fe20000000006 */
[----:B------:R-:W2:Y:S04]  /*6e070*/  LDL R10, [R1+0x2ee0] ;  /* 0x002ee000010a7983 */ /* 0x000ea80000100800 */
[----:B----4-:R0:W4:Y:S04]  /*6e080*/  @!P4 LDG.E.U16 R7, [R4.64] ;  /* 0x000000080407c981 */ /* 0x010128000c1e1500 */
[----:B0-----:R-:W3:Y:S01]  /*6e090*/  LDL R5, [R1+0x2fc4] ;  /* 0x002fc40001057983 */ /* 0x001ee20000100800 */
[----:B------:R-:W-:-:S03]  /*6e0a0*/  @!P0 IMAD.MOV.U32 R4, RZ, RZ, R14 ;  /* 0x000000ffff048224 */ /* 0x000fc600078e000e */
[----:B----4-:R0:W-:Y:S01]  /*6e0b0*/  STL [R1+0x322c], R7 ;  /* 0x00322c0701007387 */ /* 0x0101e20000100800 */
[----:B--2---:R-:W-:Y:S01]  /*6e0c0*/  PRMT R2, RZ, 0x7610, R2 ;  /* 0x00007610ff027816 */ /* 0x004fe20000000002 */
[----:B------:R-:W2:Y:S02]  /*6e0d0*/  LDL R14, [R1+0x2ee8] ;  /* 0x002ee800010e7983 */ /* 0x000ea40000100800 */
[----:B---3--:R1:W3:Y:S04]  /*6e0e0*/  @!P0 LDG.E.U16 R6, [R4.64] ;  /* 0x0000000804068981 */ /* 0x0082e8000c1e1500 */
[----:B-1----:R-:W4:Y:S04]  /*6e0f0*/  LDL R4, [R1+0x2e9c] ;  /* 0x002e9c0001047983 */ /* 0x002f280000100800 */
[----:B------:R-:W4:Y:S02]  /*6e100*/  LDL R5, [R1+0x2ea8] ;  /* 0x002ea80001057983 */ /* 0x000f240000100800 */
[----:B----4-:R-:W-:-:S04]  /*6e110*/  @!P4 LOP3.LUT R5, R5, R4, RZ, 0x3c, !PT ;  /* 0x000000040505c212 */ /* 0x010fc800078e3cff */
[----:B------:R-:W-:-:S04]  /*6e120*/  @!P4 LOP3.LUT R4, R5, R4, RZ, 0x3c, !PT ;  /* 0x000000040504c212 */ /* 0x000fc800078e3cff */
[----:B------:R-:W-:-:S05]  /*6e130*/  @!P4 LOP3.LUT R5, R5, R4, RZ, 0x3c, !PT ;  /* 0x000000040505c212 */ /* 0x000fca00078e3cff */
[----:B------:R-:W4:Y:S04]  /*6e140*/  @!P4 LDG.E.U16 R2, [R4.64] ;  /* 0x000000080402c981 */ /* 0x000f28000c1e1500 */
[----:B---3--:R-:W-:Y:S01]  /*6e150*/  STL [R1+0x3230], R6 ;  /* 0x0032300601007387 */ /* 0x008fe20000100800 */
[----:B0-----:R-:W-:-:S03]  /*6e160*/  PRMT R7, RZ, 0x7610, R7 ;  /* 0x00007610ff077816 */ /* 0x001fc60000000007 */
[----:B----4-:R0:W-:Y:S04]  /*6e170*/  STL [R1+0x48], R2 ;  /* 0x0000480201007387 */ /* 0x0101e80000100800 */
[----:B0-----:R-:W3:Y:S01]  /*6e180*/  LDL.LU R2, [R1+0x325c] ;  /* 0x00325c0001027983 */ /* 0x001ee20000300800 */
[----:B------:R-:W4:Y:S02]  /*6e190*/  LDL R5, [R1+0x2ea4] ;  /* 0x002ea40001057983 */ /* 0x000f240000100800 */
[----:B------:R-:W-:Y:S02]  /*6e1a0*/  @!P0 IMAD.MOV.U32 R4, RZ, RZ, R11 ;  /* 0x000000ffff048224 */ /* 0x000fe400078e000b */
[----:B------:R-:W2:Y:S04]  /*6e1b0*/  LDL R11, [R1+0x2eec] ;  /* 0x002eec00010b7983 */ /* 0x000ea80000100800 */
[----:B----4-:R0:W4:Y:S04]  /*6e1c0*/  @!P0 LDG.E.U16 R7, [R4.64] ;  /* 0x0000000804078981 */ /* 0x010128000c1e1500 */
[----:B0-----:R-:W2:Y:S04]  /*6e1d0*/  LDL R4, [R1+0x2ecc] ;  /* 0x002ecc0001047983 */ /* 0x001ea80000100800 */
[----:B------:R-:W2:Y:S01]  /*6e1e0*/  LDL R5, [R1+0x2ed8] ;  /* 0x002ed80001057983 */ /* 0x000ea20000100800 */
[----:B---3--:R-:W-:-:S02]  /*6e1f0*/  PRMT R2, RZ, 0x7610, R2 ;  /* 0x00007610ff027816 */ /* 0x008fc40000000002 */
[----:B--2---:R-:W-:-:S04]  /*6e200*/  @!P4 LOP3.LUT R5, R5, R4, RZ, 0x3c, !PT ;  /* 0x000000040505c212 */ /* 0x004fc800078e3cff */
        /* <DEDUP_REMOVED lines=19> */
[----:B0-----:R-:W4:Y:S04]  /*6e340*/  LDL R9, [R1+0x2f08] ;  /* 0x002f080001097983 */ /* 0x001f280000100800 */
[----:B-1----:R-:W2:Y:S04]  /*6e350*/  LDL R4, [R1+0x2ee4] ;  /* 0x002ee40001047983 */ /* 0x002ea80000100800 */
[----:B------:R-:W2:Y:S02]  /*6e360*/  LDL R5, [R1+0x2ef0] ;  /* 0x002ef00001057983 */ /* 0x000ea40000100800 */
[----:B--2---:R-:W-:-:S04]  /*6e370*/  @!P0 LOP3.LUT R5, R5, R4, RZ, 0x3c, !PT ;  /* 0x0000000405058212 */ /* 0x004fc800078e3cff */
[----:B------:R-:W-:-:S04]  /*6e380*/  @!P0 LOP3.LUT R4, R5, R4, RZ, 0x3c, !PT ;  /* 0x0000000405048212 */ /* 0x000fc800078e3cff */
[----:B------:R-:W-:-:S05]  /*6e390*/  @!P0 LOP3.LUT R5, R5, R4, RZ, 0x3c, !PT ;  /* 0x0000000405058212 */ /* 0x000fca00078e3cff */
[----:B------:R-:W2:Y:S04]  /*6e3a0*/  @!P0 LDG.E.U16 R2, [R4.64] ;  /* 0x0000000804028981 */ /* 0x000ea8000c1e1500 */
[----:B---3--:R0:W-:Y:S04]  /*6e3b0*/  STL [R1+0x30], R8 ;  /* 0x0000300801007387 */ /* 0x0081e80000100800 */
[----:B0-----:R-:W3:Y:S04]  /*6e3c0*/  LDL R8, [R1+0x2f10] ;  /* 0x002f100001087983 */ /* 0x001ee80000100800 */
[----:B--2---:R0:W-:Y:S04]  /*6e3d0*/  STL [R1+0x2c], R2 ;  /* 0x00002c0201007387 */ /* 0x0041e80000100800 */
[----:B0-----:R-:W2:Y:S01]  /*6e3e0*/  LDL.LU R2, [R1+0x3254] ;  /* 0x0032540001027983 */ /* 0x001ea20000300800 */
[----:B------:R-:W-:-:S02]  /*6e3f0*/  @!P4 IMAD.MOV.U32 R4, RZ, RZ, R7 ;  /* 0x000000ffff04c224 */ /* 0x000fc400078e0007 */
[----:B------:R-:W-:Y:S02]  /*6e400*/  @!P4 IMAD.MOV.U32 R5, RZ, RZ, R11 ;  /* 0x000000ffff05c224 */ /* 0x000fe400078e000b */
[----:B------:R-:W3:Y:S01]  /*6e410*/  LDL R7, [R1+0x2f18] ;  /* 0x002f180001077983 */ /* 0x000ee20000100800 */
[----:B------:R-:W3:Y:S01]  /*6e420*/  LDL R11, [R1+0x2f0c] ;  /* 0x002f0c00010b7983 */ /* 0x000ee20000100800 */
[----:B--2---:R-:W-:-:S06]  /*6e430*/  PRMT R2, RZ, 0x7610, R2 ;  /* 0x00007610ff027816 */ /* 0x004fcc0000000002 */
[----:B------:R-:W2:Y:S04]  /*6e440*/  @!P4 LDG.E.U16 R2, [R4.64] ;  /* 0x000000080402c981 */ /* 0x000ea8000c1e1500 */
[----:B--2---:R0:W-:Y:S04]  /*6e450*/  STL [R1+0x28], R2 ;  /* 0x0000280201007387 */ /* 0x0041e80000100800 */
[----:B0-----:R-:W2:Y:S01]  /*6e460*/  LDL.LU R2, [R1+0x3250] ;  /* 0x0032500001027983 */ /* 0x001ea20000300800 */
[----:B------:R-:W2:Y:S02]  /*6e470*/  LDL R4, [R1+0x2ef4] ;  /* 0x002ef40001047983 */ /* 0x000ea40000100800 */
[----:B------:R-:W2:Y:S01]  /*6e480*/  LDL R5, [R1+0x2f00] ;  /* 0x002f000001057983 */ /* 0x000ea20000100800 */
[----:B------:R-:W-:-:S02]  /*6e490*/  PRMT R15, RZ, 0x7610, R15 ;  /* 0x00007610ff0f7816 */ /* 0x000fc4000000000f */
[----:B------:R-:W-:Y:S02]  /*6e4a0*/  PRMT R16, RZ, 0x7610, R16 ;  /* 0x00007610ff107816 */ /* 0x000fe40000000010 */
[-C--:B--2---:R-:W-:Y:S02]  /*6e4b0*/  @!P0 LOP3.LUT R5, R5, R4.reuse, RZ, 0x3c, !PT ;  /* 0x0000000405058212 */ /* 0x084fe400078e3cff */
[----:B------:R-:W-:Y:S02]  /*6e4c0*/  PRMT R2, RZ, 0x7610, R2 ;  /* 0x00007610ff027816 */ /* 0x000fe40000000002 */
[----:B------:R-:W-:-:S04]  /*6e4d0*/  @!P0 LOP3.LUT R4, R5, R4, RZ, 0x3c, !PT ;  /* 0x0000000405048212 */ /* 0x000fc800078e3cff */
[----:B------:R-:W-:-:S05]  /*6e4e0*/  @!P0 LOP3.LUT R5, R5, R4, RZ, 0x3c, !PT ;  /* 0x0000000405058212 */ /* 0x000fca00078e3cff */
[----:B------:R4:W2:Y:S02]  /*6e4f0*/  @!P0 LDG.E.U16 R2, [R4.64] ;  /* 0x0000000804028981 */ /* 0x0008a4000c1e1500 */
[----:B----4-:R-:W-:Y:S02]  /*6e500*/  @!P4 IMAD.MOV.U32 R4, RZ, RZ, R9 ;  /* 0x000000ffff04c224 */ /* 0x010fe400078e0009 */
[----:B------:R-:W-:-:S05]  /*6e510*/  @!P4 IMAD.MOV.U32 R5, RZ, RZ, R10 ;  /* 0x000000ffff05c224 */ /* 0x000fca00078e000a */
[----:B------:R3:W4:Y:S02]  /*6e520*/  @!P4 LDG.E.U16 R15, [R4.64] ;  /* 0x00000008040fc981 */ /* 0x000724000c1e1500 */
[----:B---3--:R-:W-:Y:S02]  /*6e530*/  @!P0 IMAD.MOV.U32 R4, RZ, RZ, R8 ;  /* 0x000000ffff048224 */ /* 0x008fe400078e0008 */
[----:B------:R-:W-:-:S05]  /*6e540*/  @!P0 IMAD.MOV.U32 R5, RZ, RZ, R14 ;  /* 0x000000ffff058224 */ /* 0x000fca00078e000e */
[----:B------:R0:W3:Y:S01]  /*6e550*/  @!P0 LDG.E.U16 R16, [R4.64] ;  /* 0x0000000804108981 */ /* 0x0000e2000c1e1500 */
[----:B------:R-:W-:Y:S01]  /*6e560*/  PRMT R3, RZ, 0x7610, R3 ;  /* 0x00007610ff037816 */ /* 0x000fe20000000003 */
[----:B0-----:R-:W-:Y:S02]  /*6e570*/  @!P4 IMAD.MOV.U32 R4, RZ, RZ, R7 ;  /* 0x000000ffff04c224 */ /* 0x001fe400078e0007 */
[----:B------:R-:W-:-:S05]  /*6e580*/  @!P4 IMAD.MOV.U32 R5, RZ, RZ, R11 ;  /* 0x000000ffff05c224 */ /* 0x000fca00078e000b */
[----:B------:R-:W4:Y:S04]  /*6e590*/  @!P4 LDG.E.U16 R3, [R4.64] ;  /* 0x000000080403c981 */ /* 0x000f28000c1e1500 */
[----:B--2---:R0:W-:Y:S04]  /*6e5a0*/  STL [R1+0x24], R2 ;  /* 0x0000240201007387 */ /* 0x0041e80000100800 */
[----:B0-----:R-:W2:Y:S01]  /*6e5b0*/  LDL.LU R2, [R1+0x324c] ;  /* 0x00324c0001027983 */ /* 0x001ea20000300800 */
[----:B------:R-:W2:Y:S02]  /*6e5c0*/  LDL R10, [R1+0x2f14] ;  /* 0x002f1400010a7983 */ /* 0x000ea40000100800 */
[----:B------:R-:W2:Y:S02]  /*6e5d0*/  LDL R9, [R1+0x2f20] ;  /* 0x002f200001097983 */ /* 0x000ea40000100800 */
[----:B------:R-:W2:Y:S01]  /*6e5e0*/  LDL R8, [R1+0x2f28] ;  /* 0x002f280001087983 */ /* 0x000ea20000100800 */
[----:B---3--:R0:W-:Y:S04]  /*6e5f0*/  STL [R1+0x313c], R16 ;  /* 0x00313c1001007387 */ /* 0x0081e80000100800 */
[----:B0-----:R-:W3:Y:S01]  /*6e600*/  LDL R16, [R1+0x2f1c] ;  /* 0x002f1c0001107983 */ /* 0x001ee20000100800 */
[----:B----4-:R0:W-:Y:S03]  /*6e610*/  STL [R1+0x20], R15 ;  /* 0x0000200f01007387 */ /* 0x0101e60000100800 */
[----:B------:R-:W4:Y:S01]  /*6e620*/  LDL R14, [R1+0x2f30] ;  /* 0x002f3000010e7983 */ /* 0x000f220000100800 */
[----:B------:R-:W-:-:S02]  /*6e630*/  PRMT R0, RZ, 0x7610, R0 ;  /* 0x00007610ff007816 */ /* 0x000fc40000000000 */
[----:B------:R-:W-:Y:S01]  /*6e640*/  PRMT R6, RZ, 0x7610, R6 ;  /* 0x00007610ff067816 */ /* 0x000fe20000000006 */
[----:B------:R-:W4:Y:S04]  /*6e650*/  LDL R11, [R1+0x2f4c] ;  /* 0x002f4c00010b7983 */ /* 0x000f280000100800 */
[----:B------:R-:W4:Y:S04]  /*6e660*/  LDL R7, [R1+0x2f58] ;  /* 0x002f580001077983 */ /* 0x000f280000100800 */
[----:B0-----:R-:W4:Y:S01]  /*6e670*/  LDL R15, [R1+0x2f24] ;  /* 0x002f2400010f7983 */ /* 0x001f220000100800 */
[----:B------:R0:W-:Y:S02]  /*6e680*/  STL [R1+0x30f8], R3 ;  /* 0x0030f80301007387 */ /* 0x0001e40000100800 */
[----:B--2---:R-:W-:-:S02]  /*6e690*/  @!P0 IMAD.MOV.U32 R5, RZ, RZ, R10 ;  /* 0x000000ffff058224 */ /* 0x004fc400078e000a */
[----:B------:R-:W-:Y:S01]  /*6e6a0*/  @!P0 IMAD.MOV.U32 R4, RZ, RZ, R9 ;  /* 0x000000ffff048224 */ /* 0x000fe200078e0009 */
[----:B------:R-:W-:Y:S01]  /*6e6b0*/  PRMT R2, RZ, 0x7610, R2 ;  /* 0x00007610ff027816 */ /* 0x000fe20000000002 */
[----:B------:R-:W2:Y:S04]  /*6e6c0*/  LDL R10, [R1+0x2f54] ;  /* 0x002f5400010a7983 */ /* 0x000ea80000100800 */
[----:B------:R1:W2:Y:S04]  /*6e6d0*/  @!P0 LDG.E.U16 R0, [R4.64] ;  /* 0x0000000804008981 */ /* 0x0002a8000c1e1500 */
[----:B------:R-:W2:Y:S01]  /*6e6e0*/  LDL R9, [R1+0x2f60] ;  /* 0x002f600001097983 */ /* 0x000ea20000100800 */
[----:B-1----:R-:W-:-:S02]  /*6e6f0*/  @!P4 IMAD.MOV.U32 R4, RZ, RZ, R8 ;  /* 0x000000ffff04c224 */ /* 0x002fc400078e0008 */
[----:B---3--:R-:W-:-:S05]  /*6e700*/  @!P4 IMAD.MOV.U32 R5, RZ, RZ, R16 ;  /* 0x000000ffff05c224 */ /* 0x008fca00078e0010 */
[----:B------:R4:W3:Y:S02]  /*6e710*/  @!P4 LDG.E.U16 R6, [R4.64] ;  /* 0x000000080406c981 */ /* 0x0008e4000c1e1500 */
[----:B----4-:R-:W-:Y:S02]  /*6e720*/  @!P0 IMAD.MOV.U32 R4, RZ, RZ, R14 ;  /* 0x000000ffff048224 */ /* 0x010fe400078e000e */
[----:B------:R-:W-:-:S05]  /*6e730*/  @!P0 IMAD.MOV.U32 R5, RZ, RZ, R15 ;  /* 0x000000ffff058224 */ /* 0x000fca00078e000f */
[----:B------:R1:W4:Y:S01]  /*6e740*/  @!P0 LDG.E.U16 R2, [R4.64] ;  /* 0x0000000804028981 */ /* 0x000322000c1e1500 */
[----:B0-----:R-:W-:Y:S02]  /*6e750*/  PRMT R3, RZ, 0x7610, R3 ;  /* 0x00007610ff037816 */ /* 0x001fe40000000003 */
[----:B------:R-:W-:Y:S01]  /*6e760*/  PRMT R28, RZ, 0x7610, R28 ;  /* 0x00007610ff1c7816 */ /* 0x000fe2000000001c */
[----:B-1----:R-:W-:Y:S02]  /*6e770*/  @!P4 IMAD.MOV.U32 R4, RZ, RZ, R7 ;  /* 0x000000ffff04c224 */ /* 0x002fe400078e0007 */
[----:B------:R-:W-:-:S05]  /*6e780*/  @!P4 IMAD.MOV.U32 R5, RZ, RZ, R11 ;  /* 0x000000ffff05c224 */ /* 0x000fca00078e000b */
[----:B------:R0:W4:Y:S04]  /*6e790*/  @!P4 LDG.E.U16 R3, [R4.64] ;  /* 0x000000080403c981 */ /* 0x000128000c1e1500 */
[----:B--2---:R-:W-:Y:S01]  /*6e7a0*/  STL [R1+0x30fc], R0 ;  /* 0x0030fc0001007387 */ /* 0x004fe20000100800 */
[----:B------:R-:W2:Y:S02]  /*6e7b0*/  LDL R8, [R1+0x2f5c] ;  /* 0x002f5c0001087983 */ /* 0x000ea40000100800 */
[----:B0-----:R-:W-:Y:S02]  /*6e7c0*/  @!P0 IMAD.MOV.U32 R4, RZ, RZ, R9 ;  /* 0x000000ffff048224 */ /* 0x001fe400078e0009 */
[----:B------:R-:W-:-:S05]  /*6e7d0*/  @!P0 IMAD.MOV.U32 R5, RZ, RZ, R10 ;  /* 0x000000ffff058224 */ /* 0x000fca00078e000a */
[----:B------:R2:W2:Y:S04]  /*6e7e0*/  @!P0 LDG.E.U16 R28, [R4.64] ;  /* 0x00000008041c8981 */ /* 0x0004a8000c1e1500 */
[----:B---3--:R0:W-:Y:S04]  /*6e7f0*/  STL [R1+0x10], R6 ;  /* 0x0000100601007387 */ /* 0x0081e80000100800 */
[----:B0-----:R-:W3:Y:S04]  /*6e800*/  LDL R6, [R1+0x2f68] ;  /* 0x002f680001067983 */ /* 0x001ee80000100800 */
[----:B----4-:R0:W-:Y:S01]  /*6e810*/  STL [R1+0x30dc], R2 ;  /* 0x0030dc0201007387 */ /* 0x0101e20000100800 */
[----:B------:R-:W4:Y:S02]  /*6e820*/  LDL R11, [R1+0x2f64] ;  /* 0x002f6400010b7983 */ /* 0x000f240000100800 */
[----:B------:R-:W4:Y:S01]  /*6e830*/  LDL R7, [R1+0x2f70] ;  /* 0x002f700001077983 */ /* 0x000f220000100800 */
[----:B------:R-:W-:-:S02]  /*6e840*/  PRMT R26, RZ, 0x7610, R26 ;  /* 0x00007610ff1a7816 */ /* 0x000fc4000000001a */
[----:B------:R-:W-:Y:S01]  /*6e850*/  PRMT R24, RZ, 0x7610, R24 ;  /* 0x00007610ff187816 */ /* 0x000fe20000000018 */
[----:B------:R1:W-:Y:S04]  /*6e860*/  STL [R1+0x31f8], R3 ;  /* 0x0031f80301007387 */ /* 0x0003e80000100800 */
[----:B0-----:R-:W4:Y:S01]  /*6e870*/  LDL R2, [R1+0x2f6c] ;  /* 0x002f6c0001027983 */ /* 0x001f220000100800 */
[----:B------:R-:W4:Y:S02]  /*6e880*/  LDL R0, [R1+0x2f78] ;  /* 0x002f780001007983 */ /* 0x000f240000100800 */
[----:B--2---:R-:W-:Y:S01]  /*6e890*/  @!P4 IMAD.MOV.U32 R5, RZ, RZ, R8 ;  /* 0x000000ffff05c224 */ /* 0x004fe200078e0008 */
[----:B------:R-:W-:Y:S01]  /*6e8a0*/  STL [R1+0x31fc], R28 ;  /* 0x0031fc1c01007387 */ /* 0x000fe20000100800 */
[----:B------:R-:W2:Y:S02]  /*6e8b0*/  LDL R10, [R1+0x2f74] ;  /* 0x002f7400010a7983 */ /* 0x000ea40000100800 */
[----:B------:R-:W2:Y:S02]  /*6e8c0*/  LDL R9, [R1+0x2f80] ;  /* 0x002f800001097983 */ /* 0x000ea40000100800 */
[----:B------:R-:W2:Y:S02]  /*6e8d0*/  LDL R8, [R1+0x2fcc] ;  /* 0x002fcc0001087983 */ /* 0x000ea40000100800 */
[----:B---3--:R-:W-:-:S02]  /*6e8e0*/  @!P4 IMAD.MOV.U32 R4, RZ, RZ, R6 ;  /* 0x000000ffff04c224 */ /* 0x008fc400078e0006 */
[----:B------:R-:W3:Y:S04]  /*6e8f0*/  LDL R6, [R1+0x2fd8] ;  /* 0x002fd80001067983 */ /* 0x000ee80000100800 */
[----:B------:R4:W3:Y:S02]  /*6e900*/  @!P4 LDG.E.U16 R26, [R4.64] ;  /* 0x00000008041ac981 */ /* 0x0008e4000c1e1500 */
[----:B----4-:R-:W-:Y:S02]  /*6e910*/  @!P0 IMAD.MOV.U32 R4, RZ, RZ, R7 ;  /* 0x000000ffff048224 */ /* 0x010fe400078e0007 */
[----:B------:R-:W-:-:S05]  /*6e920*/  @!P0 IMAD.MOV.U32 R5, RZ, RZ, R11 ;  /* 0x000000ffff058224 */ /* 0x000fca00078e000b */
[----:B------:R0:W4:Y:S01]  /*6e930*/  @!P0 LDG.E.U16 R24, [R4.64] ;  /* 0x0000000804188981 */ /* 0x000122000c1e1500 */
[----:B------:R-:W-:Y:S02]  /*6e940*/  PRMT R22, RZ, 0x7610, R22 ;  /* 0x00007610ff167816 */ /* 0x000fe40000000016 */
[----:B------:R-:W-:Y:S01]  /*6e950*/  PRMT R20, RZ, 0x7610, R20 ;  /* 0x00007610ff147816 */ /* 0x000fe20000000014 */
[----:B0-----:R-:W-:Y:S02]  /*6e960*/  @!P4 IMAD.MOV.U32 R4, RZ, RZ, R0 ;  /* 0x000000ffff04c224 */ /* 0x001fe400078e0000 */
[----:B------:R-:W-:-:S05]  /*6e970*/  @!P4 IMAD.MOV.U32 R5, RZ, RZ, R2 ;  /* 0x000000ffff05c224 */ /* 0x000fca00078e0002 */
[----:B------:R2:W4:Y:S02]  /*6e980*/  @!P4 LDG.E.U16 R22, [R4.64] ;  /* 0x000000080416c981 */ /* 0x000524000c1e1500 */
[----:B--2---:R-:W-:Y:S02]  /*6e990*/  @!P0 IMAD.MOV.U32 R5, RZ, RZ, R10 ;  /* 0x000000ffff058224 */ /* 0x004fe400078e000a */
[----:B------:R-:W-:-:S05]  /*6e9a0*/  @!P0 IMAD.MOV.U32 R4, RZ, RZ, R9 ;  /* 0x000000ffff048224 */ /* 0x000fca00078e0009 */
[----:B------:R0:W2:Y:S01]  /*6e9b0*/  @!P0 LDG.E.U16 R20, [R4.64] ;  /* 0x0000000804148981 */ /* 0x0000a2000c1e1500 */
[----:B------:R-:W-:-:S03]  /*6e9c0*/  @!P4 IMAD.MOV.U32 R9, RZ, RZ, R8 ;  /* 0x000000ffff09c224 */ /* 0x000fc600078e0008 */
[----:B---3--:R-:W-:Y:S01]  /*6e9d0*/  STL [R1+0x31b4], R26 ;  /* 0x0031b41a01007387 */ /* 0x008fe20000100800 */
[----:B------:R-:W3:Y:S02]  /*6e9e0*/  LDL R7, [R1+0x2fd4] ;  /* 0x002fd40001077983 */ /* 0x000ee40000100800 */
[----:B-1----:R-:W3:Y:S01]  /*6e9f0*/  LDL R3, [R1+0x2fe0] ;  /* 0x002fe00001037983 */ /* 0x002ee20000100800 */
[----:B0-----:R-:W-:Y:S01]  /*6ea00*/  PRMT R5, RZ, 0x7610, R5 ;  /* 0x00007610ff057816 */ /* 0x001fe20000000005 */
[----:B------:R-:W-:-:S05]  /*6ea10*/  @!P4 IMAD.MOV.U32 R8, RZ, RZ, R6 ;  /* 0x000000ffff08c224 */ /* 0x000fca00078e0006 */
[----:B------:R3:W3:Y:S04]  /*6ea20*/  @!P4 LDG.E.U16 R5, [R8.64] ;  /* 0x000000080805c981 */ /* 0x0006e8000c1e1500 */
[----:B----4-:R-:W-:Y:S01]  /*6ea30*/  STL [R1+0x31b8], R24 ;  /* 0x0031b81801007387 */ /* 0x010fe20000100800 */
[----:B------:R-:W4:Y:S02]  /*6ea40*/  LDL R2, [R1+0x2f7c] ;  /* 0x002f7c0001027983 */ /* 0x000f240000100800 */
[----:B------:R-:W4:Y:S01]  /*6ea50*/  LDL R0, [R1+0x2f88] ;  /* 0x002f880001007983 */ /* 0x000f220000100800 */
[----:B------:R-:W-:Y:S02]  /*6ea60*/  PRMT R4, RZ, 0x7610, R4 ;  /* 0x00007610ff047816 */ /* 0x000fe40000000004 */
[----:B------:R-:W-:Y:S01]  /*6ea70*/  PRMT R18, RZ, 0x7610, R18 ;  /* 0x00007610ff127816 */ /* 0x000fe20000000012 */
[----:B------:R-:W-:Y:S04]  /*6ea80*/  STL [R1+0x3180], R22 ;  /* 0x0031801601007387 */ /* 0x000fe80000100800 */
[----:B--2---:R-:W-:Y:S01]  /*6ea90*/  STL [R1+0x3184], R20 ;  /* 0x0031841401007387 */ /* 0x004fe20000100800 */
[----:B------:R-:W2:Y:S02]  /*6eaa0*/  LDL R6, [R1+0x2f90] ;  /* 0x002f900001067983 */ /* 0x000ea40000100800 */
[----:B------:R-:W2:Y:S02]  /*6eab0*/  LDL R11, [R1+0x2f84] ;  /* 0x002f8400010b7983 */ /* 0x000ea40000100800 */
[----:B---3--:R-:W-:-:S02]  /*6eac0*/  @!P0 IMAD.MOV.U32 R9, RZ, RZ, R7 ;  /* 0x000000ffff098224 */ /* 0x008fc400078e0007 */
[----:B------:R-:W-:-:S05]  /*6ead0*/  @!P0 IMAD.MOV.U32 R8, RZ, RZ, R3 ;  /* 0x000000ffff088224 */ /* 0x000fca00078e0003 */
[----:B------:R4:W3:Y:S02]  /*6eae0*/  @!P0 LDG.E.U16 R4, [R8.64] ;  /* 0x0000000808048981 */ /* 0x0008e4000c1e1500 */
[----:B----4-:R-:W-:Y:S02]  /*6eaf0*/  @!P4 IMAD.MOV.U32 R9, RZ, RZ, R2 ;  /* 0x000000ffff09c224 */ /* 0x010fe400078e0002 */
[----:B------:R-:W-:-:S05]  /*6eb00*/  @!P4 IMAD.MOV.U32 R8, RZ, RZ, R0 ;  /* 0x000000ffff08c224 */ /* 0x000fca00078e0000 */
[----:B------:R2:W4:Y:S04]  /*6eb10*/  @!P4 LDG.E.U16 R18, [R8.64] ;  /* 0x000000080812c981 */ /* 0x000528000c1e1500 */
[----:B------:R-:W-:Y:S01]  /*6eb20*/  STL [R1+0x3200], R5 ;  /* 0x0032000501007387 */ /* 0x000fe20000100800 */
[----:B------:R-:W4:Y:S02]  /*6eb30*/  LDL R10, [R1+0x2f8c] ;  /* 0x002f8c00010a7983 */ /* 0x000f240000100800 */
[----:B------:R-:W4:Y:S01]  /*6eb40*/  LDL R3, [R1+0x2f98] ;  /* 0x002f980001037983 */ /* 0x000f220000100800 */
[----:B------:R-:W-:Y:S01]  /*6eb50*/  PRMT R13, RZ, 0x7610, R13 ;  /* 0x00007610ff0d7816 */ /* 0x000fe2000000000d */
[----:B--2---:R-:W-:Y:S02]  /*6eb60*/  @!P0 IMAD.MOV.U32 R8, RZ, RZ, R6 ;  /* 0x000000ffff088224 */ /* 0x004fe400078e0006 */
[----:B------:R-:W-:-:S05]  /*6eb70*/  @!P0 IMAD.MOV.U32 R9, RZ, RZ, R11 ;  /* 0x000000ffff098224 */ /* 0x000fca00078e000b */
[----:B------:R0:W2:Y:S04]  /*6eb80*/  @!P0 LDG.E.U16 R13, [R8.64] ;  /* 0x00000008080d8981 */ /* 0x0000a8000c1e1500 */
[----:B---3--:R1:W-:Y:S01]  /*6eb90*/  STL [R1+0x3204], R4 ;  /* 0x0032040401007387 */ /* 0x0083e20000100800 */
[----:B------:R-:W3:Y:S02]  /*6eba0*/  LDL R7, [R1+0x2f94] ;  /* 0x002f940001077983 */ /* 0x000ee40000100800 */
[----:B------:R-:W3:Y:S02]  /*6ebb0*/  LDL R2, [R1+0x2f9c] ;  /* 0x002f9c0001027983 */ /* 0x000ee40000100800 */
[----:B------:R-:W3:Y:S01]  /*6ebc0*/  LDL R0, [R1+0x2fa8] ;  /* 0x002fa80001007983 */ /* 0x000ee20000100800 */
[----:B-1----:R-:W3:Y:S04]  /*6ebd0*/  LDL R4, [R1+0x2fa0] ;  /* 0x002fa00001047983 */ /* 0x002ee80000100800 */
[----:B----4-:R-:W-:Y:S01]  /*6ebe0*/  STL [R1+0x3140], R18 ;  /* 0x0031401201007387 */ /* 0x010fe20000100800 */
[----:B------:R-:W4:Y:S02]  /*6ebf0*/  LDL R6, [R1+0x2fa4] ;  /* 0x002fa40001067983 */ /* 0x000f240000100800 */
[----:B------:R-:W4:Y:S01]  /*6ec00*/  LDL R5, [R1+0x2fb0] ;  /* 0x002fb00001057983 */ /* 0x000f220000100800 */
[----:B0-----:R-:W-:Y:S01]  /*6ec10*/  PRMT R8, RZ, 0x7610, R8 ;  /* 0x00007610ff087816 */ /* 0x001fe20000000008 */
[----:B------:R-:W-:-:S02]  /*6ec20*/  @!P4 IMAD.MOV.U32 R11, RZ, RZ, R10 ;  /* 0x000000ffff0bc224 */ /* 0x000fc400078e000a */
[----:B------:R-:W-:-:S05]  /*6ec30*/  @!P4 IMAD.MOV.U32 R10, RZ, RZ, R3 ;  /* 0x000000ffff0ac224 */ /* 0x000fca00078e0003 */
[----:B------:R3:W4:Y:S01]  /*6ec40*/  @!P4 LDG.E.U16 R8, [R10.64] ;  /* 0x000000080a08c981 */ /* 0x000722000c1e1500 */
[----:B------:R-:W-:-:S03]  /*6ec50*/  PRMT R9, RZ, 0x7610, R9 ;  /* 0x00007610ff097816 */ /* 0x000fc60000000009 */
[----:B--2---:R-:W-:Y:S01]  /*6ec60*/  STL [R1+0x3144], R13 ;  /* 0x0031440d01007387 */ /* 0x004fe20000100800 */
[----:B------:R-:W2:Y:S02]  /*6ec70*/  LDL R3, [R1+0x2fe8] ;  /* 0x002fe80001037983 */ /* 0x000ea40000100800 */
[----:B---3--:R-:W-:Y:S02]  /*6ec80*/  @!P0 IMAD.MOV.U32 R11, RZ, RZ, R7 ;  /* 0x000000ffff0b8224 */ /* 0x008fe400078e0007 */
[----:B------:R-:W-:Y:S02]  /*6ec90*/  @!P4 IMAD.MOV.U32 R15, RZ, RZ, R2 ;  /* 0x000000ffff0fc224 */ /* 0x000fe400078e0002 */
[----:B------:R-:W-:Y:S02]  /*6eca0*/  @!P4 IMAD.MOV.U32 R14, RZ, RZ, R0 ;  /* 0x000000ffff0ec224 */ /* 0x000fe400078e0000 */
[----:B------:R-:W-:-:S05]  /*6ecb0*/  @!P0 IMAD.MOV.U32 R10, RZ, RZ, R4 ;  /* 0x000000ffff0a8224 */ /* 0x000fca00078e0004 */
[----:B------:R0:W3:Y:S02]  /*6ecc0*/  @!P0 LDG.E.U16 R9, [R10.64] ;  /* 0x000000080a098981 */ /* 0x0000e4000c1e1500 */
[----:B0-----:R-:W-:Y:S02]  /*6ecd0*/  PRMT R10, RZ, 0x7610, R10 ;  /* 0x00007610ff0a7816 */ /* 0x001fe4000000000a */
[----:B------:R-:W-:-:S04]  /*6ece0*/  PRMT R11, RZ, 0x7610, R11 ;  /* 0x00007610ff0b7816 */ /* 0x000fc8000000000b */
[----:B------:R4:W3:Y:S02]  /*6ecf0*/  @!P4 LDG.E.U16 R10, [R14.64] ;  /* 0x000000080e0ac981 */ /* 0x0008e4000c1e1500 */
[----:B----4-:R-:W-:Y:S02]  /*6ed00*/  @!P0 IMAD.MOV.U32 R14, RZ, RZ, R5 ;  /* 0x000000ffff0e8224 */ /* 0x010fe400078e0005 */
[----:B------:R-:W-:-:S05]  /*6ed10*/  @!P0 IMAD.MOV.U32 R15, RZ, RZ, R6 ;  /* 0x000000ffff0f8224 */ /* 0x000fca00078e0006 */
[----:B------:R2:W4:Y:S04]  /*6ed20*/  @!P0 LDG.E.U16 R11, [R14.64] ;  /* 0x000000080e0b8981 */ /* 0x000528000c1e1500 */
[----:B------:R-:W-:Y:S01]  /*6ed30*/  STL [R1+0x3100], R8 ;  /* 0x0031000801007387 */ /* 0x000fe20000100800 */
[----:B------:R-:W4:Y:S01]  /*6ed40*/  LDL R4, [R1+0x2fdc] ;  /* 0x002fdc0001047983 */ /* 0x000f220000100800 */
[----:B------:R-:W-:Y:S01]  /*6ed50*/  PRMT R12, RZ, 0x7610, R12 ;  /* 0x00007610ff0c7816 */ /* 0x000fe2000000000c */
[----:B--2---:R-:W-:Y:S01]  /*6ed60*/  @!P4 IMAD.MOV.U32 R14, RZ, RZ, R3 ;  /* 0x000000ffff0ec224 */ /* 0x004fe200078e0003 */
[----:B---3--:R0:W-:Y:S01]  /*6ed70*/  STL [R1+0x3104], R9 ;  /* 0x0031040901007387 */ /* 0x0081e20000100800 */
[----:B------:R-:W2:Y:S02]  /*6ed80*/  LDL R2, [R1+0x2fe4] ;  /* 0x002fe40001027983 */ /* 0x000ea40000100800 */
[----:B------:R-:W3:Y:S01]  /*6ed90*/  LDL R0, [R1+0x2ff0] ;  /* 0x002ff00001007983 */ /* 0x000ee20000100800 */
[----:B------:R1:W-:Y:S04]  /*6eda0*/  STL [R1+0x30e0], R10 ;  /* 0x0030e00a01007387 */ /* 0x0003e80000100800 */
[----:B0-----:R-:W3:Y:S01]  /*6edb0*/  LDL R9, [R1+0x2ff8] ;  /* 0x002ff80001097983 */ /* 0x001ee20000100800 */
[----:B------:R-:W3:Y:S03]  /*6edc0*/  LDL R7, [R1+0x3000] ;  /* 0x0030000001077983 */ /* 0x000ee60000100800 */
[----:B-1----:R-:W3:Y:S04]  /*6edd0*/  LDL R10, [R1+0x2fec] ;  /* 0x002fec00010a7983 */ /* 0x002ee80000100800 */
[----:B----4-:R-:W-:Y:S01]  /*6ede0*/  STL [R1+0x30e4], R11 ;  /* 0x0030e40b01007387 */ /* 0x010fe20000100800 */
[----:B------:R-:W4:Y:S02]  /*6edf0*/  LDL R8, [R1+0x2ff4] ;  /* 0x002ff40001087983 */ /* 0x000f240000100800 */
[----:B------:R-:W4:Y:S02]  /*6ee00*/  LDL R6, [R1+0x2ffc] ;  /* 0x002ffc0001067983 */ /* 0x000f240000100800 */
[----:B------:R-:W4:Y:S02]  /*6ee10*/  LDL R5, [R1+0x3008] ;  /* 0x0030080001057983 */ /* 0x000f240000100800 */
[----:B------:R-:W-:Y:S01]  /*6ee20*/  @!P4 IMAD.MOV.U32 R15, RZ, RZ, R4 ;  /* 0x000000ffff0fc224 */ /* 0x000fe200078e0004 */
[----:B------:R-:W4:Y:S04]  /*6ee30*/  LDL R3, [R1+0x3010] ;  /* 0x0030100001037983 */ /* 0x000f280000100800 */
[----:B------:R-:W4:Y:S04]  /*6ee40*/  LDL R4, [R1+0x3004] ;  /* 0x0030040001047983 */ /* 0x000f280000100800 */
[----:B------:R2:W4:Y:S01]  /*6ee50*/  @!P4 LDG.E.U16 R12, [R14.64] ;  /* 0x000000080e0cc981 */ /* 0x000522000c1e1500 */
[----:B------:R-:W-:-:S02]  /*6ee60*/  PRMT R17, RZ, 0x7610, R17 ;  /* 0x00007610ff117816 */ /* 0x000fc40000000011 */
[----:B------:R-:W-:Y:S02]  /*6ee70*/  PRMT R19, RZ, 0x7610, R19 ;  /* 0x00007610ff137816 */ /* 0x000fe40000000013 */
[----:B------:R-:W-:Y:S02]  /*6ee80*/  PRMT R21, RZ, 0x7610, R21 ;  /* 0x00007610ff157816 */ /* 0x000fe40000000015 */
[----:B------:R-:W-:Y:S02]  /*6ee90*/  PRMT R23, RZ, 0x7610, R23 ;  /* 0x00007610ff177816 */ /* 0x000fe40000000017 */
[----:B------:R-:W-:Y:S01]  /*6eea0*/  PRMT R25, RZ, 0x7610, R25 ;  /* 0x00007610ff197816 */ /* 0x000fe20000000019 */
[----:B--2---:R-:W-:Y:S02]  /*6eeb0*/  @!P0 IMAD.MOV.U32 R15, RZ, RZ, R2 ;  /* 0x000000ffff0f8224 */ /* 0x004fe400078e0002 */
[----:B---3--:R-:W-:-:S05]  /*6eec0*/  @!P0 IMAD.MOV.U32 R14, RZ, RZ, R0 ;  /* 0x000000ffff0e8224 */ /* 0x008fca00078e0000 */
[----:B------:R0:W2:Y:S02]  /*6eed0*/  @!P0 LDG.E.U16 R17, [R14.64] ;  /* 0x000000080e118981 */ /* 0x0000a4000c1e1500 */
[----:B0-----:R-:W-:Y:S02]  /*6eee0*/  @!P4 IMAD.MOV.U32 R14, RZ, RZ, R9 ;  /* 0x000000ffff0ec224 */ /* 0x001fe400078e0009 */
[----:B------:R-:W-:-:S05]  /*6eef0*/  @!P4 IMAD.MOV.U32 R15, RZ, RZ, R10 ;  /* 0x000000ffff0fc224 */ /* 0x000fca00078e000a */
[----:B------:R0:W3:Y:S02]  /*6ef00*/  @!P4 LDG.E.U16 R19, [R14.64] ;  /* 0x000000080e13c981 */ /* 0x0000e4000c1e1500 */
[----:B0-----:R-:W-:Y:S02]  /*6ef10*/  @!P0 IMAD.MOV.U32 R14, RZ, RZ, R7 ;  /* 0x000000ffff0e8224 */ /* 0x001fe400078e0007 */
[----:B----4-:R-:W-:-:S05]  /*6ef20*/  @!P0 IMAD.MOV.U32 R15, RZ, RZ, R8 ;  /* 0x000000ffff0f8224 */ /* 0x010fca00078e0008 */
[----:B------:R0:W4:Y:S02]  /*6ef30*/  @!P0 LDG.E.U16 R21, [R14.64] ;  /* 0x000000080e158981 */ /* 0x000124000c1e1500 */
[----:B0-----:R-:W-:Y:S02]  /*6ef40*/  @!P4 IMAD.MOV.U32 R14, RZ, RZ, R5 ;  /* 0x000000ffff0ec224 */ /* 0x001fe400078e0005 */
[----:B------:R-:W-:-:S05]  /*6ef50*/  @!P4 IMAD.MOV.U32 R15, RZ, RZ, R6 ;  /* 0x000000ffff0fc224 */ /* 0x000fca00078e0006 */
[----:B------:R0:W4:Y:S02]  /*6ef60*/  @!P4 LDG.E.U16 R23, [R14.64] ;  /* 0x000000080e17c981 */ /* 0x000124000c1e1500 */
[----:B0-----:R-:W-:Y:S02]  /*6ef70*/  @!P0 IMAD.MOV.U32 R14, RZ, RZ, R3 ;  /* 0x000000ffff0e8224 */ /* 0x001fe400078e0003 */
[----:B------:R-:W-:-:S05]  /*6ef80*/  @!P0 IMAD.MOV.U32 R15, RZ, RZ, R4 ;  /* 0x000000ffff0f8224 */ /* 0x000fca00078e0004 */
[----:B------:R-:W4:Y:S04]  /*6ef90*/  @!P0 LDG.E.U16 R25, [R14.64] ;  /* 0x000000080e198981 */ /* 0x000f28000c1e1500 */
[----:B------:R-:W-:Y:S01]  /*6efa0*/  STL [R1+0x31bc], R12 ;  /* 0x0031bc0c01007387 */ /* 0x000fe20000100800 */
[----:B------:R-:W4:Y:S02]  /*6efb0*/  LDL R2, [R1+0x300c] ;  /* 0x00300c0001027983 */ /* 0x000f240000100800 */
[----:B------:R-:W4:Y:S01]  /*6efc0*/  LDL R0, [R1+0x3018] ;  /* 0x0030180001007983 */ /* 0x000f220000100800 */
[----:B------:R-:W0:Y:S01]  /*6efd0*/  S2R R7, SR_TID.X ;  /* 0x0000000000077919 */ /* 0x000e220000002100 */
[----:B------:R-:W-:-:S03]  /*6efe0*/  PRMT R27, RZ, 0x7610, R27 ;  /* 0x00007610ff1b7816 */ /* 0x000fc6000000001b */
[----:B--2---:R-:W-:Y:S04]  /*6eff0*/  STL [R1+0x31c0], R17 ;  /* 0x0031c01101007387 */ /* 0x004fe80000100800 */
[----:B---3--:R-:W-:Y:S04]  /*6f000*/  STL [R1+0x3188], R19 ;  /* 0x0031881301007387 */ /* 0x008fe80000100800 */
[----:B----4-:R-:W-:Y:S04]  /*6f010*/  STL [R1+0x318c], R21 ;  /* 0x00318c1501007387 */ /* 0x010fe80000100800 */
[----:B------:R-:W-:Y:S04]  /*6f020*/  STL [R1+0x3148], R23 ;  /* 0x0031481701007387 */ /* 0x000fe80000100800 */
[----:B------:R1:W-:Y:S04]  /*6f030*/  STL [R1+0x314c], R25 ;  /* 0x00314c1901007387 */ /* 0x0003e80000100800 */
[----:B-1----:R-:W2:Y:S01]  /*6f040*/  LDL.LU R25, [R1+0xb3c] ;  /* 0x000b3c0001197983 */ /* 0x002ea20000300800 */
        /* <DEDUP_REMOVED lines=16> */
[----:B------:R-:W-:-:S02]  /*6f150*/  @!P4 IMAD.MOV.U32 R14, RZ, RZ, R0 ;  /* 0x000000ffff0ec224 */ /* 0x000fc400078e0000 */
[----:B------:R-:W-:Y:S02]  /*6f160*/  @!P4 IMAD.MOV.U32 R15, RZ, RZ, R2 ;  /* 0x000000ffff0fc224 */ /* 0x000fe400078e0002 */
[----:B------:R-:W2:Y:S01]  /*6f170*/  LDL.LU R26, [R1+0x944] ;  /* 0x00094400011a7983 */ /* 0x000ea20000300800 */
[----:B------:R-:W2:Y:S01]  /*6f180*/  LDL.LU R28, [R1+0x940] ;  /* 0x00094000011c7983 */ /* 0x000ea20000300800 */
[----:B------:R-:W2:Y:S02]  /*6f190*/  LDL.LU R3, [R1+0x90c] ;  /* 0x00090c0001037983 */ /* 0x000ea40000300800 */
[----:B------:R-:W2:Y:S01]  /*6f1a0*/  LDL.LU R2, [R1+0x908] ;  /* 0x0009080001027983 */ /* 0x000ea20000300800 */
[----:B0-----:R-:W-:Y:S01]  /*6f1b0*/  LOP3.LUT R0, R7, 0x3f, RZ, 0xc0, !PT ;  /* 0x0000003f07007812 */ /* 0x001fe200078ec0ff */
[----:B------:R-:W2:Y:S01]  /*6f1c0*/  LDL.LU R6, [R1+0x8d4] ;  /* 0x0008d40001067983 */ /* 0x000ea20000300800 */
[----:B------:R-:W2:Y:S03]  /*6f1d0*/  LDL.LU R7, [R1+0x8d0] ;  /* 0x0008d00001077983 */ /* 0x000ea60000300800 */
[----:B------:R0:W2:Y:S04]  /*6f1e0*/  @!P4 LDG.E.U16 R27, [R14.64] ;  /* 0x000000080e1bc981 */ /* 0x0000a8000c1e1500 */
[----:B0-----:R-:W2:Y:S04]  /*6f1f0*/  LDL R14, [R1+0x3014] ;  /* 0x00301400010e7983 */ /* 0x001ea80000100800 */
[----:B------:R-:W2:Y:S01]  /*6f200*/  LDL R15, [R1+0x3020] ;  /* 0x00302000010f7983 */ /* 0x000ea20000100800 */
[----:B------:R-:W-:-:S02]  /*6f210*/  PRMT R29, RZ, 0x7610, R29 ;  /* 0x00007610ff1d7816 */ /* 0x000fc4000000001d */
[----:B--2---:R-:W-:-:S04]  /*6f220*/  @!P0 LOP3.LUT R15, R15, R14, RZ, 0x3c, !PT ;  /* 0x0000000e0f0f8212 */ /* 0x004fc800078e3cff */
[----:B------:R-:W-:-:S04]  /*6f230*/  @!P0 LOP3.LUT R14, R15, R14, RZ, 0x3c, !PT ;  /* 0x0000000e0f0e8212 */ /* 0x000fc800078e3cff */
[----:B------:R-:W-:-:S05]  /*6f240*/  @!P0 LOP3.LUT R15, R15, R14, RZ, 0x3c, !PT ;  /* 0x0000000e0f0f8212 */ /* 0x000fca00078e3cff */
[----:B------:R-:W2:Y:S04]  /*6f250*/  @!P0 LDG.E.U16 R29, [R14.64] ;  /* 0x000000080e1d8981 */ /* 0x000ea8000c1e1500 */
[----:B------:R0:W-:Y:S01]  /*6f260*/  STL [R1+0x3108], R27 ;  /* 0x0031081b01007387 */ /* 0x0001e20000100800 */
[----:B------:R-:W-:-:S03]  /*6f270*/  IMAD.SHL.U32 R16, R0, 0x2, RZ ;  /* 0x0000000200107824 */ /* 0x000fc600078e00ff */
[----:B0-----:R-:W3:Y:S01]  /*6f280*/  LDL.LU R27, [R1+0xb40] ;  /* 0x000b4000011b7983 */ /* 0x001ee20000300800 */
[----:B------:R0:W-:Y:S03]  /*6f290*/  STL [R1+0x3234], R0 ;  /* 0x0032340001007387 */ /* 0x0001e60000100800 */
[----:B0-----:R-:W3:Y:S04]  /*6f2a0*/  LDL.LU R0, [R1+0xb74] ;  /* 0x000b740001007983 */ /* 0x001ee80000300800 */
[----:B--2---:R0:W-:Y:S04]  /*6f2b0*/  STL [R1+0x310c], R29 ;  /* 0x00310c1d01007387 */ /* 0x0041e80000100800 */
[----:B0-----:R-:W2:Y:S04]  /*6f2c0*/  LDL.LU R29, [R1+0x860] ;  /* 0x00086000011d7983 */ /* 0x001ea80000300800 */
[----:B--2---:R0:W-:Y:S04]  /*6f2d0*/  STL [R1+0x3240], R29 ;  /* 0x0032401d01007387 */ /* 0x0041e80000100800 */
[----:B0-----:R-:W2:Y:S04]  /*6f2e0*/  LDL.LU R29, [R1+0x864] ;  /* 0x00086400011d7983 */ /* 0x001ea80000300800 */
[----:B--2---:R0:W-:Y:S04]  /*6f2f0*/  STL [R1+0x3244], R29 ;  /* 0x0032441d01007387 */ /* 0x0041e80000100800 */
[----:B0-----:R-:W2:Y:S01]  /*6f300*/  LDL.LU R29, [R1+0x898] ;  /* 0x00089800011d7983 */ /* 0x001ea20000300800 */
[----:B------:R-:W-:-:S05]  /*6f310*/  LOP3.LUT R16, R16, 0x10, RZ, 0x3c, !PT ;  /* 0x0000001010107812 */ /* 0x000fca00078e3cff */
[----:B---3--:R-:W-:Y:S01]  /*6f320*/  STS.U16 [R16+0x9980], R0 ;  /* 0x0099800010007388 */ /* 0x008fe20000000400 */
[----:B------:R-:W-:Y:S02]  /*6f330*/  STS.U16 [R16+0xa100], R27 ;  /* 0x00a1001b10007388 */ /* 0x000fe40000000400 */
[----:B------:R-:W-:Y:S02]  /*6f340*/  STS.U16 [R16+0xa180], R25 ;  /* 0x00a1801910007388 */ /* 0x000fe40000000400 */
[----:B------:R-:W-:Y:S01]  /*6f350*/  STS.U16 [R16+0xa900], R23 ;  /* 0x00a9001710007388 */ /* 0x000fe20000000400 */
[----:B----4-:R-:W-:Y:S01]  /*6f360*/  STS.U16 [R16+0xa980], R21 ;  /* 0x00a9801510007388 */ /* 0x010fe20000000400 */
[----:B------:R-:W-:Y:S02]  /*6f370*/  STS.U16 [R16+0xb100], R19 ;  /* 0x00b1001310007388 */ /* 0x000fe40000000400 */
[----:B------:R-:W-:Y:S02]  /*6f380*/  STS.U16 [R16+0xb180], R17 ;  /* 0x00b1801110007388 */ /* 0x000fe40000000400 */
[----:B------:R-:W-:Y:S01]  /*6f390*/  STS.U16 [R16+0xb900], R12 ;  /* 0x00b9000c10007388 */ /* 0x000fe20000000400 */
[----:B------:R-:W-:Y:S01]  /*6f3a0*/  STS.U16 [R16+0xb980], R11 ;  /* 0x00b9800b10007388 */ /* 0x000fe20000000400 */
[----:B------:R-:W-:Y:S03]  /*6f3b0*/  STS.U16 [R16+0xc100], R10 ;  /* 0x00c1000a10007388 */ /* 0x000fe60000000400 */
        /* <DEDUP_REMOVED lines=13> */
[----:B------:R0:W-:Y:S04]  /*6f490*/  STS.U16 [R16+0xc180], R9 ;  /* 0x00c1800910007388 */ /* 0x0001e80000000400 */
[----:B------:R-:W3:Y:S01]  /*6f4a0*/  LDL.LU R10, [R1+0x550] ;  /* 0x00055000010a7983 */ /* 0x000ee20000300800 */
[----:B------:R1:W-:Y:S02]  /*6f4b0*/  STS.U16 [R16+0xc900], R8 ;  /* 0x00c9000810007388 */ /* 0x0003e40000000400 */
[----:B------:R1:W-:Y:S02]  /*6f4c0*/  STS.U16 [R16+0xc980], R13 ;  /* 0x00c9800d10007388 */ /* 0x0003e40000000400 */
[----:B------:R1:W-:Y:S01]  /*6f4d0*/  STS.U16 [R16+0xd100], R18 ;  /* 0x00d1001210007388 */ /* 0x0003e20000000400 */
[----:B------:R1:W-:Y:S01]  /*6f4e0*/  STS.U16 [R16+0xd180], R4 ;  /* 0x00d1800410007388 */ /* 0x0003e20000000400 */
[----:B------:R1:W-:Y:S03]  /*6f4f0*/  STS.U16 [R16+0xd900], R5 ;  /* 0x00d9000510007388 */ /* 0x0003e60000000400 */
[----:B0-----:R-:W3:Y:S01]  /*6f500*/  LDL.LU R9, [R1+0x51c] ;  /* 0x00051c0001097983 */ /* 0x001ee20000300800 */
[----:B-1----:R-:W3:Y:S03]  /*6f510*/  LDL.LU R8, [R1+0x518] ;  /* 0x0005180001087983 */ /* 0x002ee60000300800 */
[----:B------:R-:W3:Y:S04]  /*6f520*/  LDL.LU R13, [R1+0x4e4] ;  /* 0x0004e400010d7983 */ /* 0x000ee80000300800 */
[----:B------:R-:W3:Y:S01]  /*6f530*/  LDL.LU R18, [R1+0x4e0] ;  /* 0x0004e00001127983 */ /* 0x000ee20000300800 */
[----:B------:R-:W3:Y:S02]  /*6f540*/  LDL.LU R4, [R1+0x4ac] ;  /* 0x0004ac0001047983 */ /* 0x000ee40000300800 */
[----:B------:R0:W-:Y:S02]  /*6f550*/  STS.U16 [R16+0xd980], R20 ;  /* 0x00d9801410007388 */ /* 0x0001e40000000400 */
[----:B------:R-:W3:Y:S01]  /*6f560*/  LDL.LU R5, [R1+0x4a8] ;  /* 0x0004a80001057983 */ /* 0x000ee20000300800 */
[----:B------:R1:W-:Y:S01]  /*6f570*/  STS.U16 [R16+0xe100], R22 ;  /* 0x00e1001610007388 */ /* 0x0003e20000000400 */
[----:B------:R1:W-:Y:S02]  /*6f580*/  STS.U16 [R16+0xe180], R24 ;  /* 0x00e1801810007388 */ /* 0x0003e40000000400 */
[----:B------:R1:W-:Y:S02]  /*6f590*/  STS.U16 [R16+0xe900], R26 ;  /* 0x00e9001a10007388 */ /* 0x0003e40000000400 */
[----:B------:R1:W-:Y:S01]  /*6f5a0*/  STS.U16 [R16+0xe980], R28 ;  /* 0x00e9801c10007388 */ /* 0x0003e20000000400 */
[----:B------:R1:W-:Y:S04]  /*6f5b0*/  STS.U16 [R16+0xf100], R3 ;  /* 0x00f1000310007388 */ /* 0x0003e80000000400 */
        /* <DEDUP_REMOVED lines=8> */
[----:B------:R1:W-:Y:S03]  /*6f640*/  STS.U16 [R16+0xf980], R7 ;  /* 0x00f9800710007388 */ /* 0x0003e60000000400 */
        /* <DEDUP_REMOVED lines=9> */
[----:B--2---:R-:W-:Y:S01]  /*6f6e0*/  STS.U16 [R16+0x10980], R29 ;  /* 0x0109801d10007388 */ /* 0x004fe20000000400 */
[----:B---3--:R-:W-:Y:S02]  /*6f6f0*/  STS.U16 [R16+0x11100], R14 ;  /* 0x0111000e10007388 */ /* 0x008fe40000000400 */
[----:B----4-:R-:W-:Y:S02]  /*6f700*/  STS.U16 [R16+0x11180], R15 ;  /* 0x0111800f10007388 */ /* 0x010fe40000000400 */
        /* <DEDUP_REMOVED lines=22> */
[----:B------:R0:W-:Y:S03]  /*6f870*/  STS.U16 [R16+0x17100], R2 ;  /* 0x0171000210007388 */ /* 0x0001e60000000400 */
[----:B0-----:R-:W2:Y:S04]  /*6f880*/  LDL.LU R2, [R1+0x318] ;  /* 0x0003180001027983 */ /* 0x001ea80000300800 */
[----:B--2---:R0:W-:Y:S04]  /*6f890*/  STL [R1+0x323c], R2 ;  /* 0x00323c0201007387 */ /* 0x0041e80000100800 */
[----:B0-----:R-:W2:Y:S01]  /*6f8a0*/  LDL.LU R2, [R1+0x34c] ;  /* 0x00034c0001027983 */ /* 0x001ea20000300800 */
[----:B------:R-:W3:Y:S02]  /*6f8b0*/  LDL.LU R0, [R1+0x2e0] ;  /* 0x0002e00001007983 */ /* 0x000ee40000300800 */
[----:B------:R-:W-:Y:S02]  /*6f8c0*/  STS.U16 [R16+0x17180], R6 ;  /* 0x0171800610007388 */ /* 0x000fe40000000400 */
[----:B------:R-:W-:Y:S01]  /*6f8d0*/  STS.U16 [R16+0x17900], R7 ;  /* 0x0179000710007388 */ /* 0x000fe20000000400 */
[----:B---3--:R0:W-:Y:S04]  /*6f8e0*/  STL [R1+0x3238], R0 ;  /* 0x0032380001007387 */ /* 0x0081e80000100800 */
[----:B0-----:R-:W3:Y:S01]  /*6f8f0*/  LDL.LU R0, [R1+0x314] ;  /* 0x0003140001007983 */ /* 0x001ee20000300800 */
[----:B------:R-:W4:Y:S02]  /*6f900*/  LDL.LU R6, [R1+0x2dc] ;  /* 0x0002dc0001067983 */ /* 0x000f240000300800 */
[----:B------:R-:W3:Y:S02]  /*6f910*/  LDL.LU R7, [R1+0x2a8] ;  /* 0x0002a80001077983 */ /* 0x000ee40000300800 */
        /* <DEDUP_REMOVED lines=23> */
[----:B------:R-:W3:Y:S01]  /*6fa90*/  LDL.LU R3, [R1+0x8] ;  /* 0x0000080001037983 */ /* 0x000ee20000300800 */
[----:B--2---:R0:W-:Y:S04]  /*6faa0*/  STS.U16 [R16+0x17980], R2 ;  /* 0x0179800210007388 */ /* 0x0041e80000000400 */
[----:B0-----:R-:W2:Y:S04]  /*6fab0*/  LDL.LU R2, [R1+0x323c] ;  /* 0x00323c0001027983 */ /* 0x001ea80000300800 */
[----:B--2---:R0:W-:Y:S01]  /*6fac0*/  STS.U16 [R16+0x18100], R2 ;  /* 0x0181000210007388 */ /* 0x0041e20000000400 */
[----:B---3--:R1:W-:Y:S03]  /*6fad0*/  STS.U16 [R16+0x18180], R0 ;  /* 0x0181800010007388 */ /* 0x0083e60000000400 */
[----:B0-----:R-:W2:Y:S01]  /*6fae0*/  LDL.LU R2, [R1+0x4] ;  /* 0x0000040001027983 */ /* 0x001ea20000300800 */
[----:B-1----:R-:W3:Y:S03]  /*6faf0*/  LDL.LU R0, [R1+0x3238] ;  /* 0x0032380001007983 */ /* 0x002ee60000300800 */
[----:B---3--:R0:W-:Y:S01]  /*6fb00*/  STS.U16 [R16+0x18900], R0 ;  /* 0x0189000010007388 */ /* 0x0081e20000000400 */
[----:B----4-:R1:W-:Y:S02]  /*6fb10*/  STS.U16 [R16+0x18980], R6 ;  /* 0x0189800610007388 */ /* 0x0103e40000000400 */
[----:B------:R3:W-:Y:S01]  /*6fb20*/  STS.U16 [R16+0x19100], R7 ;  /* 0x0191000710007388 */ /* 0x0007e20000000400 */
[----:B0-----:R-:W4:Y:S01]  /*6fb30*/  LDL.LU R0, [R1+0x3234] ;  /* 0x0032340001007983 */ /* 0x001f220000300800 */
[----:B-1----:R-:W4:Y:S02]  /*6fb40*/  LDL.LU R6, [R1+0x3230] ;  /* 0x0032300001067983 */ /* 0x002f240000300800 */
[----:B---3--:R-:W3:Y:S02]  /*6fb50*/  LDL.LU R7, [R1+0x322c] ;  /* 0x00322c0001077983 */ /* 0x008ee40000300800 */
        /* <DEDUP_REMOVED lines=24> */
[----:B--2---:R-:W-:Y:S01]  /*6fce0*/  STS.U16 [R16+0x1f180], R2 ;  /* 0x01f1800210007388 */ /* 0x004fe20000000400 */
[----:B---3--:R-:W-:Y:S01]  /*6fcf0*/  STS.U16 [R16+0x1f900], R7 ;  /* 0x01f9000710007388 */ /* 0x008fe20000000400 */
[----:B----4-:R0:W-:Y:S03]  /*6fd00*/  STS.U16 [R16+0x1f980], R6 ;  /* 0x01f9800610007388 */ /* 0x0101e60000000400 */
[----:B0-----:R-:W2:Y:S04]  /*6fd10*/  LDL.LU R6, [R1+0xed0] ;  /* 0x000ed00001067983 */ /* 0x001ea80000300800 */
[----:B--2---:R0:W-:Y:S04]  /*6fd20*/  STL [R1+0x3220], R6 ;  /* 0x0032200601007387 */ /* 0x0041e80000100800 */
[----:B0-----:R-:W2:Y:S04]  /*6fd30*/  LDL.LU R6, [R1+0xed4] ;  /* 0x000ed40001067983 */ /* 0x001ea80000300800 */
[----:B--2---:R0:W-:Y:S04]  /*6fd40*/  STL [R1+0x3224], R6 ;  /* 0x0032240601007387 */ /* 0x0041e80000100800 */
[----:B0-----:R-:W2:Y:S01]  /*6fd50*/  LDL.LU R6, [R1+0xf00] ;  /* 0x000f000001067983 */ /* 0x001ea20000300800 */
[----:B------:R-:W-:-:S03]  /*6fd60*/  IMAD.SHL.U32 R0, R0, 0x2, RZ ;  /* 0x0000000200007824 */ /* 0x000fc600078e00ff */
        /* <DEDUP_REMOVED lines=22> */
[----:B------:R-:W3:Y:S01]  /*6fed0*/  LDL.LU R22, [R1+0xcc4] ;  /* 0x000cc40001167983 */ /* 0x000ee20000300800 */
[----:B------:R-:W-:Y:S01]  /*6fee0*/  LOP3.LUT R0, R0, 0x20, RZ, 0x3c, !PT ;  /* 0x0000002000007812 */ /* 0x000fe200078e3cff */
[----:B------:R-:W3:Y:S01]  /*6fef0*/  LDL.LU R24, [R1+0xcc0] ;  /* 0x000cc00001187983 */ /* 0x000ee20000300800 */
[----:B------:R-:W3:Y:S01]  /*6ff00*/  LDL.LU R26, [R1+0xc94] ;  /* 0x000c9400011a7983 */ /* 0x000ee20000300800 */
[----:B------:R-:W3:Y:S02]  /*6ff10*/  LDL.LU R28, [R1+0xc90] ;  /* 0x000c9000011c7983 */ /* 0x000ee40000300800 */
[----:B------:R-:W3:Y:S02]  /*6ff20*/  LDL.LU R3, [R1+0xc64] ;  /* 0x000c640001037983 */ /* 0x000ee40000300800 */
[----:B------:R-:W3:Y:S01]  /*6ff30*/  LDL.LU R2, [R1+0xc60] ;  /* 0x000c600001027983 */ /* 0x000ee20000300800 */
[----:B------:R-:W3:Y:S04]  /*6ff40*/  LDL.LU R16, [R1+0xc34] ;  /* 0x000c340001107983 */ /* 0x000ee80000300800 */
        /* <DEDUP_REMOVED lines=33> */
[----:B0-----:R-:W2:Y:S01]  /*70160*/  LDL.LU R2, [R1+0xc30] ;  /* 0x000c300001027983 */ /* 0x001ea20000300800 */
[----:B------:R-:W3:Y:S03]  /*70170*/  LDL.LU R6, [R1+0xbd4] ;  /* 0x000bd40001067983 */ /* 0x000ee60000300800 */
[----:B---3--:R0:W-:Y:S04]  /*70180*/  STL [R1+0x3218], R6 ;  /* 0x0032180601007387 */ /* 0x0081e80000100800 */
[----:B0-----:R-:W3:Y:S01]  /*70190*/  LDL.LU R6, [R1+0xc00] ;  /* 0x000c000001067983 */ /* 0x001ee20000300800 */
[----:B------:R-:W-:Y:S03]  /*701a0*/  STS.U16 [R0+0x7a00], R16 ;  /* 0x007a001000007388 */ /* 0x000fe60000000400 */
[----:B---3--:R0:W-:Y:S04]  /*701b0*/  STL [R1+0x321c], R6 ;  /* 0x00321c0601007387 */ /* 0x0081e80000100800 */
[----:B0-----:R-:W3:Y:S01]  /*701c0*/  LDL.LU R6, [R1+0xc04] ;  /* 0x000c040001067983 */ /* 0x001ee20000300800 */
        /* <DEDUP_REMOVED lines=25> */
[----:B------:R-:W4:Y:S01]  /*70360*/  LDL.LU R16, [R1+0x904] ;  /* 0x0009040001107983 */ /* 0x000f220000300800 */
[----:B--2---:R0:W-:Y:S04]  /*70370*/  STS.U16 [R0+0x7a80], R2 ;  /* 0x007a800200007388 */ /* 0x0041e80000000400 */
[----:B0-----:R-:W2:Y:S04]  /*70380*/  LDL.LU R2, [R1+0x900] ;  /* 0x0009000001027983 */ /* 0x001ea80000300800 */
[----:B---3--:R0:W-:Y:S04]  /*70390*/  STS.U16 [R0+0x8200], R6 ;  /* 0x0082000600007388 */ /* 0x0081e80000000400 */
[----:B0-----:R-:W3:Y:S04]  /*703a0*/  LDL.LU R6, [R1+0x321c] ;  /* 0x00321c0001067983 */ /* 0x001ee80000300800 */
[----:B---3--:R0:W-:Y:S04]  /*703b0*/  STS.U16 [R0+0x8280], R6 ;  /* 0x0082800600007388 */ /* 0x0081e80000000400 */
[----:B0-----:R-:W3:Y:S04]  /*703c0*/  LDL.LU R6, [R1+0x3218] ;  /* 0x0032180001067983 */ /* 0x001ee80000300800 */
[----:B---3--:R-:W-:Y:S01]  /*703d0*/  STS.U16 [R0+0x8a00], R6 ;  /* 0x008a000600007388 */ /* 0x008fe20000000400 */
[----:B----4-:R-:W-:Y:S02]  /*703e0*/  STS.U16 [R0+0x8a80], R7 ;  /* 0x008a800700007388 */ /* 0x010fe40000000400 */
        /* <DEDUP_REMOVED lines=25> */
[----:B0-----:R-:W3:Y:S01]  /*70580*/  LDL.LU R16, [R1+0x8cc] ;  /* 0x0008cc0001107983 */ /* 0x001ee20000300800 */
[----:B------:R-:W4:Y:S03]  /*70590*/  LDL.LU R6, [R1+0x890] ;  /* 0x0008900001067983 */ /* 0x000f260000300800 */
[----:B----4-:R0:W-:Y:S04]  /*705a0*/  STL [R1+0x3210], R6 ;  /* 0x0032100601007387 */ /* 0x0101e80000100800 */
[----:B0-----:R-:W4:Y:S01]  /*705b0*/  LDL.LU R6, [R1+0x894] ;  /* 0x0008940001067983 */ /* 0x001f220000300800 */
[----:B--2---:R-:W-:Y:S03]  /*705c0*/  STS.U16 [R0+0xf280], R2 ;  /* 0x00f2800200007388 */ /* 0x004fe60000000400 */
[----:B----4-:R0:W-:Y:S04]  /*705d0*/  STL [R1+0x3214], R6 ;  /* 0x0032140601007387 */ /* 0x0101e80000100800 */
        /* <DEDUP_REMOVED lines=25> */
[----:B------:R-:W4:Y:S03]  /*70770*/  LDL.LU R28, [R1+0x3b8] ;  /* 0x0003b800011c7983 */ /* 0x000f260000300800 */
[----:B---3--:R0:W-:Y:S01]  /*70780*/  STS.U16 [R0+0xfa00], R16 ;  /* 0x00fa001000007388 */ /* 0x0081e20000000400 */
[----:B------:R-:W3:Y:S03]  /*70790*/  LDL.LU R3, [R1+0x3b4] ;  /* 0x0003b40001037983 */ /* 0x000ee60000300800 */
[----:B0-----:R-:W3:Y:S04]  /*707a0*/  LDL.LU R16, [R1+0x380] ;  /* 0x0003800001107983 */ /* 0x001ee80000300800 */
[----:B--2---:R0:W-:Y:S04]  /*707b0*/  STS.U16 [R0+0xfa80], R6 ;  /* 0x00fa800600007388 */ /* 0x0041e80000000400 */
[----:B0-----:R-:W2:Y:S04]  /*707c0*/  LDL.LU R6, [R1+0x3214] ;  /* 0x0032140001067983 */ /* 0x001ea80000300800 */
[----:B--2---:R0:W-:Y:S04]  /*707d0*/  STS.U16 [R0+0x10200], R6 ;  /* 0x0102000600007388 */ /* 0x0041e80000000400 */
[----:B0-----:R-:W2:Y:S04]  /*707e0*/  LDL.LU R6, [R1+0x3210] ;  /* 0x0032100001067983 */ /* 0x001ea80000300800 */
[----:B--2---:R-:W-:Y:S01]  /*707f0*/  STS.U16 [R0+0x10280], R6 ;  /* 0x0102800600007388 */ /* 0x004fe20000000400 */
        /* <DEDUP_REMOVED lines=23> */
[----:B------:R0:W-:Y:S04]  /*70970*/  STS.U16 [R0+0x16280], R2 ;  /* 0x0162800200007388 */ /* 0x0001e80000000400 */
[----:B0-----:R-:W2:Y:S01]  /*70980*/  LDL.LU R2, [R1+0x37c] ;  /* 0x00037c0001027983 */ /* 0x001ea20000300800 */
[----:B------:R-:W4:Y:S03]  /*70990*/  LDL.LU R4, [R1+0x310] ;  /* 0x0003100001047983 */ /* 0x000f260000300800 */
[----:B----4-:R0:W-:Y:S04]  /*709a0*/  STL [R1+0x3208], R4 ;  /* 0x0032080401007387 */ /* 0x0101e80000100800 */
[----:B0-----:R-:W4:Y:S01]  /*709b0*/  LDL.LU R4, [R1+0x344] ;  /* 0x0003440001047983 */ /* 0x001f220000300800 */
[----:B------:R-:W-:Y:S02]  /*709c0*/  STS.U16 [R0+0x16a00], R28 ;  /* 0x016a001c00007388 */ /* 0x000fe40000000400 */
[----:B---3--:R-:W-:Y:S02]  /*709d0*/  STS.U16 [R0+0x16a80], R3 ;  /* 0x016a800300007388 */ /* 0x008fe40000000400 */
[----:B------:R-:W-:Y:S01]  /*709e0*/  STS.U16 [R0+0x17200], R16 ;  /* 0x0172001000007388 */ /* 0x000fe20000000400 */
[----:B----4-:R0:W-:Y:S04]  /*709f0*/  STL [R1+0x320c], R4 ;  /* 0x00320c0401007387 */ /* 0x0101e80000100800 */
        /* <DEDUP_REMOVED lines=26> */
[----:B--2---:R0:W-:Y:S01]  /*70ba0*/  STS.U16 [R0+0x17280], R2 ;  /* 0x0172800200007388 */ /* 0x0041e20000000400 */
[----:B------:R-:W3:Y:S03]  /*70bb0*/  LDL.LU R26, [R1+0x38] ;  /* 0x00003800011a7983 */ /* 0x000ee60000300800 */
[----:B0-----:R-:W3:Y:S04]  /*70bc0*/  LDL.LU R2, [R1+0x34] ;  /* 0x0000340001027983 */ /* 0x001ee80000300800 */
[----:B---3--:R0:W-:Y:S04]  /*70bd0*/  STS.U16 [R0+0x17a00], R4 ;  /* 0x017a000400007388 */ /* 0x0081e80000000400 */
[----:B0-----:R-:W3:Y:S04]  /*70be0*/  LDL.LU R4, [R1+0x320c] ;  /* 0x00320c0001047983 */ /* 0x001ee80000300800 */
[----:B---3--:R0:W-:Y:S04]  /*70bf0*/  STS.U16 [R0+0x17a80], R4 ;  /* 0x017a800400007388 */ /* 0x0081e80000000400 */
[----:B0-----:R-:W3:Y:S04]  /*70c00*/  LDL.LU R4, [R1+0x3208] ;  /* 0x0032080001047983 */ /* 0x001ee80000300800 */
[----:B---3--:R0:W-:Y:S01]  /*70c10*/  STS.U16 [R0+0x18200], R4 ;  /* 0x0182000400007388 */ /* 0x0081e20000000400 */
[----:B----4-:R1:W-:Y:S02]  /*70c20*/  STS.U16 [R0+0x18280], R5 ;  /* 0x0182800500007388 */ /* 0x0103e40000000400 */
[----:B------:R3:W-:Y:S02]  /*70c30*/  STS.U16 [R0+0x18a00], R28 ;  /* 0x018a001c00007388 */ /* 0x0007e40000000400 */
[----:B------:R4:W-:Y:S01]  /*70c40*/  STS.U16 [R0+0x18a80], R3 ;  /* 0x018a800300007388 */ /* 0x0009e20000000400 */
[----:B0-----:R-:W2:Y:S01]  /*70c50*/  LDL.LU R4, [R1+0x3204] ;  /* 0x0032040001047983 */ /* 0x001ea20000300800 */
[----:B-1----:R-:W2:Y:S02]  /*70c60*/  LDL.LU R5, [R1+0x3200] ;  /* 0x0032000001057983 */ /* 0x002ea40000300800 */
[----:B---3--:R-:W3:Y:S02]  /*70c70*/  LDL.LU R28, [R1+0x31fc] ;  /* 0x0031fc00011c7983 */ /* 0x008ee40000300800 */
[----:B----4-:R-:W4:Y:S01]  /*70c80*/  LDL.LU R3, [R1+0x31f8] ;  /* 0x0031f80001037983 */ /* 0x010f220000300800 */
        /* <DEDUP_REMOVED lines=19> */
[----:B0-----:R-:W0:Y:S01]  /*70dc0*/  S2R R16, SR_TID.X ;  /* 0x0000000000107919 */ /* 0x001e220000002100 */
[----:B------:R-:W-:Y:S02]  /*70dd0*/  STS.U16 [R0+0x1da80], R20 ;  /* 0x01da801400007388 */ /* 0x000fe40000000400 */
[----:B------:R-:W-:Y:S02]  /*70de0*/  STS.U16 [R0+0x1e200], R22 ;  /* 0x01e2001600007388 */ /* 0x000fe40000000400 */
[----:B------:R-:W-:Y:S01]  /*70df0*/  STS.U16 [R0+0x1e280], R24 ;  /* 0x01e2801800007388 */ /* 0x000fe20000000400 */
[----:B------:R-:W-:Y:S01]  /*70e00*/  STS.U16 [R0+0x1ea00], R26 ;  /* 0x01ea001a00007388 */ /* 0x000fe20000000400 */
[----:B------:R-:W-:Y:S01]  /*70e10*/  STS.U16 [R0+0x1ea80], R2 ;  /* 0x01ea800200007388 */ /* 0x000fe20000000400 */
[----:B0-----:R-:W-:-:S05]  /*70e20*/  LOP3.LUT R16, R16, 0x3f, RZ, 0xc0, !PT ;  /* 0x0000003f10107812 */ /* 0x001fca00078ec0ff */
[----:B------:R-:W-:Y:S04]  /*70e30*/  STL [R1+0x31c4], R16 ;  /* 0x0031c41001007387 */ /* 0x000fe80000100800 */
[----:B----4-:R-:W-:Y:S01]  /*70e40*/  STS.U16 [R0+0x1f200], R3 ;  /* 0x01f2000300007388 */ /* 0x010fe20000000400 */
[----:B---3--:R-:W-:Y:S02]  /*70e50*/  STS.U16 [R0+0x1f280], R28 ;  /* 0x01f2801c00007388 */ /* 0x008fe40000000400 */
[----:B--2---:R-:W-:Y:S02]  /*70e60*/  STS.U16 [R0+0x1fa00], R5 ;  /* 0x01fa000500007388 */ /* 0x004fe40000000400 */
[----:B------:R0:W-:Y:S02]  /*70e70*/  STS.U16 [R0+0x1fa80], R4 ;  /* 0x01fa800400007388 */ /* 0x0001e40000000400 */
        /* <DEDUP_REMOVED lines=47> */
[----:B0-----:R-:W2:Y:S01]  /*71170*/  LDL.LU R4, [R1+0xbfc] ;  /* 0x000bfc0001047983 */ /* 0x001ea20000300800 */
        /* <DEDUP_REMOVED lines=28> */
[----:B------:R-:W3:Y:S02]  /*71340*/  LDL.LU R19, [R1+0xa84] ;  /* 0x000a840001137983 */ /* 0x000ee40000300800 */
[----:B------:R1:W-:Y:S02]  /*71350*/  STS.U16 [R2+0x4b00], R12 ;  /* 0x004b000c02007388 */ /* 0x0003e40000000400 */
[----:B------:R1:W-:Y:S01]  /*71360*/  STS.U16 [R2+0x4b80], R11 ;  /* 0x004b800b02007388 */ /* 0x0003e20000000400 */
[----:B------:R1:W-:Y:S01]  /*71370*/  STS.U16 [R2+0x5300], R10 ;  /* 0x0053000a02007388 */ /* 0x0003e20000000400 */
[----:B------:R1:W-:Y:S02]  /*71380*/  STS.U16 [R2+0x5380], R9 ;  /* 0x0053800902007388 */ /* 0x0003e40000000400 */
[----:B------:R1:W-:Y:S01]  /*71390*/  STS.U16 [R2+0x5b00], R8 ;  /* 0x005b000802007388 */ /* 0x0003e20000000400 */
        /* <DEDUP_REMOVED lines=99> */
[----:B------:R0:W-:Y:S02]  /*719d0*/  STS.U16 [R2+0x11300], R16 ;  /* 0x0113001002007388 */ /* 0x0001e40000000400 */
[----:B0-----:R-:W2:Y:S04]  /*719e0*/  LDL.LU R16, [R1+0x308] ;  /* 0x0003080001107983 */ /* 0x001ea80000300800 */
[----:B--2---:R0:W-:Y:S04]  /*719f0*/  STL [R1+0x31c8], R16 ;  /* 0x0031c81001007387 */ /* 0x0041e80000100800 */
[----:B0-----:R-:W2:Y:S04]  /*71a00*/  LDL.LU R16, [R1+0x33c] ;  /* 0x00033c0001107983 */ /* 0x001ea80000300800 */
[----:B--2---:R0:W-:Y:S04]  /*71a10*/  STL [R1+0x31cc], R16 ;  /* 0x0031cc1001007387 */ /* 0x0041e80000100800 */
[----:B0-----:R-:W2:Y:S04]  /*71a20*/  LDL.LU R16, [R1+0x340] ;  /* 0x0003400001107983 */ /* 0x001ea80000300800 */
        /* <DEDUP_REMOVED lines=50> */
[----:B------:R1:W-:Y:S01]  /*71d50*/  STS.U16 [R2+0x17300], R3 ;  /* 0x0173000302007388 */ /* 0x0003e20000000400 */
        /* <DEDUP_REMOVED lines=8> */
[----:B--2---:R0:W-:Y:S01]  /*71de0*/  STS.U16 [R2+0x18300], R16 ;  /* 0x0183001002007388 */ /* 0x0041e20000000400 */
[----:B---3--:R1:W-:Y:S02]  /*71df0*/  STS.U16 [R2+0x18380], R17 ;  /* 0x0183801102007388 */ /* 0x0083e40000000400 */
[----:B----4-:R2:W-:Y:S02]  /*71e00*/  STS.U16 [R2+0x18b00], R12 ;  /* 0x018b000c02007388 */ /* 0x0105e40000000400 */
[----:B------:R3:W-:Y:S01]  /*71e10*/  STS.U16 [R2+0x18b80], R24 ;  /* 0x018b801802007388 */ /* 0x0007e20000000400 */
[----:B------:R3:W-:Y:S04]  /*71e20*/  STS.U16 [R2+0x19300], R26 ;  /* 0x0193001a02007388 */ /* 0x0007e80000000400 */
[----:B0-----:R-:W4:Y:S01]  /*71e30*/  LDL.LU R16, [R1+0x31c4] ;  /* 0x0031c40001107983 */ /* 0x001f220000300800 */
[----:B-1----:R-:W4:Y:S02]  /*71e40*/  LDL.LU R17, [R1+0x31c0] ;  /* 0x0031c00001117983 */ /* 0x002f240000300800 */
[----:B--2---:R-:W2:Y:S02]  /*71e50*/  LDL.LU R12, [R1+0x31bc] ;  /* 0x0031bc00010c7983 */ /* 0x004ea40000300800 */
[----:B---3--:R-:W3:Y:S01]  /*71e60*/  LDL.LU R24, [R1+0x31b8] ;  /* 0x0031b80001187983 */ /* 0x008ee20000300800 */
[----:B------:R-:W2:Y:S04]  /*71e70*/  LDL.LU R26, [R1+0x31b4] ;  /* 0x0031b400011a7983 */ /* 0x000ea80000300800 */
        /* <DEDUP_REMOVED lines=22> */
[----:B------:R-:W-:Y:S01]  /*71fe0*/  STS.U16 [R2+0x1eb80], R3 ;  /* 0x01eb800302007388 */ /* 0x000fe20000000400 */
[----:B--2---:R-:W-:Y:S01]  /*71ff0*/  STS.U16 [R2+0x1f300], R26 ;  /* 0x01f3001a02007388 */ /* 0x004fe20000000400 */
[----:B---3--:R-:W-:Y:S02]  /*72000*/  STS.U16 [R2+0x1f380], R24 ;  /* 0x01f3801802007388 */ /* 0x008fe40000000400 */
[----:B------:R-:W-:Y:S02]  /*72010*/  STS.U16 [R2+0x1fb00], R12 ;  /* 0x01fb000c02007388 */ /* 0x000fe40000000400 */
[----:B----4-:R0:W-:Y:S02]  /*72020*/  STS.U16 [R2+0x1fb80], R17 ;  /* 0x01fb801102007388 */ /* 0x0101e40000000400 */
        /* <DEDUP_REMOVED lines=272> */
[----:B----4-:R0:W-:Y:S04]  /*73130*/  STS.U16 [R0+0x1f400], R22 ;  /* 0x01f4001600007388 */ /* 0x0101e80000000400 */
[----:B0-----:R-:W4:Y:S04]  /*73140*/  LDL.LU R22, [R1+0xe88] ;  /* 0x000e880001167983 */ /* 0x001f280000300800 */
[----:B----4-:R0:W-:Y:S04]  /*73150*/  STL [R1+0x3174], R22 ;  /* 0x0031741601007387 */ /* 0x0101e80000100800 */
[----:B0-----:R-:W4:Y:S04]  /*73160*/  LDL.LU R22, [R1+0xee8] ;  /* 0x000ee80001167983 */ /* 0x001f280000300800 */
[----:B------:R-:W0:Y:S04]  /*73170*/  S2R R16, SR_TID.X ;  /* 0x0000000000107919 */ /* 0x000e280000002100 */
[----:B----4-:R1:W-:Y:S04]  /*73180*/  STL [R1+0x3178], R22 ;  /* 0x0031781601007387 */ /* 0x0103e80000100800 */
[----:B-1----:R-:W4:Y:S01]  /*73190*/  LDL.LU R22, [R1+0xeec] ;  /* 0x000eec0001167983 */ /* 0x002f220000300800 */
[----:B0-----:R-:W-:-:S05]  /*731a0*/  LOP3.LUT R16, R16, 0x3f, RZ, 0xc0, !PT ;  /* 0x0000003f10107812 */ /* 0x001fca00078ec0ff */
[C---:B------:R-:W-:Y:S01]  /*731b0*/  IMAD.SHL.U32 R0, R16.reuse, 0x2, RZ ;  /* 0x0000000210007824 */ /* 0x040fe200078e00ff */
[----:B----4-:R0:W-:Y:S01]  /*731c0*/  STL [R1+0x317c], R22 ;  /* 0x00317c1601007387 */ /* 0x0101e20000100800 */
        /* <DEDUP_REMOVED lines=14> */
[----:B0-----:R-:W-:Y:S01]  /*732b0*/  IMAD.SHL.U32 R22, R16, 0x2, RZ ;  /* 0x0000000210167824 */ /* 0x001fe200078e00ff */
[----:B------:R-:W4:Y:S01]  /*732c0*/  LDL.LU R23, [R1+0xd0c] ;  /* 0x000d0c0001177983 */ /* 0x000f220000300800 */
[----:B------:R-:W4:Y:S02]  /*732d0*/  LDL.LU R11, [R1+0xd08] ;  /* 0x000d0800010b7983 */ /* 0x000f240000300800 */
[----:B------:R-:W4:Y:S02]  /*732e0*/  LDL.LU R10, [R1+0xcdc] ;  /* 0x000cdc00010a7983 */ /* 0x000f240000300800 */
[----:B------:R-:W4:Y:S01]  /*732f0*/  LDL.LU R9, [R1+0xcd8] ;  /* 0x000cd80001097983 */ /* 0x000f220000300800 */
[----:B------:R-:W4:Y:S01]  /*73300*/  LDL.LU R8, [R1+0xcac] ;  /* 0x000cac0001087983 */ /* 0x000f220000300800 */
[----:B------:R-:W-:Y:S01]  /*73310*/  LOP3.LUT R22, R22, 0x40, RZ, 0x3c, !PT ;  /* 0x0000004016167812 */ /* 0x000fe200078e3cff */
[----:B------:R-:W4:Y:S02]  /*73320*/  LDL.LU R13, [R1+0xca8] ;  /* 0x000ca800010d7983 */ /* 0x000f240000300800 */
[----:B------:R-:W4:Y:S01]  /*73330*/  LDL.LU R18, [R1+0xc7c] ;  /* 0x000c7c0001127983 */ /* 0x000f220000300800 */
[----:B------:R-:W4:Y:S01]  /*73340*/  LDL.LU R2, [R1+0xc78] ;  /* 0x000c780001027983 */ /* 0x000f220000300800 */
[----:B------:R-:W4:Y:S02]  /*73350*/  LDL.LU R3, [R1+0xc4c] ;  /* 0x000c4c0001037983 */ /* 0x000f240000300800 */
[----:B------:R-:W4:Y:S01]  /*73360*/  LDL.LU R16, [R1+0xc48] ;  /* 0x000c480001107983 */ /* 0x000f220000300800 */
[----:B---3--:R0:W-:Y:S01]  /*73370*/  STS.U16 [R22+0x1f480], R20 ;  /* 0x01f4801416007388 */ /* 0x0081e20000000400 */
[----:B--2---:R1:W-:Y:S02]  /*73380*/  STS.U16 [R22+0x1fc00], R19 ;  /* 0x01fc001316007388 */ /* 0x0043e40000000400 */
[----:B------:R2:W-:Y:S01]  /*73390*/  STS.U16 [R22+0x1fc80], R21 ;  /* 0x01fc801516007388 */ /* 0x0005e20000000400 */
[----:B0-----:R-:W3:Y:S01]  /*733a0*/  LDL.LU R20, [R1+0xe8c] ;  /* 0x000e8c0001147983 */ /* 0x001ee20000300800 */
[----:B-1----:R-:W3:Y:S02]  /*733b0*/  LDL.LU R19, [R1+0xeb8] ;  /* 0x000eb80001137983 */ /* 0x002ee40000300800 */
[----:B--2---:R-:W2:Y:S01]  /*733c0*/  LDL.LU R22, [R1+0x317c] ;  /* 0x00317c0001167983 */ /* 0x004ea20000300800 */
[----:B------:R-:W-:Y:S01]  /*733d0*/  LOP3.LUT R0, R0, 0x50, RZ, 0x3c, !PT ;  /* 0x0000005000007812 */ /* 0x000fe200078e3cff */
[----:B------:R-:W3:Y:S04]  /*733e0*/  LDL.LU R21, [R1+0xebc] ;  /* 0x000ebc0001157983 */ /* 0x000ee80000300800 */
[----:B--2---:R0:W-:Y:S04]  /*733f0*/  STS.U16 [R0+0x500], R22 ;  /* 0x0005001600007388 */ /* 0x0041e80000000400 */
[----:B0-----:R-:W2:Y:S04]  /*73400*/  LDL.LU R22, [R1+0x3178] ;  /* 0x0031780001167983 */ /* 0x001ea80000300800 */
[----:B--2---:R0:W-:Y:S01]  /*73410*/  STS.U16 [R0+0x580], R22 ;  /* 0x0005801600007388 */ /* 0x0041e20000000400 */
[----:B---3--:R1:W-:Y:S03]  /*73420*/  STS.U16 [R0+0xd00], R21 ;  /* 0x000d001500007388 */ /* 0x0083e60000000400 */
[----:B0-----:R-:W2:Y:S01]  /*73430*/  LDL.LU R22, [R1+0x3174] ;  /* 0x0031740001167983 */ /* 0x001ea20000300800 */
[----:B-1----:R-:W3:Y:S03]  /*73440*/  LDL.LU R21, [R1+0xbe8] ;  /* 0x000be80001157983 */ /* 0x002ee60000300800 */
[----:B---3--:R0:W-:Y:S04]  /*73450*/  STL [R1+0x3168], R21 ;  /* 0x0031681501007387 */ /* 0x0081e80000100800 */
[----:B0-----:R-:W3:Y:S04]  /*73460*/  LDL.LU R21, [R1+0xbec] ;  /* 0x000bec0001157983 */ /* 0x001ee80000300800 */
[----:B---3--:R0:W-:Y:S04]  /*73470*/  STL [R1+0x316c], R21 ;  /* 0x00316c1501007387 */ /* 0x0081e80000100800 */
[----:B0-----:R-:W3:Y:S01]  /*73480*/  LDL.LU R21, [R1+0xc18] ;  /* 0x000c180001157983 */ /* 0x001ee20000300800 */
[----:B------:R-:W-:Y:S02]  /*73490*/  STS.U16 [R0+0xd80], R19 ;  /* 0x000d801300007388 */ /* 0x000fe40000000400 */
[----:B------:R-:W-:Y:S02]  /*734a0*/  STS.U16 [R0+0x1500], R20 ;  /* 0x0015001400007388 */ /* 0x000fe40000000400 */
[----:B--2---:R-:W-:Y:S01]  /*734b0*/  STS.U16 [R0+0x1580], R22 ;  /* 0x0015801600007388 */ /* 0x004fe20000000400 */
[----:B----4-:R-:W-:Y:S01]  /*734c0*/  STS.U16 [R0+0x1d00], R17 ;  /* 0x001d001100007388 */ /* 0x010fe20000000400 */
        /* <DEDUP_REMOVED lines=9> */
[----:B---3--:R0:W-:Y:S04]  /*73560*/  STL [R1+0x3170], R21 ;  /* 0x0031701501007387 */ /* 0x0081e80000100800 */
        /* <DEDUP_REMOVED lines=188> */
[----:B------:R3:W-:Y:S01]  /*74130*/  STS.U16 [R0+0x18d80], R16 ;  /* 0x018d801000007388 */ /* 0x0007e20000000400 */
[----:B------:R3:W-:Y:S03]  /*74140*/  STS.U16 [R0+0x19500], R21 ;  /* 0x0195001500007388 */ /* 0x0007e60000000400 */
[----:B0-----:R-:W4:Y:S01]  /*74150*/  LDL.LU R25, [R1+0x314c] ;  /* 0x00314c0001197983 */ /* 0x001f220000300800 */
[----:B-1----:R-:W4:Y:S02]  /*74160*/  LDL.LU R23, [R1+0x3148] ;  /* 0x0031480001177983 */ /* 0x002f240000300800 */
[----:B--2---:R-:W2:Y:S02]  /*74170*/  LDL.LU R13, [R1+0x3144] ;  /* 0x00314400010d7983 */ /* 0x004ea40000300800 */
[----:B---3--:R-:W3:Y:S01]  /*74180*/  LDL.LU R18, [R1+0x3140] ;  /* 0x0031400001127983 */ /* 0x008ee20000300800 */
[----:B------:R-:W2:Y:S01]  /*74190*/  LDL.LU R16, [R1+0x313c] ;  /* 0x00313c0001107983 */ /* 0x000ea20000300800 */
[----:B------:R-:W2:Y:S03]  /*741a0*/  LDL.LU R21, [R1+0xe54] ;  /* 0x000e540001157983 */ /* 0x000ea60000300800 */
        /* <DEDUP_REMOVED lines=20> */
[----:B--2---:R0:W-:Y:S04]  /*742f0*/  STL [R1+0x3134], R21 ;  /* 0x0031341501007387 */ /* 0x0041e80000100800 */
[----:B0-----:R-:W2:Y:S04]  /*74300*/  LDL.LU R21, [R1+0xee4] ;  /* 0x000ee40001157983 */ /* 0x001ea80000300800 */
[----:B------:R-:W-:Y:S01]  /*74310*/  STS.U16 [R0+0x1e580], R2 ;  /* 0x01e5800200007388 */ /* 0x000fe20000000400 */
[----:B------:R-:W-:Y:S02]  /*74320*/  STS.U16 [R0+0x1ed00], R3 ;  /* 0x01ed000300007388 */ /* 0x000fe40000000400 */
[----:B------:R0:W-:Y:S02]  /*74330*/  STS.U16 [R0+0x1ed80], R16 ;  /* 0x01ed801000007388 */ /* 0x0001e40000000400 */
[----:B0-----:R-:W0:Y:S02]  /*74340*/  S2R R16, SR_TID.X ;  /* 0x0000000000107919 */ /* 0x001e240000002100 */
[----:B0-----:R-:W-:-:S05]  /*74350*/  LOP3.LUT R16, R16, 0x3f, RZ, 0xc0, !PT ;  /* 0x0000003f10107812 */ /* 0x001fca00078ec0ff */
[----:B------:R-:W-:-:S05]  /*74360*/  IMAD.SHL.U32 R16, R16, 0x2, RZ ;  /* 0x0000000210107824 */ /* 0x000fca00078e00ff */
[C---:B------:R-:W-:Y:S01]  /*74370*/  LOP3.LUT R2, R16.reuse, 0x60, RZ, 0x3c, !PT ;  /* 0x0000006010027812 */ /* 0x040fe200078e3cff */
[----:B--2---:R0:W-:Y:S01]  /*74380*/  STL [R1+0x3138], R21 ;  /* 0x0031381501007387 */ /* 0x0041e20000100800 */
        /* <DEDUP_REMOVED lines=16> */
[----:B------:R-:W2:Y:S01]  /*74490*/  LDL.LU R11, [R1+0xcd0] ;  /* 0x000cd000010b7983 */ /* 0x000ea20000300800 */
[----:B0-----:R-:W-:Y:S01]  /*744a0*/  LOP3.LUT R21, R16, 0x50, RZ, 0x3c, !PT ;  /* 0x0000005010157812 */ /* 0x001fe200078e3cff */
[----:B------:R-:W2:Y:S01]  /*744b0*/  LDL.LU R10, [R1+0xca4] ;  /* 0x000ca400010a7983 */ /* 0x000ea20000300800 */
[----:B------:R-:W2:Y:S01]  /*744c0*/  LDL.LU R9, [R1+0xca0] ;  /* 0x000ca00001097983 */ /* 0x000ea20000300800 */
[----:B------:R-:W2:Y:S02]  /*744d0*/  LDL.LU R8, [R1+0xc74] ;  /* 0x000c740001087983 */ /* 0x000ea40000300800 */
[----:B------:R-:W2:Y:S02]  /*744e0*/  LDL.LU R0, [R1+0xc70] ;  /* 0x000c700001007983 */ /* 0x000ea40000300800 */
[----:B------:R-:W2:Y:S01]  /*744f0*/  LDL.LU R3, [R1+0xc44] ;  /* 0x000c440001037983 */ /* 0x000ea20000300800 */
[----:B---3--:R0:W-:Y:S01]  /*74500*/  STS.U16 [R21+0x1f500], R18 ;  /* 0x01f5001215007388 */ /* 0x0081e20000000400 */
[----:B------:R1:W-:Y:S02]  /*74510*/  STS.U16 [R21+0x1f580], R13 ;  /* 0x01f5800d15007388 */ /* 0x0003e40000000400 */
[----:B----4-:R3:W-:Y:S02]  /*74520*/  STS.U16 [R21+0x1fd00], R23 ;  /* 0x01fd001715007388 */ /* 0x0107e40000000400 */
[----:B------:R4:W-:Y:S01]  /*74530*/  STS.U16 [R21+0x1fd80], R25 ;  /* 0x01fd801915007388 */ /* 0x0009e20000000400 */
[----:B0-----:R-:W2:Y:S01]  /*74540*/  LDL.LU R18, [R1+0xe80] ;  /* 0x000e800001127983 */ /* 0x001ea20000300800 */
[----:B------:R-:W2:Y:S02]  /*74550*/  LDL.LU R16, [R1+0xe84] ;  /* 0x000e840001107983 */ /* 0x000ea40000300800 */
[----:B-1----:R-:W2:Y:S02]  /*74560*/  LDL.LU R13, [R1+0xeb0] ;  /* 0x000eb000010d7983 */ /* 0x002ea40000300800 */
[----:B---3--:R-:W3:Y:S01]  /*74570*/  LDL.LU R23, [R1+0xeb4] ;  /* 0x000eb40001177983 */ /* 0x008ee20000300800 */
[----:B----4-:R-:W4:Y:S01]  /*74580*/  LDL.LU R21, [R1+0x3138] ;  /* 0x0031380001157983 */ /* 0x010f220000300800 */
[----:B------:R-:W2:Y:S03]  /*74590*/  LDL.LU R25, [R1+0xee0] ;  /* 0x000ee00001197983 */ /* 0x000ea60000300800 */
[----:B----4-:R0:W-:Y:S01]  /*745a0*/  STS.U16 [R2+0x600], R21 ;  /* 0x0006001502007388 */ /* 0x0101e20000000400 */
[----:B--2---:R1:W-:Y:S03]  /*745b0*/  STS.U16 [R2+0x680], R25 ;  /* 0x0006801902007388 */ /* 0x0043e60000000400 */
[----:B0-----:R-:W2:Y:S01]  /*745c0*/  LDL.LU R21, [R1+0x3134] ;  /* 0x0031340001157983 */ /* 0x001ea20000300800 */
[----:B-1----:R-:W4:Y:S03]  /*745d0*/  LDL.LU R25, [R1+0xbe4] ;  /* 0x000be40001197983 */ /* 0x002f260000300800 */
[----:B----4-:R0:W-:Y:S04]  /*745e0*/  STL [R1+0x3128], R25 ;  /* 0x0031281901007387 */ /* 0x0101e80000100800 */
[----:B0-----:R-:W4:Y:S04]  /*745f0*/  LDL.LU R25, [R1+0xc10] ;  /* 0x000c100001197983 */ /* 0x001f280000300800 */
[----:B----4-:R0:W-:Y:S04]  /*74600*/  STL [R1+0x312c], R25 ;  /* 0x00312c1901007387 */ /* 0x0101e80000100800 */
[----:B0-----:R-:W4:Y:S01]  /*74610*/  LDL.LU R25, [R1+0xc14] ;  /* 0x000c140001197983 */ /* 0x001f220000300800 */
[----:B---3--:R-:W-:Y:S02]  /*74620*/  STS.U16 [R2+0xe00], R23 ;  /* 0x000e001702007388 */ /* 0x008fe40000000400 */
[----:B------:R-:W-:Y:S02]  /*74630*/  STS.U16 [R2+0xe80], R13 ;  /* 0x000e800d02007388 */ /* 0x000fe40000000400 */
[----:B------:R-:W-:Y:S01]  /*74640*/  STS.U16 [R2+0x1600], R16 ;  /* 0x0016001002007388 */ /* 0x000fe20000000400 */
[----:B------:R-:W-:Y:S01]  /*74650*/  STS.U16 [R2+0x1680], R18 ;  /* 0x0016801202007388 */ /* 0x000fe20000000400 */
[----:B--2---:R-:W-:Y:S02]  /*74660*/  STS.U16 [R2+0x1e00], R21 ;  /* 0x001e001502007388 */ /* 0x004fe40000000400 */
        /* <DEDUP_REMOVED lines=8> */
[----:B----4-:R0:W-:Y:S04]  /*746f0*/  STL [R1+0x3130], R25 ;  /* 0x0031301901007387 */ /* 0x0101e80000100800 */
        /* <DEDUP_REMOVED lines=189> */
[----:B------:R3:W-:Y:S02]  /*752d0*/  STS.U16 [R2+0x18e80], R3 ;  /* 0x018e800302007388 */ /* 0x0007e40000000400 */
[----:B------:R-:W-:Y:S01]  /*752e0*/  STS.U16 [R2+0x19600], R16 ;  /* 0x0196001002007388 */ /* 0x000fe20000000400 */
[----:B0-----:R-:W4:Y:S01]  /*752f0*/  LDL.LU R29, [R1+0x310c] ;  /* 0x00310c00011d7983 */ /* 0x001f220000300800 */
[----:B-1----:R-:W4:Y:S02]  /*75300*/  LDL.LU R27, [R1+0x3108] ;  /* 0x00310800011b7983 */ /* 0x002f240000300800 */
[----:B--2---:R-:W2:Y:S02]  /*75310*/  LDL.LU R9, [R1+0x3104] ;  /* 0x0031040001097983 */ /* 0x004ea40000300800 */
[----:B---3--:R-:W3:Y:S01]  /*75320*/  LDL.LU R8, [R1+0x3100] ;  /* 0x0031000001087983 */ /* 0x008ee20000300800 */
[----:B------:R-:W2:Y:S01]  /*75330*/  LDL.LU R0, [R1+0x30fc] ;  /* 0x0030fc0001007983 */ /* 0x000ea20000300800 */
[----:B------:R-:W2:Y:S03]  /*75340*/  LDL.LU R3, [R1+0x30f8] ;  /* 0x0030f80001037983 */ /* 0x000ea60000300800 */
[----:B------:R0:W-:Y:S04]  /*75350*/  STS.U16 [R2+0x19680], R25 ;  /* 0x0196801902007388 */ /* 0x0001e80000000400 */
[----:B0-----:R-:W2:Y:S04]  /*75360*/  LDL.LU R25, [R1+0xe78] ;  /* 0x000e780001197983 */ /* 0x001ea80000300800 */
[----:B------:R-:W0:Y:S01]  /*75370*/  S2R R16, SR_TID.X ;  /* 0x0000000000107919 */ /* 0x000e220000002100 */
        /* <DEDUP_REMOVED lines=11> */
[----:B------:R1:W-:Y:S01]  /*75430*/  STS.U16 [R2+0x1c680], R4 ;  /* 0x01c6800402007388 */ /* 0x0003e20000000400 */
[----:B------:R0:W-:Y:S02]  /*75440*/  STS.U16 [R2+0x1ce00], R5 ;  /* 0x01ce000502007388 */ /* 0x0001e40000000400 */
[----:B------:R0:W-:Y:S02]  /*75450*/  STS.U16 [R2+0x1ce80], R28 ;  /* 0x01ce801c02007388 */ /* 0x0001e40000000400 */
[----:B------:R1:W-:Y:S01]  /*75460*/  STS.U16 [R2+0x1d600], R6 ;  /* 0x01d6000602007388 */ /* 0x0003e20000000400 */
[----:B------:R1:W-:Y:S01]  /*75470*/  STS.U16 [R2+0x1d680], R7 ;  /* 0x01d6800702007388 */ /* 0x0003e20000000400 */
[----:B------:R1:W-:Y:S01]  /*75480*/  STS.U16 [R2+0x1de00], R14 ;  /* 0x01de000e02007388 */ /* 0x0003e20000000400 */
[----:B0-----:R-:W-:-:S02]  /*75490*/  LOP3.LUT R16, R16, 0x3f, RZ, 0xc0, !PT ;  /* 0x0000003f10107812 */ /* 0x001fc400078ec0ff */
[----:B------:R0:W-:Y:S03]  /*754a0*/  STS.U16 [R2+0x1de80], R15 ;  /* 0x01de800f02007388 */ /* 0x0001e60000000400 */
[----:B------:R-:W-:Y:S01]  /*754b0*/  IMAD.SHL.U32 R16, R16, 0x2, RZ ;  /* 0x0000000210107824 */ /* 0x000fe200078e00ff */
[----:B------:R-:W-:Y:S01]  /*754c0*/  STS.U16 [R2+0x1e600], R11 ;  /* 0x01e6000b02007388 */ /* 0x000fe20000000400 */
[----:B------:R-:W-:Y:S03]  /*754d0*/  STS.U16 [R2+0x1e680], R10 ;  /* 0x01e6800a02007388 */ /* 0x000fe60000000400 */
[C---:B-1----:R-:W-:Y:S01]  /*754e0*/  LOP3.LUT R4, R16.reuse, 0x70, RZ, 0x3c, !PT ;  /* 0x0000007010047812 */ /* 0x042fe200078e3cff */
        /* <DEDUP_REMOVED lines=17> */
[----:B0-----:R-:W2:Y:S01]  /*75600*/  LDL.LU R15, [R1+0xccc] ;  /* 0x000ccc00010f7983 */ /* 0x001ea20000300800 */
[----:B-1----:R-:W-:-:S02]  /*75610*/  LOP3.LUT R25, R16, 0x60, RZ, 0x3c, !PT ;  /* 0x0000006010197812 */ /* 0x002fc400078e3cff */
[----:B------:R-:W-:Y:S01]  /*75620*/  STS.U16 [R2+0x1ee00], R3 ;  /* 0x01ee000302007388 */ /* 0x000fe20000000400 */
[----:B------:R-:W2:Y:S02]  /*75630*/  LDL.LU R11, [R1+0xcc8] ;  /* 0x000cc800010b7983 */ /* 0x000ea40000300800 */
[----:B------:R0:W-:Y:S02]  /*75640*/  STS.U16 [R2+0x1ee80], R0 ;  /* 0x01ee800002007388 */ /* 0x0001e40000000400 */
[----:B------:R-:W2:Y:S01]  /*75650*/  LDL.LU R10, [R1+0xc9c] ;  /* 0x000c9c00010a7983 */ /* 0x000ea20000300800 */
[----:B---3--:R1:W-:Y:S01]  /*75660*/  STS.U16 [R25+0x1f600], R8 ;  /* 0x01f6000819007388 */ /* 0x0083e20000000400 */
[----:B------:R3:W-:Y:S02]  /*75670*/  STS.U16 [R25+0x1f680], R9 ;  /* 0x01f6800919007388 */ /* 0x0007e40000000400 */
[----:B----4-:R4:W-:Y:S01]  /*75680*/  STS.U16 [R25+0x1fe00], R27 ;  /* 0x01fe001b19007388 */ /* 0x0109e20000000400 */
[----:B0-----:R-:W2:Y:S01]  /*75690*/  LDL.LU R2, [R1+0xc98] ;  /* 0x000c980001027983 */ /* 0x001ea20000300800 */
[----:B------:R-:W2:Y:S02]  /*756a0*/  LDL.LU R3, [R1+0xc6c] ;  /* 0x000c6c0001037983 */ /* 0x000ea40000300800 */
[----:B------:R-:W2:Y:S02]  /*756b0*/  LDL.LU R0, [R1+0xc68] ;  /* 0x000c680001007983 */ /* 0x000ea40000300800 */
[----:B-1----:R-:W2:Y:S01]  /*756c0*/  LDL.LU R8, [R1+0xe7c] ;  /* 0x000e7c0001087983 */ /* 0x002ea20000300800 */
[----:B------:R-:W2:Y:S01]  /*756d0*/  LDL.LU R16, [R1+0xea8] ;  /* 0x000ea80001107983 */ /* 0x000ea20000300800 */
[----:B---3--:R-:W3:Y:S02]  /*756e0*/  LDL.LU R9, [R1+0xeac] ;  /* 0x000eac0001097983 */ /* 0x008ee40000300800 */
[----:B----4-:R-:W4:Y:S01]  /*756f0*/  LDL.LU R27, [R1+0xed8] ;  /* 0x000ed800011b7983 */ /* 0x010f220000300800 */
[----:B------:R0:W-:Y:S04]  /*75700*/  STS.U16 [R25+0x1fe80], R29 ;  /* 0x01fe801d19007388 */ /* 0x0001e80000000400 */
[----:B0-----:R-:W2:Y:S01]  /*75710*/  LDL.LU R25, [R1+0x30f4] ;  /* 0x0030f40001197983 */ /* 0x001ea20000300800 */
[----:B------:R-:W2:Y:S03]  /*75720*/  LDL.LU R29, [R1+0xedc] ;  /* 0x000edc00011d7983 */ /* 0x000ea60000300800 */
[----:B--2---:R-:W-:Y:S01]  /*75730*/  STS.U16 [R4+0x700], R29 ;  /* 0x0007001d04007388 */ /* 0x004fe20000000400 */
[----:B----4-:R-:W-:Y:S02]  /*75740*/  STS.U16 [R4+0x780], R27 ;  /* 0x0007801b04007388 */ /* 0x010fe40000000400 */
[----:B---3--:R-:W-:Y:S02]  /*75750*/  STS.U16 [R4+0xf00], R9 ;  /* 0x000f000904007388 */ /* 0x008fe40000000400 */
        /* <DEDUP_REMOVED lines=22> */
[----:B------:R1:W-:Y:S03]  /*758c0*/  STS.U16 [R4+0x6780], R2 ;  /* 0x0067800204007388 */ /* 0x0003e60000000400 */
[----:B0-----:R-:W2:Y:S01]  /*758d0*/  LDL.LU R10, [R1+0xc3c] ;  /* 0x000c3c00010a7983 */ /* 0x001ea20000300800 */
[----:B-1----:R-:W3:Y:S02]  /*758e0*/  LDL.LU R2, [R1+0xc38] ;  /* 0x000c380001027983 */ /* 0x002ee40000300800 */
[----:B------:R-:W4:Y:S02]  /*758f0*/  LDL.LU R29, [R1+0xc08] ;  /* 0x000c0800011d7983 */ /* 0x000f240000300800 */
[----:B------:R-:W-:Y:S01]  /*75900*/  STS.U16 [R4+0x6f00], R3 ;  /* 0x006f000304007388 */ /* 0x000fe20000000400 */
[----:B------:R-:W-:Y:S04]  /*75910*/  STS.U16 [R4+0x6f80], R0 ;  /* 0x006f800004007388 */ /* 0x000fe80000000400 */
[----:B----4-:R0:W-:Y:S04]  /*75920*/  STL [R1+0x30f0], R29 ;  /* 0x0030f01d01007387 */ /* 0x0101e80000100800 */
[----:B0-----:R-:W4:Y:S01]  /*75930*/  LDL.LU R29, [R1+0xc0c] ;  /* 0x000c0c00011d7983 */ /* 0x001f220000300800 */
        /* <DEDUP_REMOVED lines=26> */
[----:B---3--:R1:W-:Y:S03]  /*75ae0*/  STS.U16 [R4+0x7780], R2 ;  /* 0x0077800204007388 */ /* 0x0083e60000000400 */
[----:B0-----:R-:W2:Y:S01]  /*75af0*/  LDL.LU R10, [R1+0x948] ;  /* 0x00094800010a7983 */ /* 0x001ea20000300800 */
[----:B-1----:R-:W3:Y:S03]  /*75b00*/  LDL.LU R2, [R1+0x914] ;  /* 0x0009140001027983 */ /* 0x002ee60000300800 */
[----:B----4-:R0:W-:Y:S04]  /*75b10*/  STS.U16 [R4+0x7f00], R29 ;  /* 0x007f001d04007388 */ /* 0x0101e80000000400 */
[----:B0-----:R-:W4:Y:S04]  /*75b20*/  LDL.LU R29, [R1+0x30f0] ;  /* 0x0030f000011d7983 */ /* 0x001f280000300800 */
        /* <DEDUP_REMOVED lines=26> */
[----:B0-----:R-:W4:Y:S01]  /*75cd0*/  LDL.LU R3, [R1+0x910] ;  /* 0x0009100001037983 */ /* 0x001f220000300800 */
[----:B-1----:R-:W4:Y:S02]  /*75ce0*/  LDL.LU R0, [R1+0x8dc] ;  /* 0x0008dc0001007983 */ /* 0x002f240000300800 */
[----:B------:R-:W4:Y:S02]  /*75cf0*/  LDL.LU R29, [R1+0x8a4] ;  /* 0x0008a400011d7983 */ /* 0x000f240000300800 */
[----:B--2---:R-:W-:Y:S01]  /*75d00*/  STS.U16 [R4+0xe780], R10 ;  /* 0x00e7800a04007388 */ /* 0x004fe20000000400 */
[----:B---3--:R-:W-:Y:S04]  /*75d10*/  STS.U16 [R4+0xef00], R2 ;  /* 0x00ef000204007388 */ /* 0x008fe80000000400 */
        /* <DEDUP_REMOVED lines=54> */
[----:B------:R0:W-:Y:S02]  /*76080*/  STS.U16 [R4+0x14f80], R14 ;  /* 0x014f800e04007388 */ /* 0x0001e40000000400 */
[----:B------:R1:W-:Y:S02]  /*76090*/  STS.U16 [R4+0x15700], R15 ;  /* 0x0157000f04007388 */ /* 0x0003e40000000400 */
[----:B------:R2:W-:Y:S01]  /*760a0*/  STS.U16 [R4+0x15780], R11 ;  /* 0x0157800b04007388 */ /* 0x0005e20000000400 */
[----:B0-----:R-:W3:Y:S01]  /*760b0*/  LDL.LU R14, [R1+0x390] ;  /* 0x00039000010e7983 */ /* 0x001ee20000300800 */
[----:B-1----:R-:W4:Y:S02]  /*760c0*/  LDL.LU R15, [R1+0x38c] ;  /* 0x00038c00010f7983 */ /* 0x002f240000300800 */
[----:B--2---:R-:W2:Y:S01]  /*760d0*/  LDL.LU R11, [R1+0x354] ;  /* 0x00035400010b7983 */ /* 0x004ea20000300800 */
[----:B------:R-:W-:Y:S01]  /*760e0*/  STS.U16 [R4+0x15f00], R10 ;  /* 0x015f000a04007388 */ /* 0x000fe20000000400 */
[----:B------:R-:W-:Y:S02]  /*760f0*/  STS.U16 [R4+0x15f80], R2 ;  /* 0x015f800204007388 */ /* 0x000fe40000000400 */
[----:B------:R-:W-:Y:S02]  /*76100*/  STS.U16 [R4+0x16700], R3 ;  /* 0x0167000304007388 */ /* 0x000fe40000000400 */
[----:B------:R-:W-:Y:S01]  /*76110*/  STS.U16 [R4+0x16780], R0 ;  /* 0x0167800004007388 */ /* 0x000fe20000000400 */
        /* <DEDUP_REMOVED lines=25> */
[----:B------:R-:W2:Y:S04]  /*762b0*/  LDL.LU R6, [R1+0x7c] ;  /* 0x00007c0001067983 */ /* 0x000ea80000300800 */
[----:B---3--:R0:W-:Y:S01]  /*762c0*/  STS.U16 [R4+0x16f00], R14 ;  /* 0x016f000e04007388 */ /* 0x0081e20000000400 */
[----:B------:R-:W3:Y:S02]  /*762d0*/  LDL.LU R7, [R1+0x48] ;  /* 0x0000480001077983 */ /* 0x000ee40000300800 */
[----:B----4-:R1:W-:Y:S01]  /*762e0*/  STS.U16 [R4+0x16f80], R15 ;  /* 0x016f800f04007388 */ /* 0x0103e20000000400 */
[----:B0-----:R-:W3:Y:S01]  /*762f0*/  LDL.LU R14, [R1+0x44] ;  /* 0x00004400010e7983 */ /* 0x001ee20000300800 */
[----:B-1----:R-:W3:Y:S03]  /*76300*/  LDL.LU R15, [R1+0x10] ;  /* 0x00001000010f7983 */ /* 0x002ee60000300800 */
[----:B--2---:R0:W-:Y:S04]  /*76310*/  STS.U16 [R4+0x17700], R11 ;  /* 0x0177000b04007388 */ /* 0x0041e80000000400 */
[----:B0-----:R-:W2:Y:S04]  /*76320*/  LDL.LU R11, [R1+0x30e8] ;  /* 0x0030e800010b7983 */ /* 0x001ea80000300800 */
[----:B--2---:R0:W-:Y:S01]  /*76330*/  STS.U16 [R4+0x17780], R11 ;  /* 0x0177800b04007388 */ /* 0x0041e20000000400 */
[----:B------:R1:W-:Y:S02]  /*76340*/  STS.U16 [R4+0x17f00], R10 ;  /* 0x017f000a04007388 */ /* 0x0003e40000000400 */
[----:B------:R2:W-:Y:S02]  /*76350*/  STS.U16 [R4+0x17f80], R2 ;  /* 0x017f800204007388 */ /* 0x0005e40000000400 */
        /* <DEDUP_REMOVED lines=26> */
[----:B--2---:R0:W-:Y:S04]  /*76500*/  STS.U16 [R4+0x1d780], R0 ;  /* 0x01d7800004007388 */ /* 0x0041e80000000400 */
[----:B0-----:R-:W2:Y:S01]  /*76510*/  LDL.LU R0, [R1+0x30d0] ;  /* 0x0030d00001007983 */ /* 0x001ea20000300800 */
[----:B---3--:R0:W-:Y:S02]  /*76520*/  STS.U16 [R4+0x1df00], R3 ;  /* 0x01df000304007388 */ /* 0x0081e40000000400 */
[----:B------:R-:W-:Y:S02]  /*76530*/  STS.U16 [R4+0x1df80], R6 ;  /* 0x01df800604007388 */ /* 0x000fe40000000400 */
[----:B------:R-:W-:Y:S01]  /*76540*/  STS.U16 [R4+0x1e700], R7 ;  /* 0x01e7000704007388 */ /* 0x000fe20000000400 */
[----:B------:R-:W-:Y:S04]  /*76550*/  STS.U16 [R4+0x1e780], R14 ;  /* 0x01e7800e04007388 */ /* 0x000fe80000000400 */
[----:B0-----:R-:W3:Y:S01]  /*76560*/  LDL.LU R3, [R1+0x30cc] ;  /* 0x0030cc0001037983 */ /* 0x001ee20000300800 */
[----:B------:R-:W-:Y:S02]  /*76570*/  STS.U16 [R4+0x1ef00], R15 ;  /* 0x01ef000f04007388 */ /* 0x000fe40000000400 */
[----:B------:R0:W-:Y:S02]  /*76580*/  STS.U16 [R4+0x1ef80], R2 ;  /* 0x01ef800204007388 */ /* 0x0001e40000000400 */
[----:B----4-:R-:W-:Y:S01]  /*76590*/  STS.U16 [R4+0x1f700], R10 ;  /* 0x01f7000a04007388 */ /* 0x010fe20000000400 */
[----:B------:R-:W-:Y:S04]  /*765a0*/  STS.U16 [R4+0x1f780], R11 ;  /* 0x01f7800b04007388 */ /* 0x000fe80000000400 */
[----:B0-----:R0:W5:Y:S04]  /*765b0*/  LDL.LU R2, [R1+0x30c8] ;  /* 0x0030c80001027983 */ /* 0x0011680000300800 */
[----:B------:R-:W1:Y:S04]  /*765c0*/  S2R R16, SR_TID.X ;  /* 0x0000000000107919 */ /* 0x000e680000002100 */
[----:B--2---:R2:W-:Y:S04]  /*765d0*/  STS.U16 [R4+0x1ff00], R0 ;  /* 0x01ff000004007388 */ /* 0x0045e80000000400 */
[----:B--2---:R0:W5:Y:S04]  /*765e0*/  LDL.LU R0, [R1+0x30c4] ;  /* 0x0030c40001007983 */ /* 0x0041680000300800 */
[----:B---3--:R2:W-:Y:S01]  /*765f0*/  STS.U16 [R4+0x1ff80], R3 ;  /* 0x01ff800304007388 */ /* 0x0085e20000000400 */
[----:B-1----:R-:W-:Y:S01]  /*76600*/  LOP3.LUT R16, R16, 0x3f, RZ, 0xc0, !PT ;  /* 0x0000003f10107812 */ /* 0x002fe200078ec0ff */
[----:B--2---:R-:W-:-:S04]  /*76610*/  IMAD.MOV.U32 R3, RZ, RZ, c[0x0][0x18c] ;  /* 0x00006300ff037624 */ /* 0x004fc800078e00ff */
[----:B------:R-:W-:Y:S02]  /*76620*/  IMAD.SHL.U32 R3, R3, 0x80, RZ ;  /* 0x0000008003037824 */ /* 0x000fe400078e00ff */
[----:B------:R-:W-:Y:S02]  /*76630*/  IMAD.SHL.U32 R16, R16, 0x2, RZ ;  /* 0x0000000210107824 */ /* 0x000fe400078e00ff */
[----:B------:R-:W-:Y:S02]  /*76640*/  IMAD.SHL.U32 R3, R3, 0x2, RZ ;  /* 0x0000000203037824 */ /* 0x000fe400078e00ff */
[----:B0-----:R-:W-:Y:S06]  /*76650*/  BAR.SYNC.DEFER_BLOCKING 0x0 ;  /* 0x0000000000007b1d */ /* 0x001fec0000010000 */
[----:B------:R-:W2:Y:S04]  /*76660*/  LDL R12, [R1+0x9e0] ;  /* 0x0009e000010c7983 */ /* 0x000ea80000100800 */
[----:B-----5:R-:W-:Y:S04]  /*76670*/  STL [R1+0x32a8], R2 ;  /* 0x0032a80201007387 */ /* 0x020fe80000100800 */
[----:B------:R-:W0:Y:S04]  /*76680*/  LDSM.16.M88.4 R16, [R0] ;  /* 0x000000000010783b */ /* 0x000e280000000200 */
[----:B------:R-:W-:Y:S04]  /*76690*/  LDSM.16.M88.4 R20, [R0+0x4000] ;  /* 0x004000000014783b */ /* 0x000fe80000000200 */
[----:B------:R-:W-:Y:S01]  /*766a0*/  LDSM.16.M88.4 R24, [R0+0x9000] ;  /* 0x009000000018783b */ /* 0x000fe20000000200 */
[----:B0-----:R-:W-:-:S03]  /*766b0*/  IMAD.MOV.U32 R11, RZ, RZ, R16 ;  /* 0x000000ffff0b7224 */ /* 0x001fc600078e0010 */
[----:B------:R-:W-:Y:S01]  /*766c0*/  STL.64 [R1+0x3b8], R18 ;  /* 0x0003b81201007387 */ /* 0x000fe20000100a00 */
[----:B------:R-:W-:-:S03]  /*766d0*/  IMAD.MOV.U32 R10, RZ, RZ, R17 ;  /* 0x000000ffff0a7224 */ /* 0x000fc600078e0011 */
[----:B------:R-:W0:Y:S02]  /*766e0*/  LDSM.16.M88.4 R16, [R0+0x1000] ;  /* 0x001000000010783b */ /* 0x000e240000000200 */
[----:B0-----:R-:W-:Y:S02]  /*766f0*/  IMAD.MOV.U32 R3, RZ, RZ, R16 ;  /* 0x000000ffff037224 */ /* 0x001fe400078e0010 */
        /* <DEDUP_REMOVED lines=10> */
[----:B------:R-:W0:Y:S04]  /*767a0*/  LDSM.16.M88.4 R16, [R0+0x5000] ;  /* 0x005000000010783b */ /* 0x000e280000000200 */
[----:B------:R-:W-:Y:S04]  /*767b0*/  STL.64 [R1+0x370], R20 ;  /* 0x0003701401007387 */ /* 0x000fe80000100a00 */
[----:B------:R-:W-:Y:S04]  /*767c0*/  STL.64 [R1+0x378], R22 ;  /* 0x0003781601007387 */ /* 0x000fe80000100a00 */
[----:B------:R-:W-:Y:S01]  /*767d0*/  LDSM.16.M88.4 R20, [R0+0x6000] ;  /* 0x006000000014783b */ /* 0x000fe20000000200 */
[----:B0-----:R-:W-:-:S03]  /*767e0*/  IMAD.MOV.U32 R14, RZ, RZ, R17 ;  /* 0x000000ffff0e7224 */ /* 0x001fc600078e0011 */
[----:B------:R-:W-:Y:S01]  /*767f0*/  STL.64 [R1+0x368], R18 ;  /* 0x0003681201007387 */ /* 0x000fe20000100a00 */
[----:B------:R-:W-:-:S03]  /*76800*/  IMAD.MOV.U32 R13, RZ, RZ, R16 ;  /* 0x000000ffff0d7224 */ /* 0x000fc600078e0010 */
[----:B------:R-:W0:Y:S04]  /*76810*/  LDSM.16.M88.4 R16, [R0+0x7000] ;  /* 0x007000000010783b */ /* 0x000e280000000200 */
[----:B0-----:R-:W-:Y:S01]  /*76820*/  STL [R1+0x344], R17 ;  /* 0x0003441101007387 */ /* 0x001fe20000100800 */
[----:B------:R-:W-:-:S03]  /*76830*/  IMAD.MOV.U32 R15, RZ, RZ, R16 ;  /* 0x000000ffff0f7224 */ /* 0x000fc600078e0010 */
[----:B------:R-:W-:Y:S04]  /*76840*/  STL.64 [R1+0x350], R20 ;  /* 0x0003501401007387 */ /* 0x000fe80000100a00 */
[----:B------:R-:W-:Y:S04]  /*76850*/  STL.64 [R1+0x358], R22 ;  /* 0x0003581601007387 */ /* 0x000fe80000100a00 */
[----:B------:R-:W0:Y:S04]  /*76860*/  LDSM.16.M88.4 R20, [R0+0x8000] ;  /* 0x008000000014783b */ /* 0x000e280000000200 */
[----:B------:R-:W-:Y:S04]  /*76870*/  STL.64 [R1+0x348], R18 ;  /* 0x0003481201007387 */ /* 0x000fe80000100a00 */
[----:B------:R-:W1:Y:S04]  /*76880*/  LDSM.16.M88.4 R16, [R0+0xa000] ;  /* 0x00a000000010783b */ /* 0x000e680000000200 */
[----:B--2---:R-:W-:Y:S04]  /*76890*/  LDSM.16.MT88.4 R4, [R12+0x20000] ;  /* 0x020000000c04783b */ /* 0x004fe80000004200 */
[----:B0-----:R-:W-:Y:S04]  /*768a0*/  STL.64 [R1+0x330], R20 ;  /* 0x0003301401007387 */ /* 0x001fe80000100a00 */
[----:B------:R-:W-:Y:S04]  /*768b0*/  STL.64 [R1+0x338], R22 ;  /* 0x0003381601007387 */ /* 0x000fe80000100a00 */
[----:B------:R-:W0:Y:S04]  /*768c0*/  LDSM.16.M88.4 R20, [R0+0xb000] ;  /* 0x00b000000014783b */ /* 0x000e280000000200 */
[----:B------:R-:W-:Y:S04]  /*768d0*/  STL.64 [R1+0x320], R24 ;  /* 0x0003201801007387 */ /* 0x000fe80000100a00 */
[----:B------:R-:W-:Y:S04]  /*768e0*/  STL.64 [R1+0x328], R26 ;  /* 0x0003281a01007387 */ /* 0x000fe80000100a00 */
[----:B------:R-:W2:Y:S04]  /*768f0*/  LDSM.16.M88.4 R24, [R0+0xc000] ;  /* 0x00c000000018783b */ /* 0x000ea80000000200 */
[----:B-1----:R-:W-:Y:S04]  /*76900*/  STL.64 [R1+0x310], R16 ;  /* 0x0003101001007387 */ /* 0x002fe80000100a00 */
[----:B------:R-:W-:Y:S04]  /*76910*/  STL.64 [R1+0x318], R18 ;  /* 0x0003181201007387 */ /* 0x000fe80000100a00 */
[----:B------:R-:W1:Y:S04]  /*76920*/  LDSM.16.M88.4 R16, [R0+0xd000] ;  /* 0x00d000000010783b */ /* 0x000e680000000200 */
[----:B0-----:R-:W-:Y:S04]  /*76930*/  STL.64 [R1+0x300], R20 ;  /* 0x0003001401007387 */ /* 0x001fe80000100a00 */
[----:B------:R-:W-:Y:S04]  /*76940*/  STL.64 [R1+0x308], R22 ;  /* 0x0003081601007387 */ /* 0x000fe80000100a00 */
[----:B------:R-:W0:Y:S04]  /*76950*/  LDSM.16.M88.4 R20, [R0+0xe000] ;  /* 0x00e000000014783b */ /* 0x000e280000000200 */
[----:B--2---:R-:W-:Y:S04]  /*76960*/  STL.64 [R1+0x2f0], R24 ;  /* 0x0002f01801007387 */ /* 0x004fe80000100a00 */
        /* <DEDUP_REMOVED lines=28> */
[----:B------:R-:W-:Y:S04]  /*76b30*/  LDSM.16.M88.4 R24, [R0+0x18000] ;  /* 0x018000000018783b */ /* 0x000fe80000000200 */
[----:B-1----:R-:W-:Y:S04]  /*76b40*/  STL.64 [R1+0x250], R16 ;  /* 0x0002501001007387 */ /* 0x002fe80000100a00 */
[----:B------:R-:W-:Y:S04]  /*76b50*/  STL.64 [R1+0x258], R18 ;  /* 0x0002581201007387 */ /* 0x000fe80000100a00 */
[----:B------:R-:W1:Y:S04]  /*76b60*/  LDSM.16.M88.4 R16, [R0+0x19000] ;  /* 0x019000000010783b */ /* 0x000e680000000200 */
[----:B0-----:R-:W-:Y:S04]  /*76b70*/  STL.64 [R1+0x240], R20 ;  /* 0x0002401401007387 */ /* 0x001fe80000100a00 */
[----:B------:R-:W-:Y:S04]  /*76b80*/  STL.64 [R1+0x248], R22 ;  /* 0x0002481601007387 */ /* 0x000fe80000100a00 */
[----:B------:R-:W0:Y:S04]  /*76b90*/  LDSM.16.M88.4 R20, [R0+0x1a000] ;  /* 0x01a000000014783b */ /* 0x000e280000000200 */
[----:B-1----:R-:W-:Y:S04]  /*76ba0*/  STL.64 [R1+0x220], R16 ;  /* 0x0002201001007387 */ /* 0x002fe80000100a00 */
[----:B------:R-:W-:Y:S04]  /*76bb0*/  STL.64 [R1+0x228], R18 ;  /* 0x0002281201007387 */ /* 0x000fe80000100a00 */
[----:B------:R-:W-:Y:S04]  /*76bc0*/  STL.64 [R1+0x238], R26 ;  /* 0x0002381a01007387 */ /* 0x000fe80000100a00 */
[----:B------:R-:W1:Y:S04]  /*76bd0*/  LDSM.16.M88.4 R16, [R0+0x1b000] ;  /* 0x01b000000010783b */ /* 0x000e680000000200 */
[----:B0-----:R-:W-:Y:S04]  /*76be0*/  STL.64 [R1+0x210], R20 ;  /* 0x0002101401007387 */ /* 0x001fe80000100a00 */
[----:B------:R-:W-:Y:S04]  /*76bf0*/  STL.64 [R1+0x218], R22 ;  /* 0x0002181601007387 */ /* 0x000fe80000100a00 */
[----:B------:R-:W0:Y:S04]  /*76c00*/  LDSM.16.M88.4 R20, [R0+0x1c000] ;  /* 0x01c000000014783b */ /* 0x000e280000000200 */
[----:B------:R2:W-:Y:S02]  /*76c10*/  STL.64 [R1+0x45c0], R24 ;  /* 0x0045c01801007387 */ /* 0x0005e40000100a00 */
[----:B--2---:R-:W-:-:S02]  /*76c20*/  IMAD.MOV.U32 R24, RZ, RZ, R9 ;  /* 0x000000ffff187224 */ /* 0x004fc400078e0009 */
[----:B-1----:R0:W-:Y:S04]  /*76c30*/  STL.64 [R1+0x200], R16 ;  /* 0x0002001001007387 */ /* 0x0021e80000100a00 */
[----:B------:R-:W-:Y:S01]  /*76c40*/  STL.64 [R1+0x208], R18 ;  /* 0x0002081201007387 */ /* 0x000fe20000100a00 */
[----:B0-----:R-:W-:Y:S02]  /*76c50*/  IMAD.MOV.U32 R16, RZ, RZ, R20 ;  /* 0x000000ffff107224 */ /* 0x001fe400078e0014 */
[----:B------:R-:W-:Y:S02]  /*76c60*/  IMAD.MOV.U32 R27, RZ, RZ, R21 ;  /* 0x000000ffff1b7224 */ /* 0x000fe400078e0015 */
[----:B------:R-:W-:Y:S02]  /*76c70*/  IMAD.MOV.U32 R26, RZ, RZ, R22 ;  /* 0x000000ffff1a7224 */ /* 0x000fe400078e0016 */
[----:B------:R-:W-:-:S02]  /*76c80*/  IMAD.MOV.U32 R25, RZ, RZ, R23 ;  /* 0x000000ffff197224 */ /* 0x000fc400078e0017 */
[----:B------:R-:W0:Y:S04]  /*76c90*/  LDSM.16.M88.4 R20, [R0+0x1d000] ;  /* 0x01d000000014783b */ /* 0x000e280000000200 */
[----:B0-----:R0:W-:Y:S01]  /*76ca0*/  STL [R1+0x43fc], R20 ;  /* 0x0043fc1401007387 */ /* 0x0011e20000100800 */
[----:B------:R-:W-:Y:S02]  /*76cb0*/  IMAD.MOV.U32 R19, RZ, RZ, R22 ;  /* 0x000000ffff137224 */ /* 0x000fe400078e0016 */
[----:B------:R-:W-:Y:S01]  /*76cc0*/  IMAD.MOV.U32 R22, RZ, RZ, R8 ;  /* 0x000000ffff167224 */ /* 0x000fe200078e0008 */
[----:B------:R1:W-:Y:S01]  /*76cd0*/  STL [R1+0x43f8], R21 ;  /* 0x0043f81501007387 */ /* 0x0003e20000100800 */
[----:B------:R-:W-:Y:S02]  /*76ce0*/  IMAD.MOV.U32 R18, RZ, RZ, R23 ;  /* 0x000000ffff127224 */ /* 0x000fe400078e0017 */
[----:B------:R-:W-:-:S02]  /*76cf0*/  IMAD.MOV.U32 R23, RZ, RZ, R16 ;  /* 0x000000ffff177224 */ /* 0x000fc400078e0010 */
[----:B0-----:R-:W-:Y:S02]  /*76d00*/  IMAD.MOV.U32 R20, RZ, RZ, R11 ;  /* 0x000000ffff147224 */ /* 0x001fe400078e000b */
[----:B-1----:R-:W-:Y:S02]  /*76d10*/  IMAD.MOV.U32 R21, RZ, RZ, R10 ;  /* 0x000000ffff157224 */ /* 0x002fe400078e000a */
[----:B------:R-:W0:Y:S02]  /*76d20*/  LDSM.16.M88.4 R8, [R0+0x1e000] ;  /* 0x01e000000008783b */ /* 0x000e240000000200 */
[----:B0-----:R-:W-:Y:S02]  /*76d30*/  IMAD.MOV.U32 R17, RZ, RZ, R10 ;  /* 0x000000ffff117224 */ /* 0x001fe400078e000a */
[----:B------:R-:W-:Y:S01]  /*76d40*/  STL.64 [R1+0x43e8], R8 ;  /* 0x0043e80801007387 */ /* 0x000fe20000100a00 */
[----:B------:R-:W-:-:S03]  /*76d50*/  IMAD.MOV.U32 R16, RZ, RZ, R11 ;  /* 0x000000ffff107224 */ /* 0x000fc600078e000b */
[----:B------:R0:W-:Y:S04]  /*76d60*/  STL.64 [R1+0x4120], R18 ;  /* 0x0041201201007387 */ /* 0x0001e80000100a00 */
[----:B------:R1:W-:Y:S01]  /*76d70*/  STL.64 [R1+0x4118], R16 ;  /* 0x0041181001007387 */ /* 0x0003e20000100a00 */
[----:B0-----:R-:W-:Y:S02]  /*76d80*/  IMAD.MOV.U32 R18, RZ, RZ, R26 ;  /* 0x000000ffff127224 */ /* 0x001fe400078e001a */
[----:B------:R-:W-:Y:S02]  /*76d90*/  IMAD.MOV.U32 R19, RZ, RZ, R25 ;  /* 0x000000ffff137224 */ /* 0x000fe400078e0019 */
[----:B-1----:R-:W-:Y:S02]  /*76da0*/  IMAD.MOV.U32 R16, RZ, RZ, R23 ;  /* 0x000000ffff107224 */ /* 0x002fe400078e0017 */
[----:B------:R-:W-:Y:S01]  /*76db0*/  IMAD.MOV.U32 R17, RZ, RZ, R27 ;  /* 0x000000ffff117224 */ /* 0x000fe200078e001b */
[----:B------:R-:W-:Y:S01]  /*76dc0*/  STL.64 [R1+0x4590], R18 ;  /* 0x0045901201007387 */ /* 0x000fe20000100a00 */
[----:B------:R-:W-:-:S03]  /*76dd0*/  IMAD.MOV.U32 R27, RZ, RZ, R15 ;  /* 0x000000ffff1b7224 */ /* 0x000fc600078e000f */
[----:B------:R0:W-:Y:S02]  /*76de0*/  STL.64 [R1+0x4588], R16 ;  /* 0x0045881001007387 */ /* 0x0001e40000100a00 */
[----:B0-----:R-:W-:Y:S02]  /*76df0*/  IMAD.MOV.U32 R16, RZ, RZ, R3 ;  /* 0x000000ffff107224 */ /* 0x001fe400078e0003 */
[----:B------:R-:W-:-:S05]  /*76e00*/  IMAD.MOV.U32 R17, RZ, RZ, R2 ;  /* 0x000000ffff117224 */ /* 0x000fca00078e0002 */
[----:B------:R-:W-:Y:S04]  /*76e10*/  STL.64 [R1+0x45d0], R16 ;  /* 0x0045d01001007387 */ /* 0x000fe80000100a00 */
[----:B------:R-:W0:Y:S02]  /*76e20*/  LDSM.16.M88.4 R16, [R0+0x1f000] ;  /* 0x01f000000010783b */ /* 0x000e240000000200 */
[----:B0-----:R-:W-:Y:S02]  /*76e30*/  IMAD.MOV.U32 R9, RZ, RZ, R16 ;  /* 0x000000ffff097224 */ /* 0x001fe400078e0010 */
[----:B------:R-:W-:Y:S02]  /*76e40*/  IMAD.MOV.U32 R8, RZ, RZ, R17 ;  /* 0x000000ffff087224 */ /* 0x000fe400078e0011 */
[----:B------:R-:W-:Y:S01]  /*76e50*/  IMAD.MOV.U32 R3, RZ, RZ, R18 ;  /* 0x000000ffff037224 */ /* 0x000fe200078e0012 */
[----:B------:R-:W2:Y:S01]  /*76e60*/  LDL.LU.64 R16, [R1+0x770] ;  /* 0x0007700001107983 */ /* 0x000ea20000300a00 */
[----:B------:R-:W-:-:S03]  /*76e70*/  IMAD.MOV.U32 R2, RZ, RZ, R19 ;  /* 0x000000ffff027224 */ /* 0x000fc600078e0013 */
[----:B------:R-:W2:Y:S01]  /*76e80*/  LDL.LU.64 R18, [R1+0x778] ;  /* 0x0007780001127983 */ /* 0x000ea20000300a00 */
[----:B------:R-:W-:Y:S02]  /*76e90*/  IMAD.MOV.U32 R26, RZ, RZ, R14 ;  /* 0x000000ffff1a7224 */ /* 0x000fe400078e000e */
[----:B------:R-:W-:Y:S02]  /*76ea0*/  IMAD.MOV.U32 R25, RZ, RZ, R13 ;  /* 0x000000ffff197224 */ /* 0x000fe400078e000d */
[----:B------:R-:W0:Y:S04]  /*76eb0*/  LDSM.16.MT88.4 R12, [R12+0x20200] ;  /* 0x020200000c0c783b */ /* 0x000e280000004200 */
[----:B------:R1:W-:Y:S04]  /*76ec0*/  STL [R1+0x442c], R8 ;  /* 0x00442c0801007387 */ /* 0x0003e80000100800 */
[----:B------:R3:W-:Y:S04]  /*76ed0*/  STL [R1+0x4428], R9 ;  /* 0x0044280901007387 */ /* 0x0007e80000100800 */
[----:B------:R-:W-:Y:S01]  /*76ee0*/  STL [R1+0x4400], R2 ;  /* 0x0044000201007387 */ /* 0x000fe20000100800 */
[----:B-1----:R-:W-:-:S02]  /*76ef0*/  IMAD.MOV.U32 R8, RZ, RZ, R22 ;  /* 0x000000ffff087224 */ /* 0x002fc400078e0016 */
[----:B---3--:R-:W-:Y:S01]  /*76f00*/  IMAD.MOV.U32 R9, RZ, RZ, R24 ;  /* 0x000000ffff097224 */ /* 0x008fe200078e0018 */
[----:B------:R-:W-:Y:S04]  /*76f10*/  STL [R1+0x43f4], R3 ;  /* 0x0043f40301007387 */ /* 0x000fe80000100800 */
[----:B------:R-:W-:Y:S04]  /*76f20*/  STL [R1+0x43f0], R0 ;  /* 0x0043f00001007387 */ /* 0x000fe80000100800 */
[----:B------:R1:W-:Y:S04]  /*76f30*/  STL.64 [R1+0x45c8], R8 ;  /* 0x0045c80801007387 */ /* 0x0003e80000100a00 */
[----:B0-----:R-:W-:Y:S01]  /*76f40*/  STL.64 [R1+0x43d0], R14 ;  /* 0x0043d00e01007387 */ /* 0x001fe20000100a00 */
[----:B-1----:R-:W-:-:S02]  /*76f50*/  IMAD.MOV.U32 R8, RZ, RZ, R29 ;  /* 0x000000ffff087224 */ /* 0x002fc400078e001d */
[----:B------:R-:W-:Y:S01]  /*76f60*/  IMAD.MOV.U32 R9, RZ, RZ, R28 ;  /* 0x000000ffff097224 */ /* 0x000fe200078e001c */
[----:B------:R0:W-:Y:S04]  /*76f70*/  STL.64 [R1+0x43c8], R12 ;  /* 0x0043c80c01007387 */ /* 0x0001e80000100a00 */
[----:B0-----:R-:W3:Y:S04]  /*76f80*/  LDL.LU.64 R12, [R1+0x760] ;  /* 0x00076000010c7983 */ /* 0x001ee80000300a00 */
[----:B------:R-:W3:Y:S01]  /*76f90*/  LDL.LU.64 R14, [R1+0x768] ;  /* 0x00076800010e7983 */ /* 0x000ee20000300a00 */
[----:B--2---:R-:W-:Y:S11]  /*76fa0*/  HMMA.16816.F32 R16, R4, R20, R16 ;  /* 0x000000140410723c */ /* 0x004ff60000001810 */
[----:B------:R-:W-:Y:S11]  /*76fb0*/  @!UPT UIADD3 URZ, URZ, URZ, URZ ;  /* 0x0000003f3f3ff290 */ /* 0x000ff6000fffe03f */
[----:B------:R-:W-:Y:S02]  /*76fc0*/  @!UPT UIADD3 URZ, URZ, URZ, URZ ;  /* 0x0000003f3f3ff290 */ /* 0x000fe4000fffe03f */
[----:B------:R-:W-:Y:S02]  /*76fd0*/  IMAD.MOV.U32 R29, RZ, RZ, R16 ;  /* 0x000000ffff1d7224 */ /* 0x000fe400078e0010 */
[----:B------:R-:W-:Y:S02]  /*76fe0*/  IMAD.MOV.U32 R28, RZ, RZ, R17 ;  /* 0x000000ffff1c7224 */ /* 0x000fe400078e0011 */
[----:B------:R-:W3:Y:S01]  /*76ff0*/  LDL.LU.64 R16, [R1+0x45d0] ;  /* 0x0045d00001107983 */ /* 0x000ee20000300a00 */
[----:B------:R-:W-:Y:S02]  /*77000*/  IMAD.MOV.U32 R22, RZ, RZ, R19 ;  /* 0x000000ffff167224 */ /* 0x000fe400078e0013 */
[----:B------:R-:W-:-:S03]  /*77010*/  IMAD.MOV.U32 R23, RZ, RZ, R18 ;  /* 0x000000ffff177224 */ /* 0x000fc600078e0012 */
[----:B------:R-:W-:Y:S04]  /*77020*/  STL [R1+0x4410], R22 ;  /* 0x0044101601007387 */ /* 0x000fe80000100800 */
[----:B------:R-:W-:Y:S04]  /*77030*/  STL [R1+0x440c], R23 ;  /* 0x00440c1701007387 */ /* 0x000fe80000100800 */
[----:B------:R-:W-:Y:S04]  /*77040*/  STL [R1+0x4408], R28 ;  /* 0x0044081c01007387 */ /* 0x000fe80000100800 */
[----:B------:R-:W-:Y:S01]  /*77050*/  STL [R1+0x4404], R29 ;  /* 0x0044041d01007387 */ /* 0x000fe20000100800 */
[C---:B---3--:R-:W-:Y:S11]  /*77060*/  HMMA.16816.F32 R12, R4.reuse, R16, R12 ;  /* 0x00000010040c723c */ /* 0x048ff6000000180c */
[----:B------:R-:W-:Y:S11]  /*77070*/  @!UPT UIADD3 URZ, URZ, URZ, URZ ;  /* 0x0000003f3f3ff290 */ /* 0x000ff6000fffe03f */
[----:B------:R-:W-:Y:S02]  /*77080*/  @!UPT UIADD3 URZ, URZ, URZ, URZ ;  /* 0x0000003f3f3ff290 */ /* 0x000fe4000fffe03f */
[----:B------:R-:W-:Y:S02]  /*77090*/  IMAD.MOV.U32 R0, RZ, RZ, R15 ;  /* 0x000000ffff007224 */ /* 0x000fe400078e000f */
[----:B------:R-:W-:Y:S02]  /*770a0*/  IMAD.MOV.U32 R3, RZ, RZ, R14 ;  /* 0x000000ffff037224 */ /* 0x000fe400078e000e */
[----:B------:R-:W-:Y:S02]  /*770b0*/  IMAD.MOV.U32 R20, RZ, RZ, R12 ;  /* 0x000000ffff147224 */ /* 0x000fe400078e000c */
[----:B------:R-:W-:Y:S02]  /*770c0*/  IMAD.MOV.U32 R21, RZ, RZ, R13 ;  /* 0x000000ffff157224 */ /* 0x000fe400078e000d */
[----:B------:R-:W2:Y:S04]  /*770d0*/  LDL.LU.64 R12, [R1+0x740] ;  /* 0x00074000010c7983 */ /* 0x000ea80000300a00 */
[----:B------:R-:W2:Y:S04]  /*770e0*/  LDL.LU.64 R14, [R1+0x748] ;  /* 0x00074800010e7983 */ /* 0x000ea80000300a00 */
[----:B------:R-:W-:Y:S04]  /*770f0*/  STL [R1+0x4420], R0 ;  /* 0x0044200001007387 */ /* 0x000fe80000100800 */
[----:B------:R-:W-:Y:S04]  /*77100*/  STL [R1+0x441c], R3 ;  /* 0x00441c0301007387 */ /* 0x000fe80000100800 */
[----:B------:R-:W-:Y:S04]  /*77110*/  STL [R1+0x4418], R21 ;  /* 0x0044181501007387 */ /* 0x000fe80000100800 */
[----:B------:R0:W-:Y:S04]  /*77120*/  STL [R1+0x4414], R20 ;  /* 0x0044141401007387 */ /* 0x0001e80000100800 */
[----:B0-----:R-:W3:Y:S04]  /*77130*/  LDL.LU.64 R20, [R1+0x750] ;  /* 0x0007500001147983 */ /* 0x001ee80000300a00 */
[----:B------:R-:W3:Y:S02]  /*77140*/  LDL.LU.64 R22, [R1+0x758] ;  /* 0x0007580001167983 */ /* 0x000ee40000300a00 */
[----:B---3--:R-:W-:Y:S11]  /*77150*/  HMMA.16816.F32 R8, R4, R8, R20 ;  /* 0x000000080408723c */ /* 0x008ff60000001814 */
[----:B------:R-:W-:Y:S11]  /*77160*/  @!UPT UIADD3 URZ, URZ, URZ, URZ ;  /* 0x0000003f3f3ff290 */ /* 0x000ff6000fffe03f */
[----:B------:R-:W-:Y:S02]  /*77170*/  @!UPT UIADD3 URZ, URZ, URZ, URZ ;  /* 0x0000003f3f3ff290 */ /* 0x000fe4000fffe03f */
[----:B------:R-:W-:Y:S02]  /*77180*/  IMAD.MOV.U32 R23, RZ, RZ, R8 ;  /* 0x000000ffff177224 */ /* 0x000fe400078e0008 */
[----:B------:R-:W-:Y:S02]  /*77190*/  IMAD.MOV.U32 R28, RZ, RZ, R9 ;  /* 0x000000ffff1c7224 */ /* 0x000fe400078e0009 */
[----:B------:R-:W2:Y:S01]  /*771a0*/  LDL.LU.64 R8, [R1+0x45c8] ;  /* 0x0045c80001087983 */ /* 0x000ea20000300a00 */
[----:B------:R-:W-:Y:S02]  /*771b0*/  IMAD.MOV.U32 R29, RZ, RZ, R10 ;  /* 0x000000ffff1d7224 */ /* 0x000fe400078e000a */
[----:B------:R-:W-:-:S05]  /*771c0*/  IMAD.MOV.U32 R2, RZ, RZ, R11 ;  /* 0x000000ffff027224 */ /* 0x000fca00078e000b */
[----:B------:R-:W-:Y:S04]  /*771d0*/  STL [R1+0x4438], R2 ;  /* 0x0044380201007387 */ /* 0x000fe80000100800 */
[----:B------:R-:W-:Y:S01]  /*771e0*/  STL [R1+0x4434], R29 ;  /* 0x0044341d01007387 */ /* 0x000fe20000100800 */
[----:B------:R-:W-:-:S03]  /*771f0*/  IMAD.MOV.U32 R16, RZ, RZ, R25 ;  /* 0x000000ffff107224 */ /* 0x000fc600078e0019 */
[----:B------:R-:W-:Y:S04]  /*77200*/  STL [R1+0x4430], R28 ;  /* 0x0044301c01007387 */ /* 0x000fe80000100800 */
[----:B------:R-:W-:Y:S01]  /*77210*/  STL [R1+0x4424], R23 ;  /* 0x0044241701007387 */ /* 0x000fe20000100800 */
[----:B--2---:R-:W-:Y:S11]  /*77220*/  HMMA.16816.F32 R8, R4, R8, R12 ;  /* 0x000000080408723c */ /* 0x004ff6000000180c */
[----:B------:R-:W-:Y:S11]  /*77230*/  @!UPT UIADD3 URZ, URZ, URZ, URZ ;  /* 0x0000003f3f3ff290 */ /* 0x000ff6000fffe03f */
[----:B------:R-:W-:Y:S02]  /*77240*/  @!UPT UIADD3 URZ, URZ, URZ, URZ ;  /* 0x0000003f3f3ff290 */ /* 0x000fe4000fffe03f */
[----:B------:R-:W-:Y:S02]  /*77250*/  IMAD.MOV.U32 R14, RZ, RZ, R11 ;  /* 0x000000ffff0e7224 */ /* 0x000fe400078e000b */
[----:B------:R-:W-:Y:S02]  /*77260*/  IMAD.MOV.U32 R20, RZ, RZ, R8 ;  /* 0x000000ffff147224 */ /* 0x000fe400078e0008 */
[----:B------:R-:W-:Y:S02]  /*77270*/  IMAD.MOV.U32 R22, RZ, RZ, R9 ;  /* 0x000000ffff167224 */ /* 0x000fe400078e0009 */
[----:B------:R-:W-:Y:S01]  /*77280*/  IMAD.MOV.U32 R15, RZ, RZ, R10 ;  /* 0x000000ffff0f7224 */ /* 0x000fe200078e000a */
[----:B------:R-:W2:Y:S04]  /*77290*/  LDL.LU.64 R8, [R1+0x720] ;  /* 0x0007200001087983 */ /* 0x000ea80000300a00 */
[----:B------:R-:W2:Y:S04]  /*772a0*/  LDL.LU.64 R10, [R1+0x728] ;  /* 0x00072800010a7983 */ /* 0x000ea80000300a00 */
[----:B------:R-:W3:Y:S04]  /*772b0*/  LDL.LU R25, [R1+0x344] ;  /* 0x0003440001197983 */ /* 0x000ee80000300800 */
[----:B------:R-:W-:Y:S04]  /*772c0*/  STL [R1+0x4448], R14 ;  /* 0x0044480e01007387 */ /* 0x000fe80000100800 */
[----:B------:R-:W-:Y:S04]  /*772d0*/  STL [R1+0x4444], R15 ;  /* 0x0044440f01007387 */ /* 0x000fe80000100800 */
[----:B------:R-:W4:Y:S04]  /*772e0*/  LDL.LU R12, [R1+0x370] ;  /* 0x00037000010c7983 */ /* 0x000f280000300800 */
[----:B------:R-:W4:Y:S04]  /*772f0*/  LDL.LU R13, [R1+0x374] ;  /* 0x00037400010d7983 */ /* 0x000f280000300800 */
[----:B------:R-:W-:Y:S04]  /*77300*/  STL [R1+0x4440], R22 ;  /* 0x0044401601007387 */ /* 0x000fe80000100800 */
[----:B------:R0:W-:Y:S04]  /*77310*/  STL [R1+0x443c], R20 ;  /* 0x00443c1401007387 */ /* 0x0001e80000100800 */
[----:B0-----:R-:W4:Y:S04]  /*77320*/  LDL.LU.64 R20, [R1+0x730] ;  /* 0x0007300001147983 */ /* 0x001f280000300a00 */
[----:B------:R-:W4:Y:S01]  /*77330*/  LDL.LU.64 R22, [R1+0x738] ;  /* 0x0007380001167983 */ /* 0x000f220000300a00 */
[----:B------:R-:W-:-:S07]  /*77340*/  IMAD.MOV.U32 R17, RZ, RZ, R26 ;  /* 0x000000ffff117224 */ /* 0x000fce00078e001a */
[C---:B--2---:R-:W-:Y:S08]  /*77350*/  HMMA.16816.F32 R16, R4.reuse, R16, R8 ;  /* 0x000000100410723c */ /* 0x044ff00000001808 */
[----:B----4-:R-:W-:Y:S11]  /*77360*/  HMMA.16816.F32 R12, R4, R12, R20 ;  /* 0x0000000c040c723c */ /* 0x010ff60000001814 */
[----:B------:R-:W-:Y:S05]  /*77370*/  @!UPT UIADD3 URZ, URZ, URZ, URZ ;  /* 0x0000003f3f3ff290 */ /* 0x000fea000fffe03f */
[----:B------:R-:W-:Y:S02]  /*77380*/  IMAD.MOV.U32 R10, RZ, RZ, R19 ;  /* 0x000000ffff0a7224 */ /* 0x000fe400078e0013 */
[----:B------:R-:W-:-:S06]  /*77390*/  IMAD.MOV.U32 R11, RZ, RZ, R18 ;  /* 0x000000ffff0b7224 */ /* 0x000fcc00078e0012 */
[----:B------:R-:W-:Y:S02]  /*773a0*/  IMAD.MOV.U32 R21, RZ, RZ, R15 ;  /* 0x000000ffff157224 */ /* 0x000fe400078e000f */
[----:B------:R-:W-:Y:S02]  /*773b0*/  IMAD.MOV.U32 R3, RZ, RZ, R14 ;  /* 0x000000ffff037224 */ /* 0x000fe400078e000e */
[----:B------:R-:W-:Y:S02]  /*773c0*/  IMAD.MOV.U32 R0, RZ, RZ, R13 ;  /* 0x000000ffff007224 */ /* 0x000fe400078e000d */
[----:B------:R-:W-:Y:S01]  /*773d0*/  IMAD.MOV.U32 R23, RZ, RZ, R12 ;  /* 0x000000ffff177224 */ /* 0x000fe200078e000c */
[----:B------:R0:W-:Y:S04]  /*773e0*/  STL [R1+0x4458], R21 ;  /* 0x0044581501007387 */ /* 0x0001e80000100800 */
[----:B------:R-:W-:Y:S01]  /*773f0*/  STL [R1+0x4454], R3 ;  /* 0x0044540301007387 */ /* 0x000fe20000100800 */
[----:B------:R-:W-:-:S03]  /*77400*/  IMAD.MOV.U32 R13, RZ, RZ, R16 ;  /* 0x000000ffff0d7224 */ /* 0x000fc600078e0010 */
[----:B------:R-:W-:Y:S01]  /*77410*/  STL [R1+0x4450], R0 ;  /* 0x0044500001007387 */ /* 0x000fe20000100800 */
[----:B------:R-:W-:-:S03]  /*77420*/  IMAD.MOV.U32 R12, RZ, RZ, R17 ;  /* 0x000000ffff0c7224 */ /* 0x000fc600078e0011 */
[----:B------:R1:W-:Y:S04]  /*77430*/  STL [R1+0x444c], R23 ;  /* 0x00444c1701007387 */ /* 0x0003e80000100800 */
[----:B0-----:R-:W3:Y:S04]  /*77440*/  LDL.LU.64 R20, [R1+0x700] ;  /* 0x0007000001147983 */ /* 0x001ee80000300a00 */
[----:B-1----:R-:W3:Y:S04]  /*77450*/  LDL.LU.64 R22, [R1+0x708] ;  /* 0x0007080001167983 */ /* 0x002ee80000300a00 */
[----:B------:R-:W2:Y:S04]  /*77460*/  LDL.LU R16, [R1+0x320] ;  /* 0x0003200001107983 */ /* 0x000ea80000300800 */
[----:B------:R-:W2:Y:S04]  /*77470*/  LDL.LU R17, [R1+0x324] ;  /* 0x0003240001117983 */ /* 0x000ea80000300800 */
        /* <DEDUP_REMOVED lines=9> */
[C---:B---3--:R-:W-:Y:S08]  /*77510*/  HMMA.16816.F32 R24, R4.reuse, R24, R20 ;  /* 0x000000180418723c */ /* 0x048ff00000001814 */
[----:B----4-:R-:W-:Y:S11]  /*77520*/  HMMA.16816.F32 R12, R4, R8, R12 ;  /* 0x00000008040c723c */ /* 0x010ff6000000180c */
[----:B------:R-:W-:Y:S05]  /*77530*/  @!UPT UIADD3 URZ, URZ, URZ, URZ ;  /* 0x0000003f3f3ff290 */ /* 0x000fea000fffe03f */
[----:B------:R-:W-:Y:S02]  /*77540*/  IMAD.MOV.U32 R2, RZ, RZ, R27 ;  /* 0x000000ffff027224 */ /* 0x000fe400078e001b */
[----:B------:R-:W-:Y:S02]  /*77550*/  IMAD.MOV.U32 R20, RZ, RZ, R26 ;  /* 0x000000ffff147224 */ /* 0x000fe400078e001a */
[----:B------:R-:W-:-:S04]  /*77560*/  IMAD.MOV.U32 R22, RZ, RZ, R25 ;  /* 0x000000ffff167224 */ /* 0x000fc800078e0019 */
[----:B------:R-:W-:Y:S02]  /*77570*/  IMAD.MOV.U32 R9, RZ, RZ, R15 ;  /* 0x000000ffff097224 */ /* 0x000fe400078e000f */
[----:B------:R-:W-:Y:S02]  /*77580*/  IMAD.MOV.U32 R8, RZ, RZ, R14 ;  /* 0x000000ffff087224 */ /* 0x000fe400078e000e */
[----:B------:R-:W-:Y:S02]  /*77590*/  IMAD.MOV.U32 R28, RZ, RZ, R13 ;  /* 0x000000ffff1c7224 */ /* 0x000fe400078e000d */
[----:B------:R-:W-:Y:S01]  /*775a0*/  IMAD.MOV.U32 R29, RZ, RZ, R12 ;  /* 0x000000ffff1d7224 */ /* 0x000fe200078e000c */
[----:B------:R-:W-:Y:S04]  /*775b0*/  STL [R1+0x4478], R9 ;  /* 0x0044780901007387 */ /* 0x000fe80000100800 */
[----:B------:R0:W-:Y:S01]  /*775c0*/  STL [R1+0x4474], R8 ;  /* 0x0044740801007387 */ /* 0x0001e20000100800 */
[----:B------:R-:W-:-:S03]  /*775d0*/  IMAD.MOV.U32 R15, RZ, RZ, R24 ;  /* 0x000000ffff0f7224 */ /* 0x000fc600078e0018 */
[----:B------:R-:W-:Y:S04]  /*775e0*/  STL [R1+0x4470], R28 ;  /* 0x0044701c01007387 */ /* 0x000fe80000100800 */
[----:B------:R-:W-:Y:S04]  /*775f0*/  STL [R1+0x446c], R29 ;  /* 0x00446c1d01007387 */ /* 0x000fe80000100800 */
[----:B0-----:R-:W2:Y:S04]  /*77600*/  LDL.LU.64 R8, [R1+0x6e0] ;  /* 0x0006e00001087983 */ /* 0x001ea80000300a00 */
[----:B------:R-:W2:Y:S04]  /*77610*/  LDL.LU.64 R10, [R1+0x6e8] ;  /* 0x0006e800010a7983 */ /* 0x000ea80000300a00 */
[----:B------:R-:W3:Y:S04]  /*77620*/  LDL.LU R24, [R1+0x300] ;  /* 0x0003000001187983 */ /* 0x000ee80000300800 */
[----:B------:R-:W3:Y:S04]  /*77630*/  LDL.LU R25, [R1+0x304] ;  /* 0x0003040001197983 */ /* 0x000ee80000300800 */
[----:B------:R-:W-:Y:S04]  /*77640*/  STL [R1+0x4488], R2 ;  /* 0x0044880201007387 */ /* 0x000fe80000100800 */
[----:B------:R0:W-:Y:S04]  /*77650*/  STL [R1+0x4484], R20 ;  /* 0x0044841401007387 */ /* 0x0001e80000100800 */
[----:B------:R-:W-:Y:S04]  /*77660*/  STL [R1+0x4480], R22 ;  /* 0x0044801601007387 */ /* 0x000fe80000100800 */
[----:B0-----:R-:W4:Y:S04]  /*77670*/  LDL.LU R20, [R1+0x330] ;  /* 0x0003300001147983 */ /* 0x001f280000300800 */
[----:B------:R-:W4:Y:S04]  /*77680*/  LDL.LU R21, [R1+0x334] ;  /* 0x0003340001157983 */ /* 0x000f280000300800 */
[----:B------:R0:W-:Y:S04]  /*77690*/  STL [R1+0x447c], R15 ;  /* 0x00447c0f01007387 */ /* 0x0001e80000100800 */
[----:B------:R-:W4:Y:S04]  /*776a0*/  LDL.LU.64 R12, [R1+0x6f0] ;  /* 0x0006f000010c7983 */ /* 0x000f280000300a00 */
[----:B0-----:R-:W4:Y:S01]  /*776b0*/  LDL.LU.64 R14, [R1+0x6f8] ;  /* 0x0006f800010e7983 */ /* 0x001f220000300a00 */
        /* <DEDUP_REMOVED lines=9> */
[----:B------:R-:W-:Y:S01]  /*77750*/  STL [R1+0x4498], R14 ;  /* 0x0044980e01007387 */ /* 0x000fe20000100800 */
[----:B------:R-:W-:-:S03]  /*77760*/  IMAD.MOV.U32 R12, RZ, RZ, R17 ;  /* 0x000000ffff0c7224 */ /* 0x000fc600078e0011 */
[----:B------:R-:W-:Y:S01]  /*77770*/  STL [R1+0x4494], R23 ;  /* 0x0044941701007387 */ /* 0x000fe20000100800 */
[----:B------:R-:W-:-:S03]  /*77780*/  IMAD.MOV.U32 R13, RZ, RZ, R18 ;  /* 0x000000ffff0d7224 */ /* 0x000fc600078e0012 */
[----:B------:R-:W-:Y:S04]  /*77790*/  STL [R1+0x4490], R0 ;  /* 0x0044900001007387 */ /* 0x000fe80000100800 */
[----:B------:R-:W-:Y:S04]  /*777a0*/  STL [R1+0x448c], R3 ;  /* 0x00448c0301007387 */ /* 0x000fe80000100800 */
[----:B------:R-:W2:Y:S04]  /*777b0*/  LDL.LU R16, [R1+0x2e0] ;  /* 0x0002e00001107983 */ /* 0x000ea80000300800 */
[----:B------:R-:W2:Y:S04]  /*777c0*/  LDL.LU R17, [R1+0x2e4] ;  /* 0x0002e40001117983 */ /* 0x000ea80000300800 */
[----:B------:R0:W-:Y:S04]  /*777d0*/  STL [R1+0x44a8], R21 ;  /* 0x0044a81501007387 */ /* 0x0001e80000100800 */
[----:B0-----:R-:W3:Y:S04]  /*777e0*/  LDL.LU.64 R20, [R1+0x6c0] ;  /* 0x0006c00001147983 */ /* 0x001ee80000300a00 */
[----:B------:R-:W3:Y:S04]  /*777f0*/  LDL.LU.64 R22, [R1+0x6c8] ;  /* 0x0006c80001167983 */ /* 0x000ee80000300a00 */
[----:B------:R-:W-:Y:S04]  /*77800*/  STL [R1+0x44a4], R13 ;  /* 0x0044a40d01007387 */ /* 0x000fe80000100800 */
[----:B------:R0:W-:Y:S04]  /*77810*/  STL [R1+0x44a0], R12 ;  /* 0x0044a00c01007387 */ /* 0x0001e80000100800 */
[----:B0-----:R-:W4:Y:S04]  /*77820*/  LDL.LU R12, [R1+0x310] ;  /* 0x00031000010c7983 */ /* 0x001f280000300800 */
[----:B------:R-:W4:Y:S04]  /*77830*/  LDL.LU R13, [R1+0x314] ;  /* 0x00031400010d7983 */ /* 0x000f280000300800 */
[----:B------:R0:W-:Y:S04]  /*77840*/  STL [R1+0x449c], R11 ;  /* 0x00449c0b01007387 */ /* 0x0001e80000100800 */
[----:B------:R-:W4:Y:S04]  /*77850*/  LDL.LU.64 R8, [R1+0x6d0] ;  /* 0x0006d00001087983 */ /* 0x000f280000300a00 */
[----:B0-----:R-:W4:Y:S01]  /*77860*/  LDL.LU.64 R10, [R1+0x6d8] ;  /* 0x0006d800010a7983 */ /* 0x001f220000300a00 */
        /* <DEDUP_REMOVED lines=10> */
[----:B------:R-:W-:Y:S01]  /*77910*/  STL [R1+0x44b8], R10 ;  /* 0x0044b80a01007387 */ /* 0x000fe20000100800 */
[----:B------:R-:W-:-:S03]  /*77920*/  IMAD.MOV.U32 R15, RZ, RZ, R26 ;  /* 0x000000ffff0f7224 */ /* 0x000fc600078e001a */
[----:B------:R-:W-:Y:S04]  /*77930*/  STL [R1+0x44b4], R29 ;  /* 0x0044b41d01007387 */ /* 0x000fe80000100800 */
[----:B------:R-:W-:Y:S04]  /*77940*/  STL [R1+0x44b0], R28 ;  /* 0x0044b01c01007387 */ /* 0x000fe80000100800 */
[----:B------:R-:W-:Y:S04]  /*77950*/  STL [R1+0x44ac], R8 ;  /* 0x0044ac0801007387 */ /* 0x000fe80000100800 */
[----:B------:R-:W3:Y:S04]  /*77960*/  LDL.LU R24, [R1+0x2c0] ;  /* 0x0002c00001187983 */ /* 0x000ee80000300800 */
[----:B------:R-:W3:Y:S04]  /*77970*/  LDL.LU R25, [R1+0x2c4] ;  /* 0x0002c40001197983 */ /* 0x000ee80000300800 */
[----:B------:R0:W-:Y:S04]  /*77980*/  STL [R1+0x44c8], R9 ;  /* 0x0044c80901007387 */ /* 0x0001e80000100800 */
[----:B0-----:R-:W2:Y:S04]  /*77990*/  LDL.LU.64 R8, [R1+0x6a0] ;  /* 0x0006a00001087983 */ /* 0x001ea80000300a00 */
[----:B------:R-:W2:Y:S04]  /*779a0*/  LDL.LU.64 R10, [R1+0x6a8] ;  /* 0x0006a800010a7983 */ /* 0x000ea80000300a00 */
[----:B------:R-:W-:Y:S04]  /*779b0*/  STL [R1+0x44c4], R15 ;  /* 0x0044c40f01007387 */ /* 0x000fe80000100800 */
[----:B------:R-:W4:Y:S04]  /*779c0*/  LDL.LU R12, [R1+0x2f0] ;  /* 0x0002f000010c7983 */ /* 0x000f280000300800 */
[----:B------:R-:W4:Y:S04]  /*779d0*/  LDL.LU R13, [R1+0x2f4] ;  /* 0x0002f400010d7983 */ /* 0x000f280000300800 */
[----:B------:R-:W-:Y:S04]  /*779e0*/  STL [R1+0x44c0], R22 ;  /* 0x0044c01601007387 */ /* 0x000fe80000100800 */
[----:B------:R0:W-:Y:S04]  /*779f0*/  STL [R1+0x44bc], R20 ;  /* 0x0044bc1401007387 */ /* 0x0001e80000100800 */
[----:B0-----:R-:W4:Y:S04]  /*77a00*/  LDL.LU.64 R20, [R1+0x6b0] ;  /* 0x0006b00001147983 */ /* 0x001f280000300a00 */
[----:B------:R-:W4:Y:S01]  /*77a10*/  LDL.LU.64 R22, [R1+0x6b8] ;  /* 0x0006b80001167983 */ /* 0x000f220000300a00 */
[C---:B--2---:R-:W-:Y:S08]  /*77a20*/  HMMA.16816.F32 R16, R4.reuse, R16, R8 ;  /* 0x000000100410723c */ /* 0x044ff00000001808 */
[----:B----4-:R-:W-:Y:S11]  /*77a30*/  HMMA.16816.F32 R12, R4, R12, R20 ;  /* 0x0000000c040c723c */ /* 0x010ff60000001814 */
[----:B------:R-:W-:Y:S05]  /*77a40*/  @!UPT UIADD3 URZ, URZ, URZ, URZ ;  /* 0x0000003f3f3ff290 */ /* 0x000fea000fffe03f */
[----:B------:R-:W-:-:S08]  /*77a50*/  IMAD.MOV.U32 R11, RZ, RZ, R18 ;  /* 0x000000ffff0b7224 */ /* 0x000fd000078e0012 */
        /* <DEDUP_REMOVED lines=8> */
[----:B------:R-:W-:Y:S01]  /*77ae0*/  STL [R1+0x44d0], R0 ;  /* 0x0044d00001007387 */ /* 0x000fe20000100800 */
[----:B------:R-:W-:-:S03]  /*77af0*/  IMAD.MOV.U32 R12, RZ, RZ, R17 ;  /* 0x000000ffff0c7224 */ /* 0x000fc600078e0011 */
[----:B------:R-:W-:Y:S04]  /*77b00*/  STL [R1+0x44cc], R23 ;  /* 0x0044cc1701007387 */ /* 0x000fe80000100800 */
[----:B------:R-:W2:Y:S04]  /*77b10*/  LDL.LU R20, [R1+0x2d0] ;  /* 0x0002d00001147983 */ /* 0x000ea80000300800 */
[----:B------:R-:W2:Y:S04]  /*77b20*/  LDL.LU R21, [R1+0x2d4] ;  /* 0x0002d40001157983 */ /* 0x000ea80000300800 */
[----:B------:R-:W4:Y:S04]  /*77b30*/  LDL.LU R16, [R1+0x2a0] ;  /* 0x0002a00001107983 */ /* 0x000f280000300800 */
[----:B------:R-:W4:Y:S04]  /*77b40*/  LDL.LU R17, [R1+0x2a4] ;  /* 0x0002a40001117983 */ /* 0x000f280000300800 */
[----:B------:R-:W-:Y:S04]  /*77b50*/  STL [R1+0x44e8], R14 ;  /* 0x0044e80e01007387 */ /* 0x000fe80000100800 */
[----:B------:R0:W-:Y:S04]  /*77b60*/  STL [R1+0x44e4], R11 ;  /* 0x0044e40b01007387 */ /* 0x0001e80000100800 */
[----:B------:R-:W2:Y:S04]  /*77b70*/  LDL.LU.64 R8, [R1+0x690] ;  /* 0x0006900001087983 */ /* 0x000ea80000300a00 */
[----:B0-----:R-:W2:Y:S04]  /*77b80*/  LDL.LU.64 R10, [R1+0x698] ;  /* 0x00069800010a7983 */ /* 0x001ea80000300a00 */
[----:B------:R-:W-:Y:S04]  /*77b90*/  STL [R1+0x44e0], R12 ;  /* 0x0044e00c01007387 */ /* 0x000fe80000100800 */
[----:B------:R0:W-:Y:S04]  /*77ba0*/  STL [R1+0x44dc], R13 ;  /* 0x0044dc0d01007387 */ /* 0x0001e80000100800 */
[----:B0-----:R-:W3:Y:S04]  /*77bb0*/  LDL.LU.64 R12, [R1+0x680] ;  /* 0x00068000010c7983 */ /* 0x001ee80000300a00 */
[----:B------:R-:W3:Y:S01]  /*77bc0*/  LDL.LU.64 R14, [R1+0x688] ;  /* 0x00068800010e7983 */ /* 0x000ee20000300a00 */
[C---:B--2---:R-:W-:Y:S08]  /*77bd0*/  HMMA.16816.F32 R20, R4.reuse, R20, R8 ;  /* 0x000000140414723c */ /* 0x044ff00000001808 */
[----:B---3--:R-:W-:Y:S11]  /*77be0*/  HMMA.16816.F32 R24, R4, R24, R12 ;  /* 0x000000180418723c */ /* 0x008ff6000000180c */
[----:B------:R-:W-:Y:S05]  /*77bf0*/  @!UPT UIADD3 URZ, URZ, URZ, URZ ;  /* 0x0000003f3f3ff290 */ /* 0x000fea000fffe03f */
[----:B------:R-:W-:Y:S02]  /*77c00*/  IMAD.MOV.U32 R28, RZ, RZ, R21 ;  /* 0x000000ffff1c7224 */ /* 0x000fe400078e0015 */
[----:B------:R-:W-:Y:S02]  /*77c10*/  IMAD.MOV.U32 R21, RZ, RZ, R23 ;  /* 0x000000ffff157224 */ /* 0x000fe400078e0017 */
[----:B------:R-:W-:Y:S02]  /*77c20*/  IMAD.MOV.U32 R8, RZ, RZ, R22 ;  /* 0x000000ffff087224 */ /* 0x000fe400078e0016 */
[----:B------:R-:W-:Y:S01]  /*77c30*/  IMAD.MOV.U32 R29, RZ, RZ, R20 ;  /* 0x000000ffff1d7224 */ /* 0x000fe200078e0014 */
[----:B------:R-:W-:Y:S04]  /*77c40*/  STL [R1+0x44f8], R21 ;  /* 0x0044f81501007387 */ /* 0x000fe80000100800 */
[----:B------:R0:W-:Y:S04]  /*77c50*/  STL [R1+0x44f4], R8 ;  /* 0x0044f40801007387 */ /* 0x0001e80000100800 */
[----:B------:R-:W-:Y:S04]  /*77c60*/  STL [R1+0x44f0], R28 ;  /* 0x0044f01c01007387 */ /* 0x000fe80000100800 */
[----:B------:R-:W-:Y:S01]  /*77c70*/  STL [R1+0x44ec], R29 ;  /* 0x0044ec1d01007387 */ /* 0x000fe20000100800 */
[----:B------:R-:W-:-:S02]  /*77c80*/  IMAD.MOV.U32 R10, RZ, RZ, R27 ;  /* 0x000000ffff0a7224 */ /* 0x000fc400078e001b */
[----:B------:R-:W-:Y:S02]  /*77c90*/  IMAD.MOV.U32 R15, RZ, RZ, R24 ;  /* 0x000000ffff0f7224 */ /* 0x000fe400078e0018 */
[----:B------:R-:W-:Y:S01]  /*77ca0*/  IMAD.MOV.U32 R22, RZ, RZ, R25 ;  /* 0x000000ffff167224 */ /* 0x000fe200078e0019 */
[----:B------:R-:W2:Y:S01]  /*77cb0*/  LDL.LU R24, [R1+0x280] ;  /* 0x0002800001187983 */ /* 0x000ea20000300800 */
[----:B------:R-:W-:-:S03]  /*77cc0*/  IMAD.MOV.U32 R20, RZ, RZ, R26 ;  /* 0x000000ffff147224 */ /* 0x000fc600078e001a */
[----:B------:R-:W2:Y:S04]  /*77cd0*/  LDL.LU R25, [R1+0x284] ;  /* 0x0002840001197983 */ /* 0x000ea80000300800 */
[----:B------:R-:W-:Y:S04]  /*77ce0*/  STL [R1+0x4508], R10 ;  /* 0x0045080a01007387 */ /* 0x000fe80000100800 */
[----:B0-----:R-:W3:Y:S04]  /*77cf0*/  LDL.LU R8, [R1+0x2b0] ;  /* 0x0002b00001087983 */ /* 0x001ee80000300800 */
[----:B------:R-:W3:Y:S04]  /*77d00*/  LDL.LU R9, [R1+0x2b4] ;  /* 0x0002b40001097983 */ /* 0x000ee80000300800 */
[----:B------:R0:W-:Y:S04]  /*77d10*/  STL [R1+0x4504], R20 ;  /* 0x0045041401007387 */ /* 0x0001e80000100800 */
[----:B------:R1:W-:Y:S04]  /*77d20*/  STL [R1+0x4500], R22 ;  /* 0x0045001601007387 */ /* 0x0003e80000100800 */
[----:B0-----:R-:W3:Y:S04]  /*77d30*/  LDL.LU.64 R20, [R1+0x670] ;  /* 0x0006700001147983 */ /* 0x001ee80000300a00 */
[----:B-1----:R-:W3:Y:S04]  /*77d40*/  LDL.LU.64 R22, [R1+0x678] ;  /* 0x0006780001167983 */ /* 0x002ee80000300a00 */
        /* <DEDUP_REMOVED lines=8> */
[----:B------:R-:W-:Y:S02]  /*77dd0*/  IMAD.MOV.U32 R23, RZ, RZ, R10 ;  /* 0x000000ffff177224 */ /* 0x000fe400078e000a */
[----:B------:R-:W-:Y:S01]  /*77de0*/  IMAD.MOV.U32 R3, RZ, RZ, R8 ;  /* 0x000000ffff037224 */ /* 0x000fe200078e0008 */
[----:B------:R-:W-:Y:S04]  /*77df0*/  STL [R1+0x4518], R9 ;  /* 0x0045180901007387 */ /* 0x000fe80000100800 */
[----:B------:R0:W-:Y:S01]  /*77e00*/  STL [R1+0x4514], R23 ;  /* 0x0045141701007387 */ /* 0x0001e20000100800 */
[----:B------:R-:W-:-:S03]  /*77e10*/  IMAD.MOV.U32 R2, RZ, RZ, R19 ;  /* 0x000000ffff027224 */ /* 0x000fc600078e0013 */
[----:B------:R-:W-:Y:S01]  /*77e20*/  STL [R1+0x4510], R0 ;  /* 0x0045100001007387 */ /* 0x000fe20000100800 */
[----:B------:R-:W-:-:S03]  /*77e30*/  IMAD.MOV.U32 R13, RZ, RZ, R18 ;  /* 0x000000ffff0d7224 */ /* 0x000fc600078e0012 */
[----:B------:R-:W-:Y:S01]  /*77e40*/  STL [R1+0x450c], R3 ;  /* 0x00450c0301007387 */ /* 0x000fe20000100800 */
[----:B------:R-:W-:Y:S02]  /*77e50*/  IMAD.MOV.U32 R11, RZ, RZ, R16 ;  /* 0x000000ffff0b7224 */ /* 0x000fe400078e0010 */
[----:B------:R-:W-:Y:S01]  /*77e60*/  IMAD.MOV.U32 R12, RZ, RZ, R17 ;  /* 0x000000ffff0c7224 */ /* 0x000fe200078e0011 */
[----:B------:R-:W2:Y:S04]  /*77e70*/  LDL.LU.64 R20, [R1+0x640] ;  /* 0x0006400001147983 */ /* 0x000ea80000300a00 */
[----:B0-----:R-:W2:Y:S04]  /*77e80*/  LDL.LU.64 R22, [R1+0x648] ;  /* 0x0006480001167983 */ /* 0x001ea80000300a00 */
[----:B------:R-:W3:Y:S04]  /*77e90*/  LDL.LU R16, [R1+0x260] ;  /* 0x0002600001107983 */ /* 0x000ee80000300800 */
[----:B------:R-:W3:Y:S04]  /*77ea0*/  LDL.LU R17, [R1+0x264] ;  /* 0x0002640001117983 */ /* 0x000ee80000300800 */
[----:B------:R-:W-:Y:S04]  /*77eb0*/  STL [R1+0x4528], R2 ;  /* 0x0045280201007387 */ /* 0x000fe80000100800 */
[----:B------:R-:W-:Y:S04]  /*77ec0*/  STL [R1+0x4524], R13 ;  /* 0x0045240d01007387 */ /* 0x000fe80000100800 */
[----:B------:R0:W-:Y:S04]  /*77ed0*/  STL [R1+0x4520], R12 ;  /* 0x0045200c01007387 */ /* 0x0001e80000100800 */
        /* <DEDUP_REMOVED lines=19> */
[----:B------:R0:W-:Y:S04]  /*78010*/  STL [R1+0x452c], R8 ;  /* 0x00452c0801007387 */ /* 0x0001e80000100800 */
[----:B0-----:R-:W2:Y:S04]  /*78020*/  LDL.LU R8, [R1+0x270] ;  /* 0x0002700001087983 */ /* 0x001ea80000300800 */
[----:B------:R-:W2:Y:S04]  /*78030*/  LDL.LU R9, [R1+0x274] ;  /* 0x0002740001097983 */ /* 0x000ea80000300800 */
[----:B------:R-:W4:Y:S04]  /*78040*/  LDL.LU R24, [R1+0x250] ;  /* 0x0002500001187983 */ /* 0x000f280000300800 */
[----:B------:R-:W4:Y:S04]  /*78050*/  LDL.LU R25, [R1+0x254] ;  /* 0x0002540001197983 */ /* 0x000f280000300800 */
[----:B------:R-:W-:Y:S04]  /*78060*/  STL [R1+0x4548], R21 ;  /* 0x0045481501007387 */ /* 0x000fe80000100800 */
[----:B------:R0:W-:Y:S04]  /*78070*/  STL [R1+0x4544], R15 ;  /* 0x0045440f01007387 */ /* 0x0001e80000100800 */
[----:B------:R-:W3:Y:S04]  /*78080*/  LDL.LU.64 R12, [R1+0x620] ;  /* 0x00062000010c7983 */ /* 0x000ee80000300a00 */
[----:B0-----:R-:W3:Y:S04]  /*78090*/  LDL.LU.64 R14, [R1+0x628] ;  /* 0x00062800010e7983 */ /* 0x001ee80000300a00 */
[----:B------:R-:W-:Y:S04]  /*780a0*/  STL [R1+0x4540], R22 ;  /* 0x0045401601007387 */ /* 0x000fe80000100800 */
[----:B------:R0:W-:Y:S04]  /*780b0*/  STL [R1+0x453c], R20 ;  /* 0x00453c1401007387 */ /* 0x0001e80000100800 */
[----:B0-----:R-:W2:Y:S04]  /*780c0*/  LDL.LU.64 R20, [R1+0x630] ;  /* 0x0006300001147983 */ /* 0x001ea80000300a00 */
[----:B------:R-:W2:Y:S01]  /*780d0*/  LDL.LU.64 R22, [R1+0x638] ;  /* 0x0006380001167983 */ /* 0x000ea20000300a00 */
[C---:B---3--:R-:W-:Y:S08]  /*780e0*/  HMMA.16816.F32 R16, R4.reuse, R16, R12 ;  /* 0x000000100410723c */ /* 0x048ff0000000180c */
[----:B--2---:R-:W-:Y:S11]  /*780f0*/  HMMA.16816.F32 R8, R4, R8, R20 ;  /* 0x000000080408723c */ /* 0x004ff60000001814 */
[----:B------:R-:W-:Y:S05]  /*78100*/  @!UPT UIADD3 URZ, URZ, URZ, URZ ;  /* 0x0000003f3f3ff290 */ /* 0x000fea000fffe03f */
[----:B------:R-:W-:Y:S02]  /*78110*/  IMAD.MOV.U32 R13, RZ, RZ, R16 ;  /* 0x000000ffff0d7224 */ /* 0x000fe400078e0010 */
[----:B------:R-:W-:-:S06]  /*78120*/  IMAD.MOV.U32 R12, RZ, RZ, R17 ;  /* 0x000000ffff0c7224 */ /* 0x000fcc00078e0011 */
[----:B------:R-:W-:Y:S02]  /*78130*/  IMAD.MOV.U32 R3, RZ, RZ, R10 ;  /* 0x000000ffff037224 */ /* 0x000fe400078e000a */
[----:B------:R-:W-:Y:S02]  /*78140*/  IMAD.MOV.U32 R10, RZ, RZ, R11 ;  /* 0x000000ffff0a7224 */ /* 0x000fe400078e000b */
[----:B------:R-:W-:Y:S02]  /*78150*/  IMAD.MOV.U32 R0, RZ, RZ, R9 ;  /* 0x000000ffff007224 */ /* 0x000fe400078e0009 */
[----:B------:R-:W-:Y:S01]  /*78160*/  IMAD.MOV.U32 R23, RZ, RZ, R8 ;  /* 0x000000ffff177224 */ /* 0x000fe200078e0008 */
[----:B------:R-:W-:Y:S04]  /*78170*/  STL [R1+0x4558], R10 ;  /* 0x0045580a01007387 */ /* 0x000fe80000100800 */
[----:B------:R-:W-:Y:S04]  /*78180*/  STL [R1+0x4554], R3 ;  /* 0x0045540301007387 */ /* 0x000fe80000100800 */
[----:B------:R-:W-:Y:S04]  /*78190*/  STL [R1+0x4550], R0 ;  /* 0x0045500001007387 */ /* 0x000fe80000100800 */
[----:B------:R-:W-:Y:S04]  /*781a0*/  STL [R1+0x454c], R23 ;  /* 0x00454c1701007387 */ /* 0x000fe80000100800 */
[----:B------:R-:W2:Y:S04]  /*781b0*/  LDL.LU R20, [R1+0x240] ;  /* 0x0002400001147983 */ /* 0x000ea80000300800 */
[----:B------:R-:W2:Y:S04]  /*781c0*/  LDL.LU R21, [R1+0x244] ;  /* 0x0002440001157983 */ /* 0x000ea80000300800 */
[----:B------:R-:W3:Y:S04]  /*781d0*/  LDL.LU R16, [R1+0x200] ;  /* 0x0002000001107983 */ /* 0x000ee80000300800 */
[----:B------:R-:W3:Y:S04]  /*781e0*/  LDL.LU R17, [R1+0x204] ;  /* 0x0002040001117983 */ /* 0x000ee80000300800 */
[----:B---3--:R0:W-:Y:S04]  /*781f0*/  STL.64 [R1+0x45a0], R16 ;  /* 0x0045a01001007387 */ /* 0x0081e80000100a00 */
[----:B0-----:R-:W3:Y:S04]  /*78200*/  LDL.LU R16, [R1+0x210] ;  /* 0x0002100001107983 */ /* 0x001ee80000300800 */
[----:B------:R-:W3:Y:S01]  /*78210*/  LDL.LU R17, [R1+0x214] ;  /* 0x0002140001117983 */ /* 0x000ee20000300800 */
[----:B------:R-:W-:-:S02]  /*78220*/  IMAD.MOV.U32 R9, RZ, RZ, R19 ;  /* 0x000000ffff097224 */ /* 0x000fc400078e0013 */
[----:B------:R-:W-:Y:S01]  /*78230*/  IMAD.MOV.U32 R11, RZ, RZ, R18 ;  /* 0x000000ffff0b7224 */ /* 0x000fe200078e0012 */
[----:B---3--:R0:W-:Y:S04]  /*78240*/  STL.64 [R1+0x45b8], R16 ;  /* 0x0045b81001007387 */ /* 0x0081e80000100a00 */
[----:B0-----:R-:W3:Y:S04]  /*78250*/  LDL.LU R16, [R1+0x220] ;  /* 0x0002200001107983 */ /* 0x001ee80000300800 */
[----:B------:R-:W3:Y:S04]  /*78260*/  LDL.LU R17, [R1+0x224] ;  /* 0x0002240001117983 */ /* 0x000ee80000300800 */
[----:B------:R0:W-:Y:S04]  /*78270*/  STL [R1+0x4568], R9 ;  /* 0x0045680901007387 */ /* 0x0001e80000100800 */
[----:B------:R1:W-:Y:S04]  /*78280*/  STL [R1+0x4564], R11 ;  /* 0x0045640b01007387 */ /* 0x0003e80000100800 */
[----:B0-----:R-:W4:Y:S04]  /*78290*/  LDL.LU.64 R8, [R1+0x610] ;  /* 0x0006100001087983 */ /* 0x001f280000300a00 */
[----:B-1----:R-:W4:Y:S04]  /*782a0*/  LDL.LU.64 R10, [R1+0x618] ;  /* 0x00061800010a7983 */ /* 0x002f280000300a00 */
[----:B------:R-:W-:Y:S04]  /*782b0*/  STL [R1+0x4560], R12 ;  /* 0x0045600c01007387 */ /* 0x000fe80000100800 */
[----:B------:R0:W-:Y:S04]  /*782c0*/  STL [R1+0x455c], R13 ;  /* 0x00455c0d01007387 */ /* 0x0001e80000100800 */
[----:B0-----:R-:W2:Y:S04]  /*782d0*/  LDL.LU.64 R12, [R1+0x600] ;  /* 0x00060000010c7983 */ /* 0x001ea80000300a00 */
[----:B------:R-:W2:Y:S01]  /*782e0*/  LDL.LU.64 R14, [R1+0x608] ;  /* 0x00060800010e7983 */ /* 0x000ea20000300a00 */
[C---:B----4-:R-:W-:Y:S11]  /*782f0*/  HMMA.16816.F32 R24, R4.reuse, R24, R8 ;  /* 0x000000180418723c */ /* 0x050ff60000001808 */
[----:B------:R-:W-:Y:S11]  /*78300*/  @!UPT UIADD3 URZ, URZ, URZ, URZ ;  /* 0x0000003f3f3ff290 */ /* 0x000ff6000fffe03f */
[----:B------:R-:W-:Y:S02]  /*78310*/  @!UPT UIADD3 URZ, URZ, URZ, URZ ;  /* 0x0000003f3f3ff290 */ /* 0x000fe4000fffe03f */
[----:B------:R-:W-:Y:S02]  /*78320*/  IMAD.MOV.U32 R2, RZ, RZ, R27 ;  /* 0x000000ffff027224 */ /* 0x000fe400078e001b */
[----:B------:R-:W-:Y:S02]  /*78330*/  IMAD.MOV.U32 R8, RZ, RZ, R26 ;  /* 0x000000ffff087224 */ /* 0x000fe400078e001a */
[----:B------:R-:W-:Y:S02]  /*78340*/  IMAD.MOV.U32 R29, RZ, RZ, R24 ;  /* 0x000000ffff1d7224 */ /* 0x000fe400078e0018 */
[----:B------:R-:W-:Y:S02]  /*78350*/  IMAD.MOV.U32 R28, RZ, RZ, R25 ;  /* 0x000000ffff1c7224 */ /* 0x000fe400078e0019 */
[----:B------:R-:W4:Y:S04]  /*78360*/  LDL.LU.64 R24, [R1+0x45c0] ;  /* 0x0045c00001187983 */ /* 0x000f280000300a00 */
[----:B------:R-:W-:Y:S04]  /*78370*/  STL [R1+0x4578], R2 ;  /* 0x0045780201007387 */ /* 0x000fe80000100800 */
[----:B------:R2:W-:Y:S02]  /*78380*/  STL [R1+0x4574], R8 ;  /* 0x0045740801007387 */ /* 0x0005e40000100800 */
[C---:B--2---:R-:W-:Y:S02]  /*78390*/  HMMA.16816.F32 R8, R4.reuse, R20, R12 ;  /* 0x000000140408723c */ /* 0x044fe4000000180c */
[----:B------:R-:W-:Y:S04]  /*783a0*/  STL [R1+0x4570], R28 ;  /* 0x0045701c01007387 */ /* 0x000fe80000100800 */
[----:B------:R-:W-:Y:S11]  /*783b0*/  STL [R1+0x456c], R29 ;  /* 0x00456c1d01007387 */ /* 0x000ff60000100800 */
[----:B------:R-:W-:Y:S07]  /*783c0*/  @!UPT UIADD3 URZ, URZ, URZ, URZ ;  /* 0x0000003f3f3ff290 */ /* 0x000fee000fffe03f */
[----:B------:R-:W-:Y:S02]  /*783d0*/  IMAD.MOV.U32 R20, RZ, RZ, R10 ;  /* 0x000000ffff147224 */ /* 0x000fe400078e000a */
[----:B------:R-:W-:Y:S02]  /*783e0*/  IMAD.MOV.U32 R22, RZ, RZ, R9 ;  /* 0x000000ffff167224 */ /* 0x000fe400078e0009 */
[----:B------:R-:W-:Y:S02]  /*783f0*/  IMAD.MOV.U32 R15, RZ, RZ, R8 ;  /* 0x000000ffff0f7224 */ /* 0x000fe400078e0008 */
[----:B------:R-:W-:Y:S01]  /*78400*/  IMAD.MOV.U32 R14, RZ, RZ, R11 ;  /* 0x000000ffff0e7224 */ /* 0x000fe200078e000b */
[----:B------:R-:W3:Y:S04]  /*78410*/  LDL.LU.64 R8, [R1+0x5e0] ;  /* 0x0005e00001087983 */ /* 0x000ee80000300a00 */
[----:B------:R-:W3:Y:S04]  /*78420*/  LDL.LU.64 R10, [R1+0x5e8] ;  /* 0x0005e800010a7983 */ /* 0x000ee80000300a00 */
[----:B------:R0:W-:Y:S04]  /*78430*/  STL [R1+0x4584], R20 ;  /* 0x0045841401007387 */ /* 0x0001e80000100800 */
[----:B------:R1:W-:Y:S04]  /*78440*/  STL [R1+0x4580], R22 ;  /* 0x0045801601007387 */ /* 0x0003e80000100800 */
[----:B0-----:R-:W4:Y:S04]  /*78450*/  LDL.LU.64 R20, [R1+0x5f0] ;  /* 0x0005f00001147983 */ /* 0x001f280000300a00 */
[----:B-1----:R-:W4:Y:S04]  /*78460*/  LDL.LU.64 R22, [R1+0x5f8] ;  /* 0x0005f80001167983 */ /* 0x002f280000300a00 */
[----:B------:R-:W-:Y:S01]  /*78470*/  STL [R1+0x457c], R15 ;  /* 0x00457c0f01007387 */ /* 0x000fe20000100800 */
[----:B----4-:R-:W-:Y:S11]  /*78480*/  HMMA.16816.F32 R24, R4, R24, R20 ;  /* 0x000000180418723c */ /* 0x010ff60000001814 */
[----:B------:R-:W-:Y:S11]  /*78490*/  @!UPT UIADD3 URZ, URZ, URZ, URZ ;  /* 0x0000003f3f3ff290 */ /* 0x000ff6000fffe03f */
[----:B------:R-:W-:Y:S02]  /*784a0*/  @!UPT UIADD3 URZ, URZ, URZ, URZ ;  /* 0x0000003f3f3ff290 */ /* 0x000fe4000fffe03f */
[----:B------:R-:W-:Y:S02]  /*784b0*/  IMAD.MOV.U32 R23, RZ, RZ, R26 ;  /* 0x000000ffff177224 */ /* 0x000fe400078e001a */
[----:B------:R-:W-:-:S03]  /*784c0*/  IMAD.MOV.U32 R21, RZ, RZ, R27 ;  /* 0x000000ffff157224 */ /* 0x000fc600078e001b */
[----:B------:R-:W-:Y:S04]  /*784d0*/  STL [R1+0x459c], R23 ;  /* 0x00459c1701007387 */ /* 0x000fe80000100800 */
[----:B------:R0:W-:Y:S04]  /*784e0*/  STL [R1+0x4598], R21 ;  /* 0x0045981501007387 */ /* 0x0001e80000100800 */
[----:B0-----:R-:W2:Y:S04]  /*784f0*/  LDL.LU.64 R20, [R1+0x5c0] ;  /* 0x0005c00001147983 */ /* 0x001ea80000300a00 */
[----:B------:R-:W4:Y:S01]  /*78500*/  LDL.LU.64 R22, [R1+0x5c8] ;  /* 0x0005c80001167983 */ /* 0x000f220000300a00 */
[----:B---3--:R-:W-:Y:S01]  /*78510*/  HMMA.16816.F32 R16, R4, R16, R8 ;  /* 0x000000100410723c */ /* 0x008fe20000001808 */
[----:B------:R-:W-:-:S02]  /*78520*/  IMAD.MOV.U32 R3, RZ, RZ, R24 ;  /* 0x000000ffff037224 */ /* 0x000fc400078e0018 */
[----:B------:R-:W-:Y:S11]  /*78530*/  IMAD.MOV.U32 R0, RZ, RZ, R25 ;  /* 0x000000ffff007224 */ /* 0x000ff600078e0019 */
[----:B------:R-:W-:Y:S10]  /*78540*/  @!UPT UIADD3 URZ, URZ, URZ, URZ ;  /* 0x0000003f3f3ff290 */ /* 0x000ff4000fffe03f */
[----:B------:R-:W-:Y:S02]  /*78550*/  IMAD.MOV.U32 R11, RZ, RZ, R16 ;  /* 0x000000ffff0b7224 */ /* 0x000fe400078e0010 */
[----:B------:R-:W-:Y:S01]  /*78560*/  IMAD.MOV.U32 R12, RZ, RZ, R17 ;  /* 0x000000ffff0c7224 */ /* 0x000fe200078e0011 */
[----:B----4-:R-:W-:Y:S04]  /*78570*/  STL.64 [R1+0x45b0], R22 ;  /* 0x0045b01601007387 */ /* 0x010fe80000100a00 */
[----:B--2---:R0:W-:Y:S04]  /*78580*/  STL.64 [R1+0x45a8], R20 ;  /* 0x0045a81401007387 */ /* 0x0041e80000100a00 */
[----:B0-----:R-:W2:Y:S04]  /*78590*/  LDL.LU.64 R20, [R1+0x5d0] ;  /* 0x0005d00001147983 */ /* 0x001ea80000300a00 */
[----:B------:R-:W2:Y:S04]  /*785a0*/  LDL.LU.64 R22, [R1+0x5d8] ;  /* 0x0005d80001167983 */ /* 0x000ea80000300a00 */
[----:B------:R-:W3:Y:S04]  /*785b0*/  LDL.LU.64 R24, [R1+0x400] ;  /* 0x0004000001187983 */ /* 0x000ee80000300a00 */
[----:B------:R-:W3:Y:S04]  /*785c0*/  LDL.LU.64 R26, [R1+0x408] ;  /* 0x00040800011a7983 */ /* 0x000ee80000300a00 */
[----:B------:R-:W2:Y:S01]  /*785d0*/  LDL.LU.64 R16, [R1+0x45b8] ;  /* 0x0045b80001107983 */ /* 0x000ea20000300a00 */
[----:B------:R-:W-:-:S02]  /*785e0*/  IMAD.MOV.U32 R13, RZ, RZ, R18 ;  /* 0x000000ffff0d7224 */ /* 0x000fc400078e0012 */
[----:B------:R-:W-:Y:S02]  /*785f0*/  IMAD.MOV.U32 R10, RZ, RZ, R19 ;  /* 0x000000ffff0a7224 */ /* 0x000fe400078e0013 */
[C---:B--2---:R-:W-:Y:S01]  /*78600*/  HMMA.16816.F32 R16, R4.reuse, R16, R20 ;  /* 0x000000100410723c */ /* 0x044fe20000001814 */
[----:B------:R-:W2:Y:S04]  /*78610*/  LDL.LU.64 R22, [R1+0x45b0] ;  /* 0x0045b00001167983 */ /* 0x000ea80000300a00 */
[----:B------:R-:W2:Y:S11]  /*78620*/  LDL.LU.64 R20, [R1+0x45a8] ;  /* 0x0045a80001147983 */ /* 0x000eb60000300a00 */
[----:B------:R-:W-:Y:S08]  /*78630*/  @!UPT UIADD3 URZ, URZ, URZ, URZ ;  /* 0x0000003f3f3ff290 */ /* 0x000ff0000fffe03f */
[----:B------:R-:W-:Y:S02]  /*78640*/  IMAD.MOV.U32 R8, RZ, RZ, R16 ;  /* 0x000000ffff087224 */ /* 0x000fe400078e0010 */
[----:B------:R-:W-:Y:S02]  /*78650*/  IMAD.MOV.U32 R28, RZ, RZ, R17 ;  /* 0x000000ffff1c7224 */ /* 0x000fe400078e0011 */
[----:B------:R-:W2:Y:S01]  /*78660*/  LDL.LU.64 R16, [R1+0x45a0] ;  /* 0x0045a00001107983 */ /* 0x000ea20000300a00 */
[----:B------:R-:W-:Y:S02]  /*78670*/  IMAD.MOV.U32 R29, RZ, RZ, R18 ;  /* 0x000000ffff1d7224 */ /* 0x000fe400078e0012 */
[----:B------:R-:W-:Y:S02]  /*78680*/  IMAD.MOV.U32 R9, RZ, RZ, R19 ;  /* 0x000000ffff097224 */ /* 0x000fe400078e0013 */
[----:B--2---:R-:W-:Y:S01]  /*78690*/  HMMA.16816.F32 R16, R4, R16, R20 ;  /* 0x000000100410723c */ /* 0x004fe20000001814 */
[----:B------:R-:W2:Y:S04]  /*786a0*/  LDL.LU R23, [R1+0x459c] ;  /* 0x00459c0001177983 */ /* 0x000ea80000300800 */
[----:B------:R-:W4:Y:S11]  /*786b0*/  LDL.LU R21, [R1+0x4598] ;  /* 0x0045980001157983 */ /* 0x000f360000300800 */
[----:B------:R-:W-:Y:S08]  /*786c0*/  @!UPT UIADD3 URZ, URZ, URZ, URZ ;  /* 0x0000003f3f3ff290 */ /* 0x000ff0000fffe03f */
[----:B------:R-:W-:Y:S02]  /*786d0*/  IMAD.MOV.U32 R15, RZ, RZ, R18 ;  /* 0x000000ffff0f7224 */ /* 0x000fe400078e0012 */
[----:B------:R-:W-:Y:S02]  /*786e0*/  IMAD.MOV.U32 R2, RZ, RZ, R19 ;  /* 0x000000ffff027224 */ /* 0x000fe400078e0013 */
[----:B------:R-:W-:Y:S01]  /*786f0*/  IMAD.MOV.U32 R20, RZ, RZ, R16 ;  /* 0x000000ffff147224 */ /* 0x000fe200078e0010 */
[----:B------:R-:W2:Y:S01]  /*78700*/  LDL.LU.64 R18, [R1+0x4590] ;  /* 0x0045900001127983 */ /* 0x000ea20000300a00 */
[----:B------:R-:W-:-:S03]  /*78710*/  IMAD.MOV.U32 R22, RZ, RZ, R17 ;  /* 0x000000ffff167224 */ /* 0x000fc600078e0011 */
[----:B------:R-:W3:Y:S02]  /*78720*/  LDL.LU.64 R16, [R1+0x4588] ;  /* 0x0045880001107983 */ /* 0x000ee40000300a00 */
[----:B---3--:R-:W-:Y:S11]  /*78730*/  HMMA.16816.F32 R24, R4, R16, R24 ;  /* 0x000000100418723c */ /* 0x008ff60000001818 */
[----:B------:R-:W-:Y:S11]  /*78740*/  @!UPT UIADD3 URZ, URZ, URZ, URZ ;  /* 0x0000003f3f3ff290 */ /* 0x000ff6000fffe03f */
[----:B------:R-:W-:Y:S01]  /*78750*/  @!UPT UIADD3 URZ, URZ, URZ, URZ ;  /* 0x0000003f3f3ff290 */ /* 0x000fe2000fffe03f */
[----:B------:R-:W-:Y:S04]  /*78760*/  STL.64 [R1+0x4138], R26 ;  /* 0x0041381a01007387 */ /* 0x000fe80000100a00 */
[----:B------:R-:W-:Y:S04]  /*78770*/  STL.64 [R1+0x4130], R24 ;  /* 0x0041301801007387 */ /* 0x000fe80000100a00 */
[----:B--2---:R0:W-:Y:S04]  /*78780*/  STL.64 [R1+0x4128], R18 ;  /* 0x0041281201007387 */ /* 0x0041e80000100a00 */
[----:B0-----:R-:W2:Y:S04]  /*78790*/  LDL.LU R18, [R1+0x208] ;  /* 0x0002080001127983 */ /* 0x001ea80000300800 */
[----:B------:R-:W2:Y:S04]  /*787a0*/  LDL.LU R19, [R1+0x20c] ;  /* 0x00020c0001137983 */ /* 0x000ea80000300800 */
[----:B--2---:R0:W-:Y:S04]  /*787b0*/  STL.64 [R1+0x4140], R18 ;  /* 0x0041401201007387 */ /* 0x0041e80000100a00 */
[----:B0-----:R-:W2:Y:S04]  /*787c0*/  LDL.LU R18, [R1+0x218] ;  /* 0x0002180001127983 */ /* 0x001ea80000300800 */
[----:B------:R-:W2:Y:S01]  /*787d0*/  LDL.LU R19, [R1+0x21c] ;  /* 0x00021c0001137983 */ /* 0x000ea20000300800 */
[----:B------:R-:W-:-:S02]  /*787e0*/  IMAD.MOV.U32 R24, RZ, RZ, R20 ;  /* 0x000000ffff187224 */ /* 0x000fc400078e0014 */
[----:B------:R-:W-:Y:S02]  /*787f0*/  IMAD.MOV.U32 R25, RZ, RZ, R22 ;  /* 0x000000ffff197224 */ /* 0x000fe400078e0016 */
[----:B------:R-:W-:Y:S02]  /*78800*/  IMAD.MOV.U32 R26, RZ, RZ, R15 ;  /* 0x000000ffff1a7224 */ /* 0x000fe400078e000f */
[----:B------:R-:W-:Y:S01]  /*78810*/  IMAD.MOV.U32 R27, RZ, RZ, R2 ;  /* 0x000000ffff1b7224 */ /* 0x000fe200078e0002 */
[----:B--2---:R0:W-:Y:S04]  /*78820*/  STL.64 [R1+0x4158], R18 ;  /* 0x0041581201007387 */ /* 0x0041e80000100a00 */
[----:B------:R-:W2:Y:S04]  /*78830*/  LDL.LU R20, [R1+0x4584] ;  /* 0x0045840001147983 */ /* 0x000ea80000300800 */
[----:B------:R-:W3:Y:S04]  /*78840*/  LDL.LU R22, [R1+0x4580] ;  /* 0x0045800001167983 */ /* 0x000ee80000300800 */
[----:B------:R-:W2:Y:S04]  /*78850*/  LDL.LU R15, [R1+0x457c] ;  /* 0x00457c00010f7983 */ /* 0x000ea80000300800 */
[----:B------:R-:W2:Y:S04]  /*78860*/  LDL.LU R2, [R1+0x4578] ;  /* 0x0045780001027983 */ /* 0x000ea80000300800 */
[----:B0-----:R-:W2:Y:S04]  /*78870*/  LDL.LU R18, [R1+0x228] ;  /* 0x0002280001127983 */ /* 0x001ea80000300800 */
[----:B------:R-:W2:Y:S04]  /*78880*/  LDL.LU R19, [R1+0x22c] ;  /* 0x00022c0001137983 */ /* 0x000ea80000300800 */
[----:B--2---:R-:W-:Y:S04]  /*78890*/  STL.64 [R1+0x4170], R18 ;  /* 0x0041701201007387 */ /* 0x004fe80000100a00 */
[----:B------:R0:W-:Y:S04]  /*788a0*/  STL.64 [R1+0x4150], R26 ;  /* 0x0041501a01007387 */ /* 0x0001e80000100a00 */
[----:B------:R1:W-:Y:S01]  /*788b0*/  STL.64 [R1+0x4148], R24 ;  /* 0x0041481801007387 */ /* 0x0003e20000100a00 */
[----:B0-----:R-:W-:-:S02]  /*788c0*/  IMAD.MOV.U32 R26, RZ, RZ, R29 ;  /* 0x000000ffff1a7224 */ /* 0x001fc400078e001d */
[----:B-1----:R-:W-:Y:S02]  /*788d0*/  IMAD.MOV.U32 R24, RZ, RZ, R8 ;  /* 0x000000ffff187224 */ /* 0x002fe400078e0008 */
[----:B------:R-:W2:Y:S01]  /*788e0*/  LDL.LU R8, [R1+0x4574] ;  /* 0x0045740001087983 */ /* 0x000ea20000300800 */
[----:B------:R-:W-:Y:S02]  /*788f0*/  IMAD.MOV.U32 R25, RZ, RZ, R28 ;  /* 0x000000ffff197224 */ /* 0x000fe400078e001c */
[----:B------:R-:W-:Y:S01]  /*78900*/  IMAD.MOV.U32 R27, RZ, RZ, R9 ;  /* 0x000000ffff1b7224 */ /* 0x000fe200078e0009 */
[----:B------:R-:W2:Y:S04]  /*78910*/  LDL.LU R28, [R1+0x4570] ;  /* 0x00457000011c7983 */ /* 0x000ea80000300800 */
[----:B------:R-:W2:Y:S04]  /*78920*/  LDL.LU R29, [R1+0x456c] ;  /* 0x00456c00011d7983 */ /* 0x000ea80000300800 */
[----:B------:R-:W2:Y:S04]  /*78930*/  LDL.LU R9, [R1+0x4568] ;  /* 0x0045680001097983 */ /* 0x000ea80000300800 */
[----:B------:R-:W2:Y:S04]  /*78940*/  LDL.LU R18, [R1+0x238] ;  /* 0x0002380001127983 */ /* 0x000ea80000300800 */
        /* <DEDUP_REMOVED lines=21> */
[----:B----4-:R-:W-:Y:S01]  /*78aa0*/  IMAD.MOV.U32 R27, RZ, RZ, R21 ;  /* 0x000000ffff1b7224 */ /* 0x010fe200078e0015 */
[----:B------:R-:W4:Y:S04]  /*78ab0*/  LDL.LU R0, [R1+0x4550] ;  /* 0x0045500001007983 */ /* 0x000f280000300800 */
        /* <DEDUP_REMOVED lines=10> */
[----:B---3--:R-:W-:Y:S02]  /*78b60*/  IMAD.MOV.U32 R25, RZ, RZ, R22 ;  /* 0x000000ffff197224 */ /* 0x008fe400078e0016 */
[----:B------:R-:W-:Y:S01]  /*78b70*/  IMAD.MOV.U32 R27, RZ, RZ, R14 ;  /* 0x000000ffff1b7224 */ /* 0x000fe200078e000e */
[----:B------:R-:W3:Y:S04]  /*78b80*/  LDL.LU R22, [R1+0x4540] ;  /* 0x0045400001167983 */ /* 0x000ee80000300800 */
[----:B------:R-:W2:Y:S04]  /*78b90*/  LDL.LU R20, [R1+0x453c] ;  /* 0x00453c0001147983 */ /* 0x000ea80000300800 */
[----:B------:R-:W2:Y:S04]  /*78ba0*/  LDL.LU R14, [R1+0x4538] ;  /* 0x00453800010e7983 */ /* 0x000ea80000300800 */
[----:B------:R-:W2:Y:S04]  /*78bb0*/  LDL.LU R18, [R1+0x268] ;  /* 0x0002680001127983 */ /* 0x000ea80000300800 */
[----:B------:R-:W2:Y:S04]  /*78bc0*/  LDL.LU R19, [R1+0x26c] ;  /* 0x00026c0001137983 */ /* 0x000ea80000300800 */
[----:B--2---:R0:W-:Y:S04]  /*78bd0*/  STL.64 [R1+0x41d0], R18 ;  /* 0x0041d01201007387 */ /* 0x0041e80000100a00 */
        /* <DEDUP_REMOVED lines=34> */
[----:B----4-:R-:W-:Y:S02]  /*78e00*/  IMAD.MOV.U32 R25, RZ, RZ, R0 ;  /* 0x000000ffff197224 */ /* 0x010fe400078e0000 */
[----:B------:R-:W-:Y:S01]  /*78e10*/  IMAD.MOV.U32 R27, RZ, RZ, R10 ;  /* 0x000000ffff1b7224 */ /* 0x000fe200078e000a */
        /* <DEDUP_REMOVED lines=200> */
[----:B------:R-:W-:Y:S02]  /*79aa0*/  IMAD.MOV.U32 R27, RZ, RZ, R10 ;  /* 0x000000ffff1b7224 */ /* 0x000fe400078e000a */
[----:B-1----:R-:W-:Y:S02]  /*79ab0*/  IMAD.MOV.U32 R24, RZ, RZ, R13 ;  /* 0x000000ffff187224 */ /* 0x002fe400078e000d */
[----:B------:R-:W-:Y:S02]  /*79ac0*/  IMAD.MOV.U32 R25, RZ, RZ, R12 ;  /* 0x000000ffff197224 */ /* 0x000fe400078e000c */
[----:B------:R-:W-:Y:S02]  /*79ad0*/  IMAD.MOV.U32 R12, RZ, RZ, R9 ;  /* 0x000000ffff0c7224 */ /* 0x000fe400078e0009 */
[----:B------:R-:W-:Y:S02]  /*79ae0*/  IMAD.MOV.U32 R13, RZ, RZ, R8 ;  /* 0x000000ffff0d7224 */ /* 0x000fe400078e0008 */
[----:B------:R-:W2:Y:S04]  /*79af0*/  LDL.LU.64 R8, [R1+0x3f0] ;  /* 0x0003f00001087983 */ /* 0x000ea80000300a00 */
[----:B------:R-:W2:Y:S04]  /*79b00*/  LDL.LU.64 R10, [R1+0x3f8] ;  /* 0x0003f800010a7983 */ /* 0x000ea80000300a00 */
[----:B------:R-:W-:Y:S04]  /*79b10*/  STL.64 [R1+0x43e0], R12 ;  /* 0x0043e00c01007387 */ /* 0x000fe80000100a00 */
[----:B------:R0:W-:Y:S04]  /*79b20*/  STL.64 [R1+0x4360], R26 ;  /* 0x0043601a01007387 */ /* 0x0001e80000100a00 */
[----:B------:R1:W-:Y:S01]  /*79b30*/  STL.64 [R1+0x4358], R24 ;  /* 0x0043581801007387 */ /* 0x0003e20000100a00 */
[----:B0-----:R-:W-:-:S02]  /*79b40*/  IMAD.MOV.U32 R26, RZ, RZ, R3 ;  /* 0x000000ffff1a7224 */ /* 0x001fc400078e0003 */
[----:B------:R-:W-:Y:S02]  /*79b50*/  IMAD.MOV.U32 R27, RZ, RZ, R21 ;  /* 0x000000ffff1b7224 */ /* 0x000fe400078e0015 */
[----:B-1----:R-:W-:Y:S02]  /*79b60*/  IMAD.MOV.U32 R24, RZ, RZ, R23 ;  /* 0x000000ffff187224 */ /* 0x002fe400078e0017 */
[----:B------:R-:W2:Y:S01]  /*79b70*/  LDL.LU R23, [R1+0x4424] ;  /* 0x0044240001177983 */ /* 0x000ea20000300800 */
[----:B----4-:R-:W-:-:S03]  /*79b80*/  IMAD.MOV.U32 R25, RZ, RZ, R0 ;  /* 0x000000ffff197224 */ /* 0x010fc600078e0000 */
[----:B------:R-:W4:Y:S04]  /*79b90*/  LDL.LU R0, [R1+0x4420] ;  /* 0x0044200001007983 */ /* 0x000f280000300800 */
[----:B------:R-:W4:Y:S04]  /*79ba0*/  LDL.LU R3, [R1+0x441c] ;  /* 0x00441c0001037983 */ /* 0x000f280000300800 */
[----:B------:R-:W4:Y:S04]  /*79bb0*/  LDL.LU R21, [R1+0x4418] ;  /* 0x0044180001157983 */ /* 0x000f280000300800 */
[----:B------:R-:W-:Y:S04]  /*79bc0*/  STL.64 [R1+0x4378], R26 ;  /* 0x0043781a01007387 */ /* 0x000fe80000100a00 */
[----:B------:R0:W-:Y:S02]  /*79bd0*/  STL.64 [R1+0x4370], R24 ;  /* 0x0043701801007387 */ /* 0x0001e40000100a00 */
[----:B0-----:R-:W-:-:S02]  /*79be0*/  IMAD.MOV.U32 R24, RZ, RZ, R20 ;  /* 0x000000ffff187224 */ /* 0x001fc400078e0014 */
[----:B------:R-:W4:Y:S01]  /*79bf0*/  LDL.LU R20, [R1+0x4414] ;  /* 0x0044140001147983 */ /* 0x000f220000300800 */
[----:B---3--:R-:W-:Y:S02]  /*79c00*/  IMAD.MOV.U32 R25, RZ, RZ, R22 ;  /* 0x000000ffff197224 */ /* 0x008fe400078e0016 */
[----:B------:R-:W-:Y:S01]  /*79c10*/  IMAD.MOV.U32 R26, RZ, RZ, R15 ;  /* 0x000000ffff1a7224 */ /* 0x000fe200078e000f */
[----:B------:R-:W3:Y:S01]  /*79c20*/  LDL.LU R22, [R1+0x4410] ;  /* 0x0044100001167983 */ /* 0x000ee20000300800 */
[----:B------:R-:W-:-:S03]  /*79c30*/  IMAD.MOV.U32 R27, RZ, RZ, R14 ;  /* 0x000000ffff1b7224 */ /* 0x000fc600078e000e */
[----:B------:R-:W3:Y:S04]  /*79c40*/  LDL.LU.64 R12, [R1+0x3d0] ;  /* 0x0003d000010c7983 */ /* 0x000ee80000300a00 */
[----:B------:R-:W3:Y:S04]  /*79c50*/  LDL.LU.64 R14, [R1+0x3d8] ;  /* 0x0003d800010e7983 */ /* 0x000ee80000300a00 */
[----:B------:R-:W3:Y:S04]  /*79c60*/  LDL.LU.64 R16, [R1+0x3c0] ;  /* 0x0003c00001107983 */ /* 0x000ee80000300a00 */
[----:B------:R-:W3:Y:S04]  /*79c70*/  LDL.LU.64 R18, [R1+0x3c8] ;  /* 0x0003c80001127983 */ /* 0x000ee80000300a00 */
[----:B------:R0:W-:Y:S04]  /*79c80*/  STL.64 [R1+0x4390], R26 ;  /* 0x0043901a01007387 */ /* 0x0001e80000100a00 */
[----:B------:R1:W-:Y:S01]  /*79c90*/  STL.64 [R1+0x4388], R24 ;  /* 0x0043881801007387 */ /* 0x0003e20000100a00 */
[----:B0-----:R-:W-:-:S02]  /*79ca0*/  IMAD.MOV.U32 R26, RZ, RZ, R29 ;  /* 0x000000ffff1a7224 */ /* 0x001fc400078e001d */
[----:B------:R-:W-:Y:S02]  /*79cb0*/  IMAD.MOV.U32 R27, RZ, RZ, R2 ;  /* 0x000000ffff1b7224 */ /* 0x000fe400078e0002 */
[----:B-1----:R-:W-:Y:S02]  /*79cc0*/  IMAD.MOV.U32 R25, RZ, RZ, R28 ;  /* 0x000000ffff197224 */ /* 0x002fe400078e001c */
[----:B--2---:R-:W-:Y:S02]  /*79cd0*/  IMAD.MOV.U32 R24, RZ, RZ, R23 ;  /* 0x000000ffff187224 */ /* 0x004fe400078e0017 */
[----:B------:R-:W2:Y:S04]  /*79ce0*/  LDL.LU R23, [R1+0x440c] ;  /* 0x00440c0001177983 */ /* 0x000ea80000300800 */
[----:B------:R-:W2:Y:S04]  /*79cf0*/  LDL.LU R28, [R1+0x4408] ;  /* 0x00440800011c7983 */ /* 0x000ea80000300800 */
[----:B------:R-:W2:Y:S04]  /*79d00*/  LDL.LU R29, [R1+0x4404] ;  /* 0x00440400011d7983 */ /* 0x000ea80000300800 */
[----:B------:R-:W2:Y:S04]  /*79d10*/  LDL.LU R2, [R1+0x4400] ;  /* 0x0044000001027983 */ /* 0x000ea80000300800 */
[----:B------:R-:W-:Y:S04]  /*79d20*/  STL.64 [R1+0x43a8], R26 ;  /* 0x0043a81a01007387 */ /* 0x000fe80000100a00 */
[----:B------:R4:W-:Y:S02]  /*79d30*/  STL.64 [R1+0x43a0], R24 ;  /* 0x0043a01801007387 */ /* 0x0009e40000100a00 */
[----:B----4-:R-:W-:-:S02]  /*79d40*/  IMAD.MOV.U32 R24, RZ, RZ, R20 ;  /* 0x000000ffff187224 */ /* 0x010fc400078e0014 */
[----:B------:R-:W4:Y:S01]  /*79d50*/  LDL.LU R20, [R1+0x43fc] ;  /* 0x0043fc0001147983 */ /* 0x000f220000300800 */
[----:B------:R-:W-:-:S03]  /*79d60*/  IMAD.MOV.U32 R25, RZ, RZ, R21 ;  /* 0x000000ffff197224 */ /* 0x000fc600078e0015 */
[----:B------:R-:W4:Y:S01]  /*79d70*/  LDL.LU R21, [R1+0x43f8] ;  /* 0x0043f80001157983 */ /* 0x000f220000300800 */
[----:B------:R-:W-:Y:S02]  /*79d80*/  IMAD.MOV.U32 R26, RZ, RZ, R3 ;  /* 0x000000ffff1a7224 */ /* 0x000fe400078e0003 */
[----:B------:R-:W-:Y:S01]  /*79d90*/  IMAD.MOV.U32 R27, RZ, RZ, R0 ;  /* 0x000000ffff1b7224 */ /* 0x000fe200078e0000 */
[----:B------:R-:W4:Y:S04]  /*79da0*/  LDL.LU R3, [R1+0x43f4] ;  /* 0x0043f40001037983 */ /* 0x000f280000300800 */
[----:B------:R-:W4:Y:S04]  /*79db0*/  LDL.LU R0, [R1+0x43f0] ;  /* 0x0043f00001007983 */ /* 0x000f280000300800 */
[----:B------:R3:W-:Y:S04]  /*79dc0*/  STL.64 [R1+0x43c0], R26 ;  /* 0x0043c01a01007387 */ /* 0x0007e80000100a00 */
[----:B------:R0:W-:Y:S01]  /*79dd0*/  STL.64 [R1+0x43b8], R24 ;  /* 0x0043b81801007387 */ /* 0x0001e20000100a00 */
[----:B---3--:R-:W-:-:S02]  /*79de0*/  IMAD.MOV.U32 R27, RZ, RZ, R22 ;  /* 0x000000ffff1b7224 */ /* 0x008fc400078e0016 */
[----:B--2---:R-:W-:Y:S02]  /*79df0*/  IMAD.MOV.U32 R26, RZ, RZ, R23 ;  /* 0x000000ffff1a7224 */ /* 0x004fe400078e0017 */
[C---:B----4-:R-:W-:Y:S01]  /*79e00*/  HMMA.16816.F32 R20, R4.reuse, R20, R8 ;  /* 0x000000140414723c */ /* 0x050fe20000001808 */
[----:B------:R-:W2:Y:S07]  /*79e10*/  LDL.LU.64 R8, [R1+0x43e8] ;  /* 0x0043e80001087983 */ /* 0x000eae0000300a00 */
[----:B--2---:R-:W-:Y:S01]  /*79e20*/  HMMA.16816.F32 R8, R4, R8, R12 ;  /* 0x000000080408723c */ /* 0x004fe2000000180c */
[----:B------:R-:W2:Y:S01]  /*79e30*/  LDL.LU.64 R12, [R1+0x43e0] ;  /* 0x0043e000010c7983 */ /* 0x000ea20000300a00 */
[----:B0-----:R-:W-:-:S02]  /*79e40*/  IMAD.MOV.U32 R24, RZ, RZ, R29 ;  /* 0x000000ffff187224 */ /* 0x001fc400078e001d */
[----:B------:R-:W-:-:S04]  /*79e50*/  IMAD.MOV.U32 R25, RZ, RZ, R28 ;  /* 0x000000ffff197224 */ /* 0x000fc800078e001c */
[----:B--2---:R-:W-:Y:S01]  /*79e60*/  HMMA.16816.F32 R4, R4, R12, R16 ;  /* 0x0000000c0404723c */ /* 0x004fe20000001810 */
[----:B------:R-:W2:Y:S04]  /*79e70*/  LDL.LU.64 R18, [R1+0x43d8] ;  /* 0x0043d80001127983 */ /* 0x000ea80000300a00 */
[----:B------:R-:W2:Y:S04]  /*79e80*/  LDL.LU.64 R14, [R1+0x43d0] ;  /* 0x0043d000010e7983 */ /* 0x000ea80000300a00 */
[----:B------:R-:W2:Y:S02]  /*79e90*/  LDL.LU.64 R12, [R1+0x43c8] ;  /* 0x0043c800010c7983 */ /* 0x000ea40000300a00 */
[C---:B--2---:R-:W-:Y:S02]  /*79ea0*/  HMMA.16816.F32 R16, R12.reuse, R18, R24 ;  /* 0x000000120c10723c */ /* 0x044fe40000001818 */
[----:B------:R-:W2:Y:S04]  /*79eb0*/  LDL.LU.64 R26, [R1+0x43c0] ;  /* 0x0043c000011a7983 */ /* 0x000ea80000300a00 */
[----:B------:R-:W2:Y:S11]  /*79ec0*/  LDL.LU.64 R24, [R1+0x43b8] ;  /* 0x0043b80001187983 */ /* 0x000eb60000300a00 */
[----:B------:R-:W-:Y:S06]  /*79ed0*/  @!UPT UIADD3 URZ, URZ, URZ, URZ ;  /* 0x0000003f3f3ff290 */ /* 0x000fec000fffe03f */
[----:B------:R-:W-:Y:S04]  /*79ee0*/  STL.64 [R1+0x3c0], R16 ;  /* 0x0003c01001007387 */ /* 0x000fe80000100a00 */
[----:B------:R0:W-:Y:S04]  /*79ef0*/  STL.64 [R1+0x3c8], R18 ;  /* 0x0003c81201007387 */ /* 0x0001e80000100a00 */
[----:B0-----:R-:W2:Y:S02]  /*79f00*/  LDL.LU.64 R18, [R1+0x43b0] ;  /* 0x0043b00001127983 */ /* 0x001ea40000300a00 */
        /* <DEDUP_REMOVED lines=189> */
[----:B--2---:R-:W-:Y:S02]  /*7aae0*/  HMMA.16816.F32 R24, R12, R18, R24 ;  /* 0x000000120c18723c */ /* 0x004fe40000001818 */
[----:B------:R-:W2:Y:S04]  /*7aaf0*/  LDL.LU.64 R18, [R1+0x4120] ;  /* 0x0041200001127983 */ /* 0x000ea80000300a00 */
[----:B------:R-:W3:Y:S11]  /*7ab00*/  LDL.LU.64 R16, [R1+0x4118] ;  /* 0x0041180001107983 */ /* 0x000ef60000300a00 */
[----:B------:R-:W-:Y:S06]  /*7ab10*/  @!UPT UIADD3 URZ, URZ, URZ, URZ ;  /* 0x0000003f3f3ff290 */ /* 0x000fec000fffe03f */
[----:B------:R-:W-:Y:S04]  /*7ab20*/  STL.64 [R1], R24 ;  /* 0x0000001801007387 */ /* 0x000fe80000100a00 */
[----:B------:R2:W-:Y:S02]  /*7ab30*/  STL.64 [R1+0x8], R26 ;  /* 0x0000081a01007387 */ /* 0x0005e40000100a00 */
[----:B--2---:R-:W-:Y:S02]  /*7ab40*/  IMAD.MOV.U32 R26, RZ, RZ, R19 ;  /* 0x000000ffff1a7224 */ /* 0x004fe400078e0013 */
[----:B------:R-:W-:-:S07]  /*7ab50*/  IMAD.MOV.U32 R27, RZ, RZ, R18 ;  /* 0x000000ffff1b7224 */ /* 0x000fce00078e0012 */
[----:B------:R-:W-:Y:S07]  /*7ab60*/  HMMA.16816.F32 R24, R12, R26, R20 ;  /* 0x0000001a0c18723c */ /* 0x000fee0000001814 */
[----:B---3--:R-:W-:Y:S02]  /*7ab70*/  IMAD.MOV.U32 R22, RZ, RZ, R17 ;  /* 0x000000ffff167224 */ /* 0x008fe400078e0011 */
[----:B------:R-:W-:-:S07]  /*7ab80*/  IMAD.MOV.U32 R23, RZ, RZ, R16 ;  /* 0x000000ffff177224 */ /* 0x000fce00078e0010 */
[----:B------:R-:W-:Y:S07]  /*7ab90*/  HMMA.16816.F32 R20, R12, R22, R8 ;  /* 0x000000160c14723c */ /* 0x000fee0000001808 */
[----:B------:R0:W-:Y:S04]  /*7aba0*/  STL.64 [R1+0x3ee8], R26 ;  /* 0x003ee81a01007387 */ /* 0x0001e80000100a00 */
[----:B------:R-:W-:Y:S04]  /*7abb0*/  STL.64 [R1+0x3ee0], R24 ;  /* 0x003ee01801007387 */ /* 0x000fe80000100a00 */
[----:B------:R-:W-:Y:S04]  /*7abc0*/  STL [R1+0x3e08], R0 ;  /* 0x003e080001007387 */ /* 0x000fe80000100800 */
[----:B------:R-:W2:Y:S01]  /*7abd0*/  LDL R11, [R1+0x9e0] ;  /* 0x0009e000010b7983 */ /* 0x000ea20000100800 */
[----:B0-----:R-:W-:-:S02]  /*7abe0*/  IMAD.MOV.U32 R26, RZ, RZ, R3 ;  /* 0x000000ffff1a7224 */ /* 0x001fc400078e0003 */
[----:B------:R-:W-:-:S07]  /*7abf0*/  IMAD.MOV.U32 R27, RZ, RZ, R2 ;  /* 0x000000ffff1b7224 */ /* 0x000fce00078e0002 */
[----:B------:R-:W-:Y:S01]  /*7ac00*/  HMMA.16816.F32 R12, R12, R26, R4 ;  /* 0x0000001a0c0c723c */ /* 0x000fe20000001804 */
[----:B------:R-:W-:Y:S01]  /*7ac10*/  LOP3.LUT R16, R0, 0x40, RZ, 0x3c, !PT ;  /* 0x0000004000107812 */ /* 0x000fe200078e3cff */
[----:B------:R-:W-:Y:S04]  /*7ac20*/  STL.64 [R1+0x3ed8], R22 ;  /* 0x003ed81601007387 */ /* 0x000fe80000100a00 */
[----:B------:R-:W-:Y:S04]  /*7ac30*/  STL.64 [R1+0x3ed0], R20 ;  /* 0x003ed01401007387 */ /* 0x000fe80000100a00 */
[----:B------:R-:W0:Y:S04]  /*7ac40*/  LDSM.16.M88.4 R20, [R16] ;  /* 0x000000001014783b */ /* 0x000e280000000200 */
[----:B------:R-:W-:Y:S09]  /*7ac50*/  LDSM.16.M88.4 R24, [R16+0xd000] ;  /* 0x00d000001018783b */ /* 0x000ff20000000200 */
[----:B------:R-:W-:Y:S04]  /*7ac60*/  STL.64 [R1+0x3ec8], R14 ;  /* 0x003ec80e01007387 */ /* 0x000fe80000100a00 */
[----:B------:R-:W-:Y:S04]  /*7ac70*/  STL.64 [R1+0x3ec0], R12 ;  /* 0x003ec00c01007387 */ /* 0x000fe80000100a00 */
[----:B------:R-:W-:Y:S01]  /*7ac80*/  LDSM.16.M88.4 R12, [R16+0x6000] ;  /* 0x00600000100c783b */ /* 0x000fe20000000200 */
[----:B0-----:R-:W-:-:S02]  /*7ac90*/  IMAD.MOV.U32 R18, RZ, RZ, R22 ;  /* 0x000000ffff127224 */ /* 0x001fc400078e0016 */
[----:B------:R-:W-:Y:S01]  /*7aca0*/  IMAD.MOV.U32 R17, RZ, RZ, R21 ;  /* 0x000000ffff117224 */ /* 0x000fe200078e0015 */
[----:B--2---:R-:W0:Y:S04]  /*7acb0*/  LDSM.16.MT88.4 R4, [R11+0x20400] ;  /* 0x020400000b04783b */ /* 0x004e280000004200 */
[----:B------:R-:W-:Y:S04]  /*7acc0*/  STL [R1+0x410c], R11 ;  /* 0x00410c0b01007387 */ /* 0x000fe80000100800 */
[----:B------:R-:W1:Y:S04]  /*7acd0*/  LDSM.16.M88.4 R8, [R16+0x1000] ;  /* 0x001000001008783b */ /* 0x000e680000000200 */
[----:B0-----:R-:W-:Y:S04]  /*7ace0*/  STL [R1+0x40f4], R4 ;  /* 0x0040f40401007387 */ /* 0x001fe80000100800 */
[----:B------:R-:W-:Y:S04]  /*7acf0*/  STL [R1+0x40f0], R5 ;  /* 0x0040f00501007387 */ /* 0x000fe80000100800 */
[----:B------:R1:W-:Y:S04]  /*7ad00*/  STL [R1+0x40ec], R6 ;  /* 0x0040ec0601007387 */ /* 0x0003e80000100800 */
[----:B------:R0:W-:Y:S04]  /*7ad10*/  STL [R1+0x40e8], R7 ;  /* 0x0040e80701007387 */ /* 0x0001e80000100800 */
[----:B------:R-:W-:Y:S01]  /*7ad20*/  STL [R1+0x3b0], R20 ;  /* 0x0003b01401007387 */ /* 0x000fe20000100800 */
[----:B-1----:R-:W-:-:S03]  /*7ad30*/  IMAD.MOV.U32 R6, RZ, RZ, R8 ;  /* 0x000000ffff067224 */ /* 0x002fc600078e0008 */
[----:B------:R-:W-:Y:S01]  /*7ad40*/  STL [R1+0x4114], R18 ;  /* 0x0041141201007387 */ /* 0x000fe20000100800 */
[----:B0-----:R-:W-:-:S03]  /*7ad50*/  IMAD.MOV.U32 R7, RZ, RZ, R9 ;  /* 0x000000ffff077224 */ /* 0x001fc600078e0009 */
[----:B------:R-:W-:Y:S04]  /*7ad60*/  STL [R1+0x4110], R17 ;  /* 0x0041101101007387 */ /* 0x000fe80000100800 */
[----:B------:R-:W-:Y:S04]  /*7ad70*/  STL.64 [R1+0x3a8], R10 ;  /* 0x0003a80a01007387 */ /* 0x000fe80000100a00 */
[----:B------:R-:W0:Y:S04]  /*7ad80*/  LDSM.16.M88.4 R8, [R16+0x2000] ;  /* 0x002000001008783b */ /* 0x000e280000000200 */
[----:B------:R-:W-:Y:S04]  /*7ad90*/  STL [R1+0x40fc], R6 ;  /* 0x0040fc0601007387 */ /* 0x000fe80000100800 */
[----:B------:R-:W-:Y:S01]  /*7ada0*/  STL [R1+0x40f8], R7 ;  /* 0x0040f80701007387 */ /* 0x000fe20000100800 */
[----:B0-----:R-:W-:-:S03]  /*7adb0*/  IMAD.MOV.U32 R4, RZ, RZ, R8 ;  /* 0x000000ffff047224 */ /* 0x001fc600078e0008 */
[----:B------:R-:W-:Y:S01]  /*7adc0*/  STL.64 [R1+0x398], R10 ;  /* 0x0003980a01007387 */ /* 0x000fe20000100a00 */
[----:B------:R-:W-:-:S03]  /*7add0*/  IMAD.MOV.U32 R5, RZ, RZ, R9 ;  /* 0x000000ffff057224 */ /* 0x000fc600078e0009 */
[----:B------:R-:W0:Y:S04]  /*7ade0*/  LDSM.16.M88.4 R8, [R16+0x3000] ;  /* 0x003000001008783b */ /* 0x000e280000000200 */
[----:B------:R-:W-:Y:S04]  /*7adf0*/  STL [R1+0x4104], R5 ;  /* 0x0041040501007387 */ /* 0x000fe80000100800 */
[----:B------:R-:W-:Y:S04]  /*7ae00*/  STL [R1+0x4100], R4 ;  /* 0x0041000401007387 */ /* 0x000fe80000100800 */
[----:B0-----:R-:W-:Y:S01]  /*7ae10*/  STL [R1+0x384], R9 ;  /* 0x0003840901007387 */ /* 0x001fe20000100800 */
[----:B------:R-:W-:-:S03]  /*7ae20*/  IMAD.MOV.U32 R7, RZ, RZ, R8 ;  /* 0x000000ffff077224 */ /* 0x000fc600078e0008 */
[----:B------:R-:W-:Y:S04]  /*7ae30*/  STL.64 [R1+0x388], R10 ;  /* 0x0003880a01007387 */ /* 0x000fe80000100a00 */
[----:B------:R-:W0:Y:S04]  /*7ae40*/  LDSM.16.M88.4 R8, [R16+0x4000] ;  /* 0x004000001008783b */ /* 0x000e280000000200 */
[----:B------:R-:W-:Y:S01]  /*7ae50*/  STL [R1+0x4108], R7 ;  /* 0x0041080701007387 */ /* 0x000fe20000100800 */
[----:B0-----:R-:W-:-:S03]  /*7ae60*/  IMAD.MOV.U32 R4, RZ, RZ, R8 ;  /* 0x000000ffff047224 */ /* 0x001fc600078e0008 */
[----:B------:R-:W-:Y:S01]  /*7ae70*/  STL.64 [R1+0x378], R10 ;  /* 0x0003780a01007387 */ /* 0x000fe20000100a00 */
[----:B------:R-:W-:-:S03]  /*7ae80*/  IMAD.MOV.U32 R6, RZ, RZ, R9 ;  /* 0x000000ffff067224 */ /* 0x000fc600078e0009 */
[----:B------:R-:W0:Y:S02]  /*7ae90*/  LDSM.16.M88.4 R8, [R16+0x5000] ;  /* 0x005000001008783b */ /* 0x000e240000000200 */
[----:B0-----:R-:W-:Y:S02]  /*7aea0*/  IMAD.MOV.U32 R7, RZ, RZ, R8 ;  /* 0x000000ffff077224 */ /* 0x001fe400078e0008 */
[----:B------:R-:W-:Y:S01]  /*7aeb0*/  STL.64 [R1+0x368], R10 ;  /* 0x0003680a01007387 */ /* 0x000fe20000100a00 */
[----:B------:R-:W-:Y:S02]  /*7aec0*/  IMAD.MOV.U32 R5, RZ, RZ, R9 ;  /* 0x000000ffff057224 */ /* 0x000fe400078e0009 */
[----:B------:R-:W-:Y:S01]  /*7aed0*/  IMAD.MOV.U32 R9, RZ, RZ, R13 ;  /* 0x000000ffff097224 */ /* 0x000fe200078e000d */
[----:B------:R-:W-:Y:S01]  /*7aee0*/  STL.64 [R1+0x358], R14 ;  /* 0x0003580e01007387 */ /* 0x000fe20000100a00 */
[----:B------:R-:W-:-:S03]  /*7aef0*/  IMAD.MOV.U32 R8, RZ, RZ, R12 ;  /* 0x000000ffff087224 */ /* 0x000fc600078e000c */
[----:B------:R-:W0:Y:S01]  /*7af00*/  LDSM.16.M88.4 R12, [R16+0x7000] ;  /* 0x00700000100c783b */ /* 0x000e220000000200 */
[----:B------:R-:W-:-:S03]  /*7af10*/  IMAD.MOV.U32 R19, RZ, RZ, R23 ;  /* 0x000000ffff137224 */ /* 0x000fc600078e0017 */
        /* <DEDUP_REMOVED lines=20> */
[----:B0-----:R-:W-:Y:S04]  /*7b060*/  STL.64 [R1+0x2f0], R12 ;  /* 0x0002f00c01007387 */ /* 0x001fe80000100a00 */
[----:B------:R-:W-:Y:S04]  /*7b070*/  STL.64 [R1+0x2f8], R14 ;  /* 0x0002f80e01007387 */ /* 0x000fe80000100a00 */
[----:B------:R-:W0:Y:S04]  /*7b080*/  LDSM.16.M88.4 R12, [R16+0xf000] ;  /* 0x00f00000100c783b */ /* 0x000e280000000200 */
[----:B------:R-:W-:Y:S04]  /*7b090*/  STL.64 [R1+0x2e0], R24 ;  /* 0x0002e01801007387 */ /* 0x000fe80000100a00 */
[----:B------:R-:W-:Y:S04]  /*7b0a0*/  STL.64 [R1+0x2e8], R26 ;  /* 0x0002e81a01007387 */ /* 0x000fe80000100a00 */
[----:B------:R-:W1:Y:S04]  /*7b0b0*/  LDSM.16.M88.4 R24, [R16+0x10000] ;  /* 0x010000001018783b */ /* 0x000e680000000200 */
[----:B------:R-:W-:Y:S04]  /*7b0c0*/  STL.64 [R1+0x2d0], R20 ;  /* 0x0002d01401007387 */ /* 0x000fe80000100a00 */
[----:B------:R-:W-:Y:S04]  /*7b0d0*/  STL.64 [R1+0x2d8], R22 ;  /* 0x0002d81601007387 */ /* 0x000fe80000100a00 */
[----:B------:R-:W2:Y:S04]  /*7b0e0*/  LDSM.16.M88.4 R20, [R16+0x11000] ;  /* 0x011000001014783b */ /* 0x000ea80000000200 */
[----:B0-----:R-:W-:Y:S04]  /*7b0f0*/  STL.64 [R1+0x2c0], R12 ;  /* 0x0002c00c01007387 */ /* 0x001fe80000100a00 */
[----:B------:R-:W-:Y:S04]  /*7b100*/  STL.64 [R1+0x2c8], R14 ;  /* 0x0002c80e01007387 */ /* 0x000fe80000100a00 */
[----:B------:R-:W0:Y:S04]  /*7b110*/  LDSM.16.M88.4 R12, [R16+0x12000] ;  /* 0x01200000100c783b */ /* 0x000e280000000200 */
[----:B-1----:R-:W-:Y:S04]  /*7b120*/  STL.64 [R1+0x2b0], R24 ;  /* 0x0002b01801007387 */ /* 0x002fe80000100a00 */
[----:B------:R-:W-:Y:S04]  /*7b130*/  STL.64 [R1+0x2b8], R26 ;  /* 0x0002b81a01007387 */ /* 0x000fe80000100a00 */
[----:B------:R-:W1:Y:S04]  /*7b140*/  LDSM.16.M88.4 R24, [R16+0x13000] ;  /* 0x013000001018783b */ /* 0x000e680000000200 */
[----:B--2---:R-:W-:Y:S04]  /*7b150*/  STL.64 [R1+0x2a0], R20 ;  /* 0x0002a01401007387 */ /* 0x004fe80000100a00 */
        /* <DEDUP_REMOVED lines=25> */
[----:B------:R-:W-:Y:S04]  /*7b2f0*/  LDSM.16.M88.4 R24, [R16+0x1c000] ;  /* 0x01c000001018783b */ /* 0x000fe80000000200 */
[----:B--2---:R-:W-:Y:S04]  /*7b300*/  STL.64 [R1+0x210], R20 ;  /* 0x0002101401007387 */ /* 0x004fe80000100a00 */
[----:B------:R-:W-:Y:S04]  /*7b310*/  STL.64 [R1+0x218], R22 ;  /* 0x0002181601007387 */ /* 0x000fe80000100a00 */
[----:B------:R-:W-:Y:S04]  /*7b320*/  LDSM.16.M88.4 R20, [R16+0x1d000] ;  /* 0x01d000001014783b */ /* 0x000fe80000000200 */
[----:B0-----:R-:W-:Y:S04]  /*7b330*/  STL.64 [R1+0x200], R12 ;  /* 0x0002000c01007387 */ /* 0x001fe80000100a00 */
[----:B------:R-:W-:Y:S04]  /*7b340*/  STL.64 [R1+0x208], R14 ;  /* 0x0002080e01007387 */ /* 0x000fe80000100a00 */
[----:B------:R-:W0:Y:S02]  /*7b350*/  LDSM.16.M88.4 R12, [R16+0x1e000] ;  /* 0x01e00000100c783b */ /* 0x000e240000000200 */
[----:B0-----:R-:W-:-:S02]  /*7b360*/  IMAD.MOV.U32 R0, RZ, RZ, R15 ;  /* 0x000000ffff007224 */ /* 0x001fc400078e000f */
[----:B------:R-:W-:Y:S02]  /*7b370*/  IMAD.MOV.U32 R15, RZ, RZ, R18 ;  /* 0x000000ffff0f7224 */ /* 0x000fe400078e0012 */
[----:B------:R-:W2:Y:S04]  /*7b380*/  LDL.LU R18, [R1+0x4114] ;  /* 0x0041140001127983 */ /* 0x000ea80000300800 */
[----:B------:R0:W-:Y:S02]  /*7b390*/  STL.64 [R1+0x1f8], R26 ;  /* 0x0001f81a01007387 */ /* 0x0001e40000100a00 */
[----:B0-----:R-:W-:Y:S02]  /*7b3a0*/  IMAD.MOV.U32 R26, RZ, RZ, R17 ;  /* 0x000000ffff1a7224 */ /* 0x001fe400078e0011 */
[----:B------:R-:W3:Y:S04]  /*7b3b0*/  LDL.LU R17, [R1+0x4110] ;  /* 0x0041100001117983 */ /* 0x000ee80000300800 */
[----:B------:R-:W4:Y:S04]  /*7b3c0*/  LDL.LU R27, [R1+0x3b0] ;  /* 0x0003b000011b7983 */ /* 0x000f280000300800 */
[----:B------:R0:W-:Y:S02]  /*7b3d0*/  STL.64 [R1+0x3ef8], R24 ;  /* 0x003ef81801007387 */ /* 0x0001e40000100a00 */
[----:B0-----:R-:W-:-:S02]  /*7b3e0*/  IMAD.MOV.U32 R24, RZ, RZ, R11 ;  /* 0x000000ffff187224 */ /* 0x001fc400078e000b */
[----:B------:R-:W3:Y:S04]  /*7b3f0*/  LDL.LU R11, [R1+0x410c] ;  /* 0x00410c00010b7983 */ /* 0x000ee80000300800 */
[----:B------:R0:W-:Y:S04]  /*7b400*/  STL [R1+0x3e30], R0 ;  /* 0x003e300001007387 */ /* 0x0001e80000100800 */
[----:B------:R-:W-:Y:S04]  /*7b410*/  STL.64 [R1+0x1e8], R22 ;  /* 0x0001e81601007387 */ /* 0x000fe80000100a00 */
[----:B------:R-:W-:Y:S04]  /*7b420*/  STL.64 [R1+0x3ef0], R20 ;  /* 0x003ef01401007387 */ /* 0x000fe80000100a00 */
[----:B------:R-:W1:Y:S01]  /*7b430*/  LDSM.16.M88.4 R20, [R16+0x1f000] ;  /* 0x01f000001014783b */ /* 0x000e620000000200 */
[----:B------:R-:W-:-:S02]  /*7b440*/  IMAD.MOV.U32 R25, RZ, RZ, R3 ;  /* 0x000000ffff197224 */ /* 0x000fc400078e0003 */
[----:B0-----:R-:W-:Y:S01]  /*7b450*/  IMAD.MOV.U32 R0, RZ, RZ, R2 ;  /* 0x000000ffff007224 */ /* 0x001fe200078e0002 */
[----:B-1----:R-:W-:Y:S01]  /*7b460*/  STL.64 [R1+0x3d0], R20 ;  /* 0x0003d01401007387 */ /* 0x002fe20000100a00 */
[----:B------:R-:W-:Y:S02]  /*7b470*/  IMAD.MOV.U32 R2, RZ, RZ, R23 ;  /* 0x000000ffff027224 */ /* 0x000fe400078e0017 */
[----:B------:R-:W-:Y:S01]  /*7b480*/  IMAD.MOV.U32 R3, RZ, RZ, R22 ;  /* 0x000000ffff037224 */ /* 0x000fe200078e0016 */
[----:B------:R-:W-:Y:S04]  /*7b490*/  STL [R1+0x1d8], R14 ;  /* 0x0001d80e01007387 */ /* 0x000fe80000100800 */
[----:B------:R0:W-:Y:S04]  /*7b4a0*/  STL.64 [R1+0x40e0], R12 ;  /* 0x0040e00c01007387 */ /* 0x0001e80000100a00 */
[----:B------:R1:W-:Y:S04]  /*7b4b0*/  STL [R1+0x3e38], R2 ;  /* 0x003e380201007387 */ /* 0x0003e80000100800 */
[----:B------:R-:W-:Y:S01]  /*7b4c0*/  STL [R1+0x3e34], R3 ;  /* 0x003e340301007387 */ /* 0x000fe20000100800 */
[----:B0-----:R-:W-:-:S02]  /*7b4d0*/  IMAD.MOV.U32 R12, RZ, RZ, R24 ;  /* 0x000000ffff0c7224 */ /* 0x001fc400078e0018 */
[----:B------:R-:W-:Y:S02]  /*7b4e0*/  IMAD.MOV.U32 R13, RZ, RZ, R25 ;  /* 0x000000ffff0d7224 */ /* 0x000fe400078e0019 */
[----:B------:R-:W-:Y:S02]  /*7b4f0*/  IMAD.MOV.U32 R24, RZ, RZ, R15 ;  /* 0x000000ffff187224 */ /* 0x000fe400078e000f */
[----:B------:R-:W-:Y:S01]  /*7b500*/  IMAD.MOV.U32 R25, RZ, RZ, R10 ;  /* 0x000000ffff197224 */ /* 0x000fe200078e000a */
[----:B------:R4:W-:Y:S04]  /*7b510*/  STL [R1+0x3630], R16 ;  /* 0x0036301001007387 */ /* 0x0009e80000100800 */
[----:B--2---:R-:W-:Y:S04]  /*7b520*/  STL [R1+0x3eb8], R18 ;  /* 0x003eb81201007387 */ /* 0x004fe80000100800 */
[----:B------:R0:W-:Y:S04]  /*7b530*/  STL.64 [R1+0x4030], R24 ;  /* 0x0040301801007387 */ /* 0x0001e80000100a00 */
[----:B------:R-:W2:Y:S04]  /*7b540*/  LDL.LU R20, [R1+0x110] ;  /* 0x0001100001147983 */ /* 0x000ea80000300800 */
[----:B------:R-:W2:Y:S04]  /*7b550*/  LDL.LU R21, [R1+0x114] ;  /* 0x0001140001157983 */ /* 0x000ea80000300800 */
[----:B------:R-:W2:Y:S04]  /*7b560*/  LDL.LU R22, [R1+0x118] ;  /* 0x0001180001167983 */ /* 0x000ea80000300800 */
[----:B------:R-:W2:Y:S01]  /*7b570*/  LDL.LU R23, [R1+0x11c] ;  /* 0x00011c0001177983 */ /* 0x000ea20000300800 */
[----:B-1----:R-:W-:-:S02]  /*7b580*/  IMAD.MOV.U32 R2, RZ, RZ, R26 ;  /* 0x000000ffff027224 */ /* 0x002fc400078e001a */
[----:B----4-:R-:W-:Y:S01]  /*7b590*/  IMAD.MOV.U32 R16, RZ, RZ, R27 ;  /* 0x000000ffff107224 */ /* 0x010fe200078e001b */
[----:B--2---:R-:W-:Y:S04]  /*7b5a0*/  STL.64 [R1+0x4040], R22 ;  /* 0x0040401601007387 */ /* 0x004fe80000100a00 */
[----:B------:R1:W-:Y:S04]  /*7b5b0*/  STL.64 [R1+0x4038], R20 ;  /* 0x0040381401007387 */ /* 0x0003e80000100a00 */
[----:B------:R-:W-:Y:S04]  /*7b5c0*/  STL [R1+0x3ebc], R19 ;  /* 0x003ebc1301007387 */ /* 0x000fe80000100800 */
[----:B0-----:R-:W2:Y:S04]  /*7b5d0*/  LDL.LU R24, [R1+0x130] ;  /* 0x0001300001187983 */ /* 0x001ea80000300800 */
[----:B------:R-:W2:Y:S04]  /*7b5e0*/  LDL.LU R25, [R1+0x134] ;  /* 0x0001340001197983 */ /* 0x000ea80000300800 */
[----:B------:R-:W4:Y:S04]  /*7b5f0*/  LDL.LU R26, [R1+0x138] ;  /* 0x00013800011a7983 */ /* 0x000f280000300800 */
[----:B------:R-:W4:Y:S01]  /*7b600*/  LDL.LU R27, [R1+0x13c] ;  /* 0x00013c00011b7983 */ /* 0x000f220000300800 */
[----:B-1----:R-:W-:-:S02]  /*7b610*/  IMAD.MOV.U32 R20, RZ, RZ, R2 ;  /* 0x000000ffff147224 */ /* 0x002fc400078e0002 */
[----:B------:R-:W-:Y:S01]  /*7b620*/  IMAD.MOV.U32 R21, RZ, RZ, R12 ;  /* 0x000000ffff157224 */ /* 0x000fe200078e000c */
[----:B----4-:R-:W-:Y:S04]  /*7b630*/  STL.64 [R1+0x4050], R26 ;  /* 0x0040501a01007387 */ /* 0x010fe80000100a00 */
[----:B--2---:R0:W-:Y:S04]  /*7b640*/  STL.64 [R1+0x4048], R24 ;  /* 0x0040481801007387 */ /* 0x0041e80000100a00 */
[----:B------:R1:W-:Y:S04]  /*7b650*/  STL.64 [R1+0x4058], R20 ;  /* 0x0040581401007387 */ /* 0x0003e80000100a00 */
[----:B0-----:R-:W2:Y:S04]  /*7b660*/  LDL.LU R24, [R1+0x140] ;  /* 0x0001400001187983 */ /* 0x001ea80000300800 */
[----:B------:R-:W2:Y:S04]  /*7b670*/  LDL.LU R25, [R1+0x144] ;  /* 0x0001440001197983 */ /* 0x000ea80000300800 */
[----:B------:R-:W4:Y:S04]  /*7b680*/  LDL.LU R26, [R1+0x148] ;  /* 0x00014800011a7983 */ /* 0x000f280000300800 */
[----:B------:R-:W4:Y:S01]  /*7b690*/  LDL.LU R27, [R1+0x14c] ;  /* 0x00014c00011b7983 */ /* 0x000f220000300800 */
[----:B------:R-:W-:-:S02]  /*7b6a0*/  IMAD.MOV.U32 R14, RZ, RZ, R0 ;  /* 0x000000ffff0e7224 */ /* 0x000fc400078e0000 */
[----:B-1----:R-:W-:Y:S02]  /*7b6b0*/  IMAD.MOV.U32 R20, RZ, RZ, R13 ;  /* 0x000000ffff147224 */ /* 0x002fe400078e000d */
        /* <DEDUP_REMOVED lines=9> */
[----:B------:R-:W-:Y:S02]  /*7b750*/  IMAD.MOV.U32 R0, RZ, RZ, R8 ;  /* 0x000000ffff007224 */ /* 0x000fe400078e0008 */
[----:B-1----:R-:W-:Y:S01]  /*7b760*/  IMAD.MOV.U32 R21, RZ, RZ, R15 ;  /* 0x000000ffff157224 */ /* 0x002fe200078e000f */
[----:B---3--:R-:W0:Y:S01]  /*7b770*/  LDSM.16.MT88.4 R8, [R11+0x20600] ;  /* 0x020600000b08783b */ /* 0x008e220000004200 */
[----:B------:R-:W-:-:S03]  /*7b780*/  IMAD.MOV.U32 R20, RZ, RZ, R0 ;  /* 0x000000ffff147224 */ /* 0x000fc600078e0000 */
[----:B----4-:R-:W-:Y:S04]  /*7b790*/  STL.64 [R1+0x4080], R26 ;  /* 0x0040801a01007387 */ /* 0x010fe80000100a00 */
[----:B--2---:R1:W-:Y:S04]  /*7b7a0*/  STL.64 [R1+0x4078], R24 ;  /* 0x0040781801007387 */ /* 0x0043e80000100a00 */
[----:B------:R2:W-:Y:S04]  /*7b7b0*/  STL.64 [R1+0x4088], R20 ;  /* 0x0040881401007387 */ /* 0x0005e80000100a00 */
[----:B-1----:R-:W3:Y:S04]  /*7b7c0*/  LDL.LU R24, [R1+0x160] ;  /* 0x0001600001187983 */ /* 0x002ee80000300800 */
[----:B------:R-:W3:Y:S04]  /*7b7d0*/  LDL.LU R25, [R1+0x164] ;  /* 0x0001640001197983 */ /* 0x000ee80000300800 */
[----:B------:R-:W4:Y:S04]  /*7b7e0*/  LDL.LU R26, [R1+0x168] ;  /* 0x00016800011a7983 */ /* 0x000f280000300800 */
[----:B------:R-:W4:Y:S01]  /*7b7f0*/  LDL.LU R27, [R1+0x16c] ;  /* 0x00016c00011b7983 */ /* 0x000f220000300800 */
[----:B--2---:R-:W-:-:S02]  /*7b800*/  IMAD.MOV.U32 R20, RZ, RZ, R7 ;  /* 0x000000ffff147224 */ /* 0x004fc400078e0007 */
[----:B------:R-:W-:Y:S01]  /*7b810*/  IMAD.MOV.U32 R21, RZ, RZ, R5 ;  /* 0x000000ffff157224 */ /* 0x000fe200078e0005 */
[----:B----4-:R-:W-:Y:S04]  /*7b820*/  STL.64 [R1+0x4098], R26 ;  /* 0x0040981a01007387 */ /* 0x010fe80000100a00 */
[----:B---3--:R-:W-:Y:S04]  /*7b830*/  STL.64 [R1+0x4090], R24 ;  /* 0x0040901801007387 */ /* 0x008fe80000100a00 */
[----:B------:R-:W2:Y:S04]  /*7b840*/  LDL.LU R7, [R1+0x4108] ;  /* 0x0041080001077983 */ /* 0x000ea80000300800 */
[----:B------:R-:W3:Y:S04]  /*7b850*/  LDL.LU R5, [R1+0x4104] ;  /* 0x0041040001057983 */ /* 0x000ee80000300800 */
[----:B------:R1:W-:Y:S02]  /*7b860*/  STL.64 [R1+0x40a0], R20 ;  /* 0x0040a01401007387 */ /* 0x0003e40000100a00 */
[----:B-1----:R-:W-:-:S02]  /*7b870*/  IMAD.MOV.U32 R20, RZ, RZ, R4 ;  /* 0x000000ffff147224 */ /* 0x002fc400078e0004 */
[----:B------:R-:W4:Y:S01]  /*7b880*/  LDL.LU R4, [R1+0x4100] ;  /* 0x0041000001047983 */ /* 0x000f220000300800 */
[----:B------:R-:W-:-:S03]  /*7b890*/  IMAD.MOV.U32 R21, RZ, RZ, R6 ;  /* 0x000000ffff157224 */ /* 0x000fc600078e0006 */
[----:B------:R-:W3:Y:S04]  /*7b8a0*/  LDL.LU R6, [R1+0x40fc] ;  /* 0x0040fc0001067983 */ /* 0x000ee80000300800 */
[----:B------:R-:W3:Y:S04]  /*7b8b0*/  LDL.LU R12, [R1+0x3c0] ;  /* 0x0003c000010c7983 */ /* 0x000ee80000300800 */
[----:B------:R-:W3:Y:S04]  /*7b8c0*/  LDL.LU R13, [R1+0x3c4] ;  /* 0x0003c400010d7983 */ /* 0x000ee80000300800 */
[----:B------:R-:W3:Y:S04]  /*7b8d0*/  LDL.LU R14, [R1+0x3c8] ;  /* 0x0003c800010e7983 */ /* 0x000ee80000300800 */
[----:B------:R-:W3:Y:S04]  /*7b8e0*/  LDL.LU R15, [R1+0x3cc] ;  /* 0x0003cc00010f7983 */ /* 0x000ee80000300800 */
[----:B------:R2:W-:Y:S04]  /*7b8f0*/  STL.64 [R1+0x40b8], R20 ;  /* 0x0040b81401007387 */ /* 0x0005e80000100a00 */
[----:B------:R-:W3:Y:S04]  /*7b900*/  LDL.LU R24, [R1+0x170] ;  /* 0x0001700001187983 */ /* 0x000ee80000300800 */
[----:B------:R-:W3:Y:S04]  /*7b910*/  LDL.LU R25, [R1+0x174] ;  /* 0x0001740001197983 */ /* 0x000ee80000300800 */
[----:B------:R-:W3:Y:S04]  /*7b920*/  LDL.LU R26, [R1+0x178] ;  /* 0x00017800011a7983 */ /* 0x000ee80000300800 */
[----:B------:R-:W3:Y:S01]  /*7b930*/  LDL.LU R27, [R1+0x17c] ;  /* 0x00017c00011b7983 */ /* 0x000ee20000300800 */
[----:B--2---:R-:W-:-:S03]  /*7b940*/  IMAD.MOV.U32 R20, RZ, RZ, R7 ;  /* 0x000000ffff147224 */ /* 0x004fc600078e0007 */
[----:B------:R-:W2:Y:S04]  /*7b950*/  LDL.LU R7, [R1+0x40f8] ;  /* 0x0040f80001077983 */ /* 0x000ea80000300800 */
[----:B------:R-:W2:Y:S04]  /*7b960*/  LDL.LU R21, [R1+0x384] ;  /* 0x0003840001157983 */ /* 0x000ea80000300800 */
[----:B--2---:R4:W-:Y:S02]  /*7b970*/  STL.64 [R1+0x40d0], R20 ;  /* 0x0040d01401007387 */ /* 0x0049e40000100a00 */
[----:B----4-:R-:W-:-:S02]  /*7b980*/  IMAD.MOV.U32 R20, RZ, RZ, R4 ;  /* 0x000000ffff147224 */ /* 0x010fc400078e0004 */
[----:B---3--:R-:W-:Y:S01]  /*7b990*/  IMAD.MOV.U32 R21, RZ, RZ, R5 ;  /* 0x000000ffff157224 */ /* 0x008fe200078e0005 */
[----:B------:R-:W2:Y:S04]  /*7b9a0*/  LDL.LU R4, [R1+0x40f4] ;  /* 0x0040f40001047983 */ /* 0x000ea80000300800 */
[----:B------:R-:W2:Y:S04]  /*7b9b0*/  LDL.LU R5, [R1+0x40f0] ;  /* 0x0040f00001057983 */ /* 0x000ea80000300800 */
[----:B------:R1:W-:Y:S02]  /*7b9c0*/  STL.64 [R1+0x40d8], R20 ;  /* 0x0040d81401007387 */ /* 0x0003e40000100a00 */
[----:B-1----:R-:W-:-:S02]  /*7b9d0*/  IMAD.MOV.U32 R20, RZ, RZ, R6 ;  /* 0x000000ffff147224 */ /* 0x002fc400078e0006 */
[----:B------:R-:W2:Y:S01]  /*7b9e0*/  LDL.LU R6, [R1+0x40ec] ;  /* 0x0040ec0001067983 */ /* 0x000ea20000300800 */
[----:B------:R-:W-:-:S03]  /*7b9f0*/  IMAD.MOV.U32 R21, RZ, RZ, R7 ;  /* 0x000000ffff157224 */ /* 0x000fc600078e0007 */
[----:B------:R-:W2:Y:S04]  /*7ba00*/  LDL.LU R7, [R1+0x40e8] ;  /* 0x0040e80001077983 */ /* 0x000ea80000300800 */
[----:B------:R-:W-:Y:S04]  /*7ba10*/  STL.64 [R1+0x40b0], R26 ;  /* 0x0040b01a01007387 */ /* 0x000fe80000100a00 */
[----:B------:R1:W-:Y:S04]  /*7ba20*/  STL.64 [R1+0x40a8], R24 ;  /* 0x0040a81801007387 */ /* 0x0003e80000100a00 */
[----:B-1----:R-:W3:Y:S04]  /*7ba30*/  LDL.LU R24, [R1+0x180] ;  /* 0x0001800001187983 */ /* 0x002ee80000300800 */
[----:B------:R-:W3:Y:S04]  /*7ba40*/  LDL.LU R25, [R1+0x184] ;  /* 0x0001840001197983 */ /* 0x000ee80000300800 */
[----:B------:R-:W4:Y:S04]  /*7ba50*/  LDL.LU R26, [R1+0x188] ;  /* 0x00018800011a7983 */ /* 0x000f280000300800 */
[----:B------:R-:W4:Y:S01]  /*7ba60*/  LDL.LU R27, [R1+0x18c] ;  /* 0x00018c00011b7983 */ /* 0x000f220000300800 */
[----:B--2---:R-:W-:Y:S03]  /*7ba70*/  HMMA.16816.F32 R16, R4, R16, R12 ;  /* 0x000000100410723c */ /* 0x004fe6000000180c */
[----:B----4-:R-:W-:Y:S04]  /*7ba80*/  STL.64 [R1+0x40c8], R26 ;  /* 0x0040c81a01007387 */ /* 0x010fe80000100a00 */
[----:B---3--:R1:W-:Y:S04]  /*7ba90*/  STL.64 [R1+0x40c0], R24 ;  /* 0x0040c01801007387 */ /* 0x0083e80000100a00 */
[----:B-1----:R-:W2:Y:S04]  /*7baa0*/  LDL.LU R24, [R1+0x190] ;  /* 0x0001900001187983 */ /* 0x002ea80000300800 */
[----:B------:R-:W2:Y:S04]  /*7bab0*/  LDL.LU R25, [R1+0x194] ;  /* 0x0001940001197983 */ /* 0x000ea80000300800 */
[----:B------:R-:W2:Y:S04]  /*7bac0*/  LDL.LU R26, [R1+0x198] ;  /* 0x00019800011a7983 */ /* 0x000ea80000300800 */
[----:B------:R-:W2:Y:S04]  /*7bad0*/  LDL.LU R27, [R1+0x19c] ;  /* 0x00019c00011b7983 */ /* 0x000ea80000300800 */
[----:B0-----:R-:W-:Y:S04]  /*7bae0*/  STL.64 [R1+0x3eb0], R10 ;  /* 0x003eb00a01007387 */ /* 0x001fe80000100a00 */
[----:B------:R0:W-:Y:S01]  /*7baf0*/  STL.64 [R1+0x3ea8], R8 ;  /* 0x003ea80801007387 */ /* 0x0001e20000100a00 */
[----:B------:R-:W-:-:S02]  /*7bb00*/  IMAD.MOV.U32 R15, RZ, RZ, R18 ;  /* 0x000000ffff0f7224 */ /* 0x000fc400078e0012 */
[----:B------:R-:W-:Y:S01]  /*7bb10*/  IMAD.MOV.U32 R14, RZ, RZ, R19 ;  /* 0x000000ffff0e7224 */ /* 0x000fe200078e0013 */
[----:B0-----:R-:W3:Y:S04]  /*7bb20*/  LDL.LU R8, [R1+0x1a0] ;  /* 0x0001a00001087983 */ /* 0x001ee80000300800 */
[----:B------:R-:W3:Y:S04]  /*7bb30*/  LDL.LU R9, [R1+0x1a4] ;  /* 0x0001a40001097983 */ /* 0x000ee80000300800 */
[----:B------:R-:W3:Y:S04]  /*7bb40*/  LDL.LU R10, [R1+0x1a8] ;  /* 0x0001a800010a7983 */ /* 0x000ee80000300800 */
[----:B------:R-:W3:Y:S04]  /*7bb50*/  LDL.LU R11, [R1+0x1ac] ;  /* 0x0001ac00010b7983 */ /* 0x000ee80000300800 */
[----:B------:R-:W4:Y:S04]  /*7bb60*/  LDL.LU.64 R12, [R1+0x40e0] ;  /* 0x0040e000010c7983 */ /* 0x000f280000300a00 */
[----:B------:R0:W-:Y:S04]  /*7bb70*/  STL.64 [R1+0x1c0], R16 ;  /* 0x0001c01001007387 */ /* 0x0001e80000100a00 */
[----:B0-----:R-:W2:Y:S04]  /*7bb80*/  LDL.LU R16, [R1+0x1b0] ;  /* 0x0001b00001107983 */ /* 0x001ea80000300800 */
[----:B------:R-:W2:Y:S04]  /*7bb90*/  LDL.LU R17, [R1+0x1b4] ;  /* 0x0001b40001117983 */ /* 0x000ea80000300800 */
[----:B------:R-:W2:Y:S04]  /*7bba0*/  LDL.LU R18, [R1+0x1b8] ;  /* 0x0001b80001127983 */ /* 0x000ea80000300800 */
[----:B------:R-:W2:Y:S04]  /*7bbb0*/  LDL.LU R19, [R1+0x1bc] ;  /* 0x0001bc0001137983 */ /* 0x000ea80000300800 */
[----:B------:R-:W-:Y:S04]  /*7bbc0*/  STL.64 [R1+0x3f08], R14 ;  /* 0x003f080e01007387 */ /* 0x000fe80000100a00 */
[----:B----4-:R0:W-:Y:S01]  /*7bbd0*/  STL.64 [R1+0x3f00], R12 ;  /* 0x003f000c01007387 */ /* 0x0101e20000100a00 */
[----:B--2---:R-:W-:Y:S01]  /*7bbe0*/  HMMA.16816.F32 R20, R4, R20, R16 ;  /* 0x000000140414723c */ /* 0x004fe20000001810 */
[----:B0-----:R-:W-:-:S02]  /*7bbf0*/  IMAD.MOV.U32 R12, RZ, RZ, R29 ;  /* 0x000000ffff0c7224 */ /* 0x001fc400078e001d */
[----:B------:R-:W-:Y:S11]  /*7bc00*/  IMAD.MOV.U32 R13, RZ, RZ, R28 ;  /* 0x000000ffff0d7224 */ /* 0x000ff600078e001c */
[----:B------:R-:W-:Y:S10]  /*7bc10*/  @!UPT UIADD3 URZ, URZ, URZ, URZ ;  /* 0x0000003f3f3ff290 */ /* 0x000ff4000fffe03f */
[----:B------:R-:W-:Y:S02]  /*7bc20*/  IMAD.MOV.U32 R29, RZ, RZ, R20 ;  /* 0x000000ffff1d7224 */ /* 0x000fe400078e0014 */
[----:B------:R-:W-:Y:S02]  /*7bc30*/  IMAD.MOV.U32 R28, RZ, RZ, R21 ;  /* 0x000000ffff1c7224 */ /* 0x000fe400078e0015 */
[----:B------:R-:W3:Y:S01]  /*7bc40*/  LDL.LU.64 R20, [R1+0x40d8] ;  /* 0x0040d80001147983 */ /* 0x000ee20000300a00 */
[----:B------:R-:W-:Y:S02]  /*7bc50*/  IMAD.MOV.U32 R17, RZ, RZ, R22 ;  /* 0x000000ffff117224 */ /* 0x000fe400078e0016 */
[----:B------:R-:W-:Y:S02]  /*7bc60*/  IMAD.MOV.U32 R16, RZ, RZ, R23 ;  /* 0x000000ffff107224 */ /* 0x000fe400078e0017 */
        /* <DEDUP_REMOVED lines=8> */
[----:B------:R0:W-:Y:S04]  /*7bcf0*/  STL.64 [R1+0x3f40], R10 ;  /* 0x003f400a01007387 */ /* 0x0001e80000100a00 */
[----:B------:R-:W3:Y:S04]  /*7bd00*/  LDL.LU R8, [R1+0x120] ;  /* 0x0001200001087983 */ /* 0x000ee80000300800 */
[----:B------:R-:W3:Y:S04]  /*7bd10*/  LDL.LU R9, [R1+0x124] ;  /* 0x0001240001097983 */ /* 0x000ee80000300800 */
[----:B0-----:R-:W3:Y:S04]  /*7bd20*/  LDL.LU R10, [R1+0x128] ;  /* 0x00012800010a7983 */ /* 0x001ee80000300800 */
[----:B------:R-:W3:Y:S04]  /*7bd30*/  LDL.LU R11, [R1+0x12c] ;  /* 0x00012c00010b7983 */ /* 0x000ee80000300800 */
[----:B------:R-:W-:Y:S04]  /*7bd40*/  STL.64 [R1+0x3f18], R18 ;  /* 0x003f181201007387 */ /* 0x000fe80000100a00 */
[----:B------:R0:W-:Y:S04]  /*7bd50*/  STL.64 [R1+0x3f10], R16 ;  /* 0x003f101001007387 */ /* 0x0001e80000100a00 */
[----:B0-----:R-:W4:Y:S04]  /*7bd60*/  LDL.LU R16, [R1+0x320] ;  /* 0x0003200001107983 */ /* 0x001f280000300800 */
[----:B------:R-:W4:Y:S01]  /*7bd70*/  LDL.LU R17, [R1+0x324] ;  /* 0x0003240001117983 */ /* 0x000f220000300800 */
[C---:B--2---:R-:W-:Y:S03]  /*7bd80*/  HMMA.16816.F32 R20, R4.reuse, R20, R24 ;  /* 0x000000140414723c */ /* 0x044fe60000001818 */
[----:B------:R-:W2:Y:S04]  /*7bd90*/  LDL.LU.64 R26, [R1+0x40c8] ;  /* 0x0040c800011a7983 */ /* 0x000ea80000300a00 */
[----:B------:R-:W2:Y:S11]  /*7bda0*/  LDL.LU.64 R24, [R1+0x40c0] ;  /* 0x0040c00001187983 */ /* 0x000eb60000300a00 */
[----:B------:R-:W-:Y:S05]  /*7bdb0*/  @!UPT UIADD3 URZ, URZ, URZ, URZ ;  /* 0x0000003f3f3ff290 */ /* 0x000fea000fffe03f */
[----:B------:R0:W-:Y:S04]  /*7bdc0*/  STL.64 [R1+0x190], R20 ;  /* 0x0001901401007387 */ /* 0x0001e80000100a00 */
[----:B------:R2:W-:Y:S04]  /*7bdd0*/  STL.64 [R1+0x198], R22 ;  /* 0x0001981601007387 */ /* 0x0005e80000100a00 */
[----:B0-----:R-:W2:Y:S02]  /*7bde0*/  LDL.LU.64 R20, [R1+0x40b8] ;  /* 0x0040b80001147983 */ /* 0x001ea40000300a00 */
[C---:B--2---:R-:W-:Y:S02]  /*7bdf0*/  HMMA.16816.F32 R20, R4.reuse, R20, R24 ;  /* 0x000000140414723c */ /* 0x044fe40000001818 */
[----:B------:R-:W2:Y:S04]  /*7be00*/  LDL.LU.64 R26, [R1+0x40b0] ;  /* 0x0040b000011a7983 */ /* 0x000ea80000300a00 */
[----:B------:R-:W2:Y:S11]  /*7be10*/  LDL.LU.64 R24, [R1+0x40a8] ;  /* 0x0040a80001187983 */ /* 0x000eb60000300a00 */
[----:B------:R-:W-:Y:S06]  /*7be20*/  @!UPT UIADD3 URZ, URZ, URZ, URZ ;  /* 0x0000003f3f3ff290 */ /* 0x000fec000fffe03f */
        /* <DEDUP_REMOVED lines=25> */
[----:B------:R-:W4:Y:S04]  /*7bfc0*/  LDL.LU.64 R26, [R1+0x4050] ;  /* 0x00405000011a7983 */ /* 0x000f280000300a00 */
[----:B------:R-:W4:Y:S11]  /*7bfd0*/  LDL.LU.64 R24, [R1+0x4048] ;  /* 0x0040480001187983 */ /* 0x000f360000300a00 */
[----:B------:R-:W-:Y:S06]  /*7bfe0*/  @!UPT UIADD3 URZ, URZ, URZ, URZ ;  /* 0x0000003f3f3ff290 */ /* 0x000fec000fffe03f */
[----:B------:R-:W-:Y:S04]  /*7bff0*/  STL.64 [R1+0x140], R20 ;  /* 0x0001401401007387 */ /* 0x000fe80000100a00 */
[----:B------:R0:W-:Y:S04]  /*7c000*/  STL.64 [R1+0x148], R22 ;  /* 0x0001481601007387 */ /* 0x0001e80000100a00 */
[----:B0-----:R-:W2:Y:S04]  /*7c010*/  LDL.LU.64 R22, [R1+0x4040] ;  /* 0x0040400001167983 */ /* 0x001ea80000300a00 */
[----:B------:R-:W2:Y:S01]  /*7c020*/  LDL.LU.64 R20, [R1+0x4038] ;  /* 0x0040380001147983 */ /* 0x000ea20000300a00 */
[C---:B----4-:R-:W-:Y:S03]  /*7c030*/  HMMA.16816.F32 R16, R4.reuse, R16, R24 ;  /* 0x000000100410723c */ /* 0x050fe60000001818 */
[----:B------:R-:W2:Y:S05]  /*7c040*/  LDL.LU.64 R24, [R1+0x4030] ;  /* 0x0040300001187983 */ /* 0x000eaa0000300a00 */
[C---:B---3--:R-:W-:Y:S11]  /*7c050*/  HMMA.16816.F32 R12, R4.reuse, R12, R8 ;  /* 0x0000000c040c723c */ /* 0x048ff60000001808 */
[----:B------:R-:W-:Y:S04]  /*7c060*/  @!UPT UIADD3 URZ, URZ, URZ, URZ ;  /* 0x0000003f3f3ff290 */ /* 0x000fe8000fffe03f */
[----:B------:R0:W-:Y:S04]  /*7c070*/  STL.64 [R1+0x130], R16 ;  /* 0x0001301001007387 */ /* 0x0001e80000100a00 */
[----:B------:R-:W-:Y:S01]  /*7c080*/  STL.64 [R1+0x138], R18 ;  /* 0x0001381201007387 */ /* 0x000fe20000100a00 */
[C---:B--2---:R-:W-:Y:S03]  /*7c090*/  HMMA.16816.F32 R8, R4.reuse, R24, R20 ;  /* 0x000000180408723c */ /* 0x044fe60000001814 */
[----:B------:R-:W2:Y:S04]  /*7c0a0*/  LDL.LU R24, [R1+0x270] ;  /* 0x0002700001187983 */ /* 0x000ea80000300800 */
[----:B------:R-:W-:Y:S04]  /*7c0b0*/  STL.64 [R1+0x120], R12 ;  /* 0x0001200c01007387 */ /* 0x000fe80000100a00 */
[----:B------:R-:W-:Y:S11]  /*7c0c0*/  STL.64 [R1+0x128], R14 ;  /* 0x0001280e01007387 */ /* 0x000ff60000100a00 */
[----:B------:R-:W-:Y:S01]  /*7c0d0*/  @!UPT UIADD3 URZ, URZ, URZ, URZ ;  /* 0x0000003f3f3ff290 */ /* 0x000fe2000fffe03f */
[----:B------:R-:W-:Y:S04]  /*7c0e0*/  STL.64 [R1+0x110], R8 ;  /* 0x0001100801007387 */ /* 0x000fe80000100a00 */
[----:B------:R-:W-:Y:S04]  /*7c0f0*/  STL.64 [R1+0x118], R10 ;  /* 0x0001180a01007387 */ /* 0x000fe80000100a00 */
[----:B------:R-:W2:Y:S04]  /*7c100*/  LDL.LU R25, [R1+0x274] ;  /* 0x0002740001197983 */ /* 0x000ea80000300800 */
[----:B--2---:R-:W-:Y:S04]  /*7c110*/  STL.64 [R1+0x3f98], R24 ;  /* 0x003f981801007387 */ /* 0x004fe80000100a00 */
[----:B------:R-:W2:Y:S04]  /*7c120*/  LDL.LU R20, [R1+0x80] ;  /* 0x0000800001147983 */ /* 0x000ea80000300800 */
[----:B------:R-:W2:Y:S04]  /*7c130*/  LDL.LU R21, [R1+0x84] ;  /* 0x0000840001157983 */ /* 0x000ea80000300800 */
[----:B------:R-:W3:Y:S04]  /*7c140*/  LDL.LU R22, [R1+0x88] ;  /* 0x0000880001167983 */ /* 0x000ee80000300800 */
[----:B------:R-:W3:Y:S04]  /*7c150*/  LDL.LU R23, [R1+0x8c] ;  /* 0x00008c0001177983 */ /* 0x000ee80000300800 */
[----:B---3--:R-:W-:Y:S04]  /*7c160*/  STL.64 [R1+0x3fa8], R22 ;  /* 0x003fa81601007387 */ /* 0x008fe80000100a00 */
[----:B--2---:R1:W-:Y:S04]  /*7c170*/  STL.64 [R1+0x3fa0], R20 ;  /* 0x003fa01401007387 */ /* 0x0043e80000100a00 */
[----:B0-----:R-:W2:Y:S04]  /*7c180*/  LDL.LU R16, [R1+0x290] ;  /* 0x0002900001107983 */ /* 0x001ea80000300800 */
[----:B------:R-:W2:Y:S04]  /*7c190*/  LDL.LU R17, [R1+0x294] ;  /* 0x0002940001117983 */ /* 0x000ea80000300800 */
[----:B--2---:R-:W-:Y:S04]  /*7c1a0*/  STL.64 [R1+0x3fb0], R16 ;  /* 0x003fb01001007387 */ /* 0x004fe80000100a00 */
[----:B-1----:R-:W2:Y:S04]  /*7c1b0*/  LDL.LU R20, [R1+0x2a0] ;  /* 0x0002a00001147983 */ /* 0x002ea80000300800 */
[----:B------:R-:W2:Y:S04]  /*7c1c0*/  LDL.LU R21, [R1+0x2a4] ;  /* 0x0002a40001157983 */ /* 0x000ea80000300800 */
[----:B--2---:R0:W-:Y:S04]  /*7c1d0*/  STL.64 [R1+0x3fb8], R20 ;  /* 0x003fb81401007387 */ /* 0x0041e80000100a00 */
[----:B0-----:R-:W2:Y:S04]  /*7c1e0*/  LDL.LU R20, [R1+0x2b0] ;  /* 0x0002b00001147983 */ /* 0x001ea80000300800 */
[----:B------:R-:W2:Y:S04]  /*7c1f0*/  LDL.LU R21, [R1+0x2b4] ;  /* 0x0002b40001157983 */ /* 0x000ea80000300800 */
[----:B--2---:R0:W-:Y:S04]  /*7c200*/  STL.64 [R1+0x3fd0], R20 ;  /* 0x003fd01401007387 */ /* 0x0041e80000100a00 */
[----:B------:R-:W2:Y:S04]  /*7c210*/  LDL.LU R16, [R1+0xb0] ;  /* 0x0000b00001107983 */ /* 0x000ea80000300800 */
[----:B------:R-:W2:Y:S04]  /*7c220*/  LDL.LU R17, [R1+0xb4] ;  /* 0x0000b40001117983 */ /* 0x000ea80000300800 */
[----:B------:R-:W3:Y:S04]  /*7c230*/  LDL.LU R18, [R1+0xb8] ;  /* 0x0000b80001127983 */ /* 0x000ee80000300800 */
[----:B------:R-:W3:Y:S04]  /*7c240*/  LDL.LU R19, [R1+0xbc] ;  /* 0x0000bc0001137983 */ /* 0x000ee80000300800 */
[----:B0-----:R-:W4:Y:S04]  /*7c250*/  LDL.LU R20, [R1+0x2c0] ;  /* 0x0002c00001147983 */ /* 0x001f280000300800 */
[----:B------:R-:W4:Y:S04]  /*7c260*/  LDL.LU R21, [R1+0x2c4] ;  /* 0x0002c40001157983 */ /* 0x000f280000300800 */
[----:B----4-:R0:W-:Y:S04]  /*7c270*/  STL.64 [R1+0x3fe8], R20 ;  /* 0x003fe81401007387 */ /* 0x0101e80000100a00 */
        /* <DEDUP_REMOVED lines=8> */
[----:B---3--:R-:W-:Y:S04]  /*7c300*/  STL.64 [R1+0x3fc8], R18 ;  /* 0x003fc81201007387 */ /* 0x008fe80000100a00 */
[----:B--2---:R0:W-:Y:S04]  /*7c310*/  STL.64 [R1+0x3fc0], R16 ;  /* 0x003fc01001007387 */ /* 0x0041e80000100a00 */
[----:B0-----:R-:W2:Y:S04]  /*7c320*/  LDL.LU R16, [R1+0xc0] ;  /* 0x0000c00001107983 */ /* 0x001ea80000300800 */
[----:B------:R-:W2:Y:S04]  /*7c330*/  LDL.LU R17, [R1+0xc4] ;  /* 0x0000c40001117983 */ /* 0x000ea80000300800 */
[----:B------:R-:W3:Y:S04]  /*7c340*/  LDL.LU R18, [R1+0xc8] ;  /* 0x0000c80001127983 */ /* 0x000ee80000300800 */
[----:B------:R-:W3:Y:S04]  /*7c350*/  LDL.LU R19, [R1+0xcc] ;  /* 0x0000cc0001137983 */ /* 0x000ee80000300800 */
        /* <DEDUP_REMOVED lines=20> */
[----:B0-----:R-:W4:Y:S04]  /*7c4a0*/  LDL.LU R16, [R1+0x100] ;  /* 0x0001000001107983 */ /* 0x001f280000300800 */
[----:B------:R-:W4:Y:S04]  /*7c4b0*/  LDL.LU R17, [R1+0x104] ;  /* 0x0001040001117983 */ /* 0x000f280000300800 */
[----:B------:R-:W4:Y:S04]  /*7c4c0*/  LDL.LU R18, [R1+0x108] ;  /* 0x0001080001127983 */ /* 0x000f280000300800 */
[----:B------:R-:W4:Y:S04]  /*7c4d0*/  LDL.LU R19, [R1+0x10c] ;  /* 0x00010c0001137983 */ /* 0x000f280000300800 */
[----:B------:R-:W2:Y:S04]  /*7c4e0*/  LDL.LU R24, [R1+0xa0] ;  /* 0x0000a00001187983 */ /* 0x000ea80000300800 */
[----:B------:R-:W2:Y:S04]  /*7c4f0*/  LDL.LU R25, [R1+0xa4] ;  /* 0x0000a40001197983 */ /* 0x000ea80000300800 */
[----:B------:R-:W2:Y:S04]  /*7c500*/  LDL.LU R26, [R1+0xa8] ;  /* 0x0000a800011a7983 */ /* 0x000ea80000300800 */
[----:B------:R-:W2:Y:S04]  /*7c510*/  LDL.LU R27, [R1+0xac] ;  /* 0x0000ac00011b7983 */ /* 0x000ea80000300800 */
[----:B------:R-:W3:Y:S04]  /*7c520*/  LDL.LU R12, [R1+0x280] ;  /* 0x00028000010c7983 */ /* 0x000ee80000300800 */
[----:B------:R-:W3:Y:S04]  /*7c530*/  LDL.LU R13, [R1+0x284] ;  /* 0x00028400010d7983 */ /* 0x000ee80000300800 */
[----:B------:R-:W3:Y:S04]  /*7c540*/  LDL.LU R8, [R1+0x90] ;  /* 0x0000900001087983 */ /* 0x000ee80000300800 */
[----:B------:R-:W3:Y:S04]  /*7c550*/  LDL.LU R9, [R1+0x94] ;  /* 0x0000940001097983 */ /* 0x000ee80000300800 */
[----:B------:R-:W3:Y:S04]  /*7c560*/  LDL.LU R10, [R1+0x98] ;  /* 0x00009800010a7983 */ /* 0x000ee80000300800 */
[----:B------:R-:W3:Y:S01]  /*7c570*/  LDL.LU R11, [R1+0x9c] ;  /* 0x00009c00010b7983 */ /* 0x000ee20000300800 */
[----:B----4-:R-:W-:Y:S03]  /*7c580*/  HMMA.16816.F32 R20, R4, R20, R16 ;  /* 0x000000140414723c */ /* 0x010fe60000001810 */
[----:B------:R-:W4:Y:S04]  /*7c590*/  LDL.LU.64 R18, [R1+0x4028] ;  /* 0x0040280001127983 */ /* 0x000f280000300a00 */
[----:B------:R-:W4:Y:S11]  /*7c5a0*/  LDL.LU.64 R16, [R1+0x4020] ;  /* 0x0040200001107983 */ /* 0x000f360000300a00 */
[----:B------:R-:W-:Y:S05]  /*7c5b0*/  @!UPT UIADD3 URZ, URZ, URZ, URZ ;  /* 0x0000003f3f3ff290 */ /* 0x000fea000fffe03f */
[----:B------:R0:W-:Y:S01]  /*7c5c0*/  STL [R1+0x100], R20 ;  /* 0x0001001401007387 */ /* 0x0001e20000100800 */
[----:B------:R-:W-:-:S03]  /*7c5d0*/  IMAD.MOV.U32 R2, RZ, RZ, R21 ;  /* 0x000000ffff027224 */ /* 0x000fc600078e0015 */
[----:B0-----:R-:W4:Y:S01]  /*7c5e0*/  LDL.LU.64 R20, [R1+0x4018] ;  /* 0x0040180001147983 */ /* 0x001f220000300a00 */
[----:B------:R-:W-:Y:S02]  /*7c5f0*/  IMAD.MOV.U32 R3, RZ, RZ, R22 ;  /* 0x000000ffff037224 */ /* 0x000fe400078e0016 */
[----:B------:R-:W-:-:S05]  /*7c600*/  IMAD.MOV.U32 R0, RZ, RZ, R23 ;  /* 0x000000ffff007224 */ /* 0x000fca00078e0017 */
[----:B------:R-:W-:Y:S04]  /*7c610*/  STL [R1+0x3e44], R0 ;  /* 0x003e440001007387 */ /* 0x000fe80000100800 */
[----:B------:R-:W-:Y:S04]  /*7c620*/  STL [R1+0x3e40], R3 ;  /* 0x003e400301007387 */ /* 0x000fe80000100800 */
[----:B------:R-:W-:Y:S01]  /*7c630*/  STL [R1+0x3e3c], R2 ;  /* 0x003e3c0201007387 */ /* 0x000fe20000100800 */
[C---:B----4-:R-:W-:Y:S03]  /*7c640*/  HMMA.16816.F32 R20, R4.reuse, R20, R16 ;  /* 0x000000140414723c */ /* 0x050fe60000001810 */
[----:B------:R-:W4:Y:S04]  /*7c650*/  LDL.LU.64 R18, [R1+0x4010] ;  /* 0x0040100001127983 */ /* 0x000f280000300a00 */
[----:B------:R-:W4:Y:S11]  /*7c660*/  LDL.LU.64 R16, [R1+0x4008] ;  /* 0x0040080001107983 */ /* 0x000f360000300a00 */
[----:B------:R-:W-:Y:S05]  /*7c670*/  @!UPT UIADD3 URZ, URZ, URZ, URZ ;  /* 0x0000003f3f3ff290 */ /* 0x000fea000fffe03f */
[----:B------:R0:W-:Y:S04]  /*7c680*/  STL.64 [R1+0xf0], R20 ;  /* 0x0000f01401007387 */ /* 0x0001e80000100a00 */
[----:B------:R4:W-:Y:S04]  /*7c690*/  STL.64 [R1+0xf8], R22 ;  /* 0x0000f81601007387 */ /* 0x0009e80000100a00 */
[----:B0-----:R-:W4:Y:S02]  /*7c6a0*/  LDL.LU.64 R20, [R1+0x4000] ;  /* 0x0040000001147983 */ /* 0x001f240000300a00 */
[----:B----4-:R-:W-:Y:S02]  /*7c6b0*/  HMMA.16816.F32 R20, R4, R20, R16 ;  /* 0x000000140414723c */ /* 0x010fe40000001810 */
[----:B------:R-:W4:Y:S04]  /*7c6c0*/  LDL.LU.64 R18, [R1+0x3ff8] ;  /* 0x003ff80001127983 */ /* 0x000f280000300a00 */
[----:B------:R-:W4:Y:S11]  /*7c6d0*/  LDL.LU.64 R16, [R1+0x3ff0] ;  /* 0x003ff00001107983 */ /* 0x000f360000300a00 */
[----:B------:R-:W-:Y:S06]  /*7c6e0*/  @!UPT UIADD3 URZ, URZ, URZ, URZ ;  /* 0x0000003f3f3ff290 */ /* 0x000fec000fffe03f */
        /* <DEDUP_REMOVED lines=23> */
[----:B------:R-:W-:-:S03]  /*7c860*/  IMAD.MOV.U32 R3, RZ, RZ, R22 ;  /* 0x000000ffff037224 */ /* 0x000fc600078e0016 */
[----:B------:R-:W-:Y:S04]  /*7c870*/  STL [R1+0x3e5c], R0 ;  /* 0x003e5c0001007387 */ /* 0x000fe80000100800 */
[----:B------:R-:W-:Y:S04]  /*7c880*/  STL [R1+0x3e58], R3 ;  /* 0x003e580301007387 */ /* 0x000fe80000100800 */
[----:B------:R-:W-:Y:S01]  /*7c890*/  STL [R1+0x3e54], R2 ;  /* 0x003e540201007387 */ /* 0x000fe20000100800 */
[C---:B----4-:R-:W-:Y:S03]  /*7c8a0*/  HMMA.16816.F32 R20, R4.reuse, R20, R16 ;  /* 0x000000140414723c */ /* 0x050fe60000001810 */
[----:B------:R-:W2:Y:S11]  /*7c8b0*/  LDL.LU.64 R16, [R1+0x3fb0] ;  /* 0x003fb00001107983 */ /* 0x000eb60000300a00 */
[----:B------:R-:W-:Y:S09]  /*7c8c0*/  @!UPT UIADD3 URZ, URZ, URZ, URZ ;  /* 0x0000003f3f3ff290 */ /* 0x000ff2000fffe03f */
[----:B------:R-:W-:Y:S04]  /*7c8d0*/  STL.64 [R1+0xb0], R20 ;  /* 0x0000b01401007387 */ /* 0x000fe80000100a00 */
[----:B------:R0:W-:Y:S04]  /*7c8e0*/  STL.64 [R1+0xb8], R22 ;  /* 0x0000b81601007387 */ /* 0x0001e80000100a00 */
[----:B0-----:R-:W4:Y:S04]  /*7c8f0*/  LDL.LU.64 R22, [R1+0x3fa8] ;  /* 0x003fa80001167983 */ /* 0x001f280000300a00 */
[----:B------:R-:W4:Y:S01]  /*7c900*/  LDL.LU.64 R20, [R1+0x3fa0] ;  /* 0x003fa00001147983 */ /* 0x000f220000300a00 */
[C---:B--2---:R-:W-:Y:S03]  /*7c910*/  HMMA.16816.F32 R16, R4.reuse, R16, R24 ;  /* 0x000000100410723c */ /* 0x044fe60000001818 */
[----:B------:R-:W4:Y:S05]  /*7c920*/  LDL.LU.64 R24, [R1+0x3f98] ;  /* 0x003f980001187983 */ /* 0x000f2a0000300a00 */
[C---:B---3--:R-:W-:Y:S11]  /*7c930*/  HMMA.16816.F32 R12, R4.reuse, R12, R8 ;  /* 0x0000000c040c723c */ /* 0x048ff60000001808 */
[----:B------:R-:W-:Y:S05]  /*7c940*/  @!UPT UIADD3 URZ, URZ, URZ, URZ ;  /* 0x0000003f3f3ff290 */ /* 0x000fea000fffe03f */
[----:B------:R-:W-:Y:S02]  /*7c950*/  IMAD.MOV.U32 R2, RZ, RZ, R19 ;  /* 0x000000ffff027224 */ /* 0x000fe400078e0013 */
[----:B------:R-:W-:Y:S02]  /*7c960*/  IMAD.MOV.U32 R3, RZ, RZ, R18 ;  /* 0x000000ffff037224 */ /* 0x000fe400078e0012 */
[----:B------:R-:W-:Y:S01]  /*7c970*/  IMAD.MOV.U32 R0, RZ, RZ, R17 ;  /* 0x000000ffff007224 */ /* 0x000fe200078e0011 */
[----:B------:R0:W-:Y:S04]  /*7c980*/  STL [R1+0xa0], R16 ;  /* 0x0000a01001007387 */ /* 0x0001e80000100800 */
[----:B------:R-:W-:Y:S04]  /*7c990*/  STL [R1+0x3e68], R2 ;  /* 0x003e680201007387 */ /* 0x000fe80000100800 */
[----:B------:R-:W-:Y:S04]  /*7c9a0*/  STL [R1+0x3e64], R3 ;  /* 0x003e640301007387 */ /* 0x000fe80000100800 */
[----:B------:R-:W-:Y:S04]  /*7c9b0*/  STL [R1+0x3e60], R0 ;  /* 0x003e600001007387 */ /* 0x000fe80000100800 */
[----:B------:R-:W-:Y:S04]  /*7c9c0*/  STL.64 [R1+0x90], R12 ;  /* 0x0000900c01007387 */ /* 0x000fe80000100a00 */
[----:B------:R-:W-:Y:S01]  /*7c9d0*/  STL.64 [R1+0x98], R14 ;  /* 0x0000980e01007387 */ /* 0x000fe20000100a00 */
[----:B----4-:R-:W-:Y:S11]  /*7c9e0*/  HMMA.16816.F32 R8, R4, R24, R20 ;  /* 0x000000180408723c */ /* 0x010ff60000001814 */
[----:B------:R-:W-:Y:S11]  /*7c9f0*/  @!UPT UIADD3 URZ, URZ, URZ, URZ ;  /* 0x0000003f3f3ff290 */ /* 0x000ff6000fffe03f */
[----:B------:R-:W-:Y:S01]  /*7ca00*/  @!UPT UIADD3 URZ, URZ, URZ, URZ ;  /* 0x0000003f3f3ff290 */ /* 0x000fe2000fffe03f */
[----:B------:R-:W-:Y:S04]  /*7ca10*/  STL [R1+0x80], R8 ;  /* 0x0000800801007387 */ /* 0x000fe80000100800 */
[----:B------:R-:W2:Y:S04]  /*7ca20*/  LDL.LU R24, [R1+0x200] ;  /* 0x0002000001187983 */ /* 0x000ea80000300800 */
[----:B------:R-:W2:Y:S04]  /*7ca30*/  LDL.LU R25, [R1+0x204] ;  /* 0x0002040001197983 */ /* 0x000ea80000300800 */
[----:B--2---:R-:W-:Y:S04]  /*7ca40*/  STL.64 [R1+0x3f20], R24 ;  /* 0x003f201801007387 */ /* 0x004fe80000100a00 */
[----:B0-----:R-:W2:Y:S04]  /*7ca50*/  LDL.LU R16, [R1+0x210] ;  /* 0x0002100001107983 */ /* 0x001ea80000300800 */
[----:B------:R-:W2:Y:S04]  /*7ca60*/  LDL.LU R17, [R1+0x214] ;  /* 0x0002140001117983 */ /* 0x000ea80000300800 */
[----:B--2---:R0:W-:Y:S04]  /*7ca70*/  STL.64 [R1+0x3f28], R16 ;  /* 0x003f281001007387 */ /* 0x0041e80000100a00 */
[----:B0-----:R-:W2:Y:S04]  /*7ca80*/  LDL.LU R16, [R1+0x220] ;  /* 0x0002200001107983 */ /* 0x001ea80000300800 */
[----:B------:R-:W2:Y:S01]  /*7ca90*/  LDL.LU R17, [R1+0x224] ;  /* 0x0002240001117983 */ /* 0x000ea20000300800 */
[----:B------:R-:W-:-:S03]  /*7caa0*/  IMAD.MOV.U32 R2, RZ, RZ, R9 ;  /* 0x000000ffff027224 */ /* 0x000fc600078e0009 */
[----:B--2---:R-:W-:Y:S04]  /*7cab0*/  STL.64 [R1+0x3f48], R16 ;  /* 0x003f481001007387 */ /* 0x004fe80000100a00 */
[----:B------:R-:W2:Y:S04]  /*7cac0*/  LDL.LU R8, [R1+0x230] ;  /* 0x0002300001087983 */ /* 0x000ea80000300800 */
[----:B------:R-:W2:Y:S04]  /*7cad0*/  LDL.LU R9, [R1+0x234] ;  /* 0x0002340001097983 */ /* 0x000ea80000300800 */
[----:B--2---:R0:W-:Y:S04]  /*7cae0*/  STL.64 [R1+0x3f50], R8 ;  /* 0x003f500801007387 */ /* 0x0041e80000100a00 */
[----:B0-----:R-:W2:Y:S04]  /*7caf0*/  LDL.LU R8, [R1+0x240] ;  /* 0x0002400001087983 */ /* 0x001ea80000300800 */
        /* <DEDUP_REMOVED lines=31> */
[----:B------:R-:W3:Y:S04]  /*7ccf0*/  LDL.LU R26, [R1+0x28] ;  /* 0x00002800011a7983 */ /* 0x000ee80000300800 */
[----:B------:R-:W3:Y:S01]  /*7cd00*/  LDL.LU R27, [R1+0x2c] ;  /* 0x00002c00011b7983 */ /* 0x000ee20000300800 */
[----:B------:R-:W-:-:S02]  /*7cd10*/  IMAD.MOV.U32 R3, RZ, RZ, R10 ;  /* 0x000000ffff037224 */ /* 0x000fc400078e000a */
[----:B------:R-:W-:Y:S02]  /*7cd20*/  IMAD.MOV.U32 R0, RZ, RZ, R11 ;  /* 0x000000ffff007224 */ /* 0x000fe400078e000b */
[C---:B----4-:R-:W-:Y:S01]  /*7cd30*/  HMMA.16816.F32 R8, R4.reuse, R8, R16 ;  /* 0x000000080408723c */ /* 0x050fe20000001810 */
[----:B---3--:R-:W-:Y:S04]  /*7cd40*/  STL.64 [R1+0x3f38], R26 ;  /* 0x003f381a01007387 */ /* 0x008fe80000100a00 */
[----:B--2---:R0:W-:Y:S04]  /*7cd50*/  STL.64 [R1+0x3f30], R24 ;  /* 0x003f301801007387 */ /* 0x0041e80000100a00 */
[----:B0-----:R-:W2:Y:S04]  /*7cd60*/  LDL.LU R24, [R1+0x30] ;  /* 0x0000300001187983 */ /* 0x001ea80000300800 */
[----:B------:R-:W2:Y:S04]  /*7cd70*/  LDL.LU R25, [R1+0x34] ;  /* 0x0000340001197983 */ /* 0x000ea80000300800 */
[----:B------:R-:W2:Y:S04]  /*7cd80*/  LDL.LU R26, [R1+0x38] ;  /* 0x00003800011a7983 */ /* 0x000ea80000300800 */
[----:B------:R-:W2:Y:S04]  /*7cd90*/  LDL.LU R27, [R1+0x3c] ;  /* 0x00003c00011b7983 */ /* 0x000ea80000300800 */
[----:B------:R-:W3:Y:S04]  /*7cda0*/  LDL.LU R12, [R1+0x10] ;  /* 0x00001000010c7983 */ /* 0x000ee80000300800 */
[----:B------:R-:W3:Y:S04]  /*7cdb0*/  LDL.LU R13, [R1+0x14] ;  /* 0x00001400010d7983 */ /* 0x000ee80000300800 */
[----:B------:R-:W3:Y:S04]  /*7cdc0*/  LDL.LU R14, [R1+0x18] ;  /* 0x00001800010e7983 */ /* 0x000ee80000300800 */
[----:B------:R-:W3:Y:S04]  /*7cdd0*/  LDL.LU R15, [R1+0x1c] ;  /* 0x00001c00010f7983 */ /* 0x000ee80000300800 */
[----:B------:R-:W4:Y:S04]  /*7cde0*/  LDL.LU R20, [R1] ;  /* 0x0000000001147983 */ /* 0x000f280000300800 */
[----:B------:R-:W4:Y:S04]  /*7cdf0*/  LDL.LU R21, [R1+0x4] ;  /* 0x0000040001157983 */ /* 0x000f280000300800 */
[----:B------:R-:W4:Y:S04]  /*7ce00*/  LDL.LU R22, [R1+0x8] ;  /* 0x0000080001167983 */ /* 0x000f280000300800 */
[----:B------:R-:W4:Y:S04]  /*7ce10*/  LDL.LU R23, [R1+0xc] ;  /* 0x00000c0001177983 */ /* 0x000f280000300800 */
[----:B------:R-:W-:Y:S04]  /*7ce20*/  STL [R1+0x3e74], R0 ;  /* 0x003e740001007387 */ /* 0x000fe80000100800 */
[----:B------:R-:W-:Y:S04]  /*7ce30*/  STL [R1+0x3e70], R3 ;  /* 0x003e700301007387 */ /* 0x000fe80000100800 */
[----:B------:R-:W-:Y:S04]  /*7ce40*/  STL [R1+0x3e6c], R2 ;  /* 0x003e6c0201007387 */ /* 0x000fe80000100800 */
[----:B------:R-:W2:Y:S04]  /*7ce50*/  LDL.LU.64 R18, [R1+0x3f90] ;  /* 0x003f900001127983 */ /* 0x000ea80000300a00 */
[----:B------:R-:W2:Y:S04]  /*7ce60*/  LDL.LU.64 R16, [R1+0x3f88] ;  /* 0x003f880001107983 */ /* 0x000ea80000300a00 */
[----:B------:R0:W-:Y:S04]  /*7ce70*/  STL.64 [R1+0x70], R8 ;  /* 0x0000700801007387 */ /* 0x0001e80000100a00 */
[----:B------:R2:W-:Y:S04]  /*7ce80*/  STL.64 [R1+0x78], R10 ;  /* 0x0000780a01007387 */ /* 0x0005e80000100a00 */
[----:B0-----:R-:W2:Y:S02]  /*7ce90*/  LDL.LU.64 R8, [R1+0x3f80] ;  /* 0x003f800001087983 */ /* 0x001ea40000300a00 */
[----:B--2---:R-:W-:Y:S02]  /*7cea0*/  HMMA.16816.F32 R8, R4, R8, R16 ;  /* 0x000000080408723c */ /* 0x004fe40000001810 */
[----:B------:R-:W2:Y:S04]  /*7ceb0*/  LDL.LU.64 R18, [R1+0x3f78] ;  /* 0x003f780001127983 */ /* 0x000ea80000300a00 */
[----:B------:R-:W2:Y:S11]  /*7cec0*/  LDL.LU.64 R16, [R1+0x3f70] ;  /* 0x003f700001107983 */ /* 0x000eb60000300a00 */
[----:B------:R-:W-:Y:S06]  /*7ced0*/  @!UPT UIADD3 URZ, URZ, URZ, URZ ;  /* 0x0000003f3f3ff290 */ /* 0x000fec000fffe03f */
[----:B------:R0:W-:Y:S01]  /*7cee0*/  STL [R1+0x60], R8 ;  /* 0x0000600801007387 */ /* 0x0001e20000100800 */
[----:B------:R-:W-:-:S03]  /*7cef0*/  IMAD.MOV.U32 R0, RZ, RZ, R9 ;  /* 0x000000ffff007224 */ /* 0x000fc600078e0009 */
[----:B0-----:R-:W2:Y:S01]  /*7cf00*/  LDL.LU.64 R8, [R1+0x3f68] ;  /* 0x003f680001087983 */ /* 0x001ea20000300a00 */
[----:B------:R-:W-:Y:S02]  /*7cf10*/  IMAD.MOV.U32 R3, RZ, RZ, R10 ;  /* 0x000000ffff037224 */ /* 0x000fe400078e000a */
[----:B------:R-:W-:-:S05]  /*7cf20*/  IMAD.MOV.U32 R2, RZ, RZ, R11 ;  /* 0x000000ffff027224 */ /* 0x000fca00078e000b */
[----:B------:R-:W-:Y:S04]  /*7cf30*/  STL [R1+0x3e80], R2 ;  /* 0x003e800201007387 */ /* 0x000fe80000100800 */
[----:B------:R-:W-:Y:S04]  /*7cf40*/  STL [R1+0x3e7c], R3 ;  /* 0x003e7c0301007387 */ /* 0x000fe80000100800 */
[----:B------:R-:W-:Y:S01]  /*7cf50*/  STL [R1+0x3e78], R0 ;  /* 0x003e780001007387 */ /* 0x000fe20000100800 */
        /* <DEDUP_REMOVED lines=8> */
[----:B------:R-:W2:Y:S11]  /*7cfe0*/  LDL.LU.64 R16, [R1+0x3f48] ;  /* 0x003f480001107983 */ /* 0x000eb60000300a00 */
[----:B------:R-:W-:Y:S10]  /*7cff0*/  @!UPT UIADD3 URZ, URZ, URZ, URZ ;  /* 0x0000003f3f3ff290 */ /* 0x000ff4000fffe03f */
[----:B------:R0:W-:Y:S01]  /*7d000*/  STL [R1+0x40], R8 ;  /* 0x0000400801007387 */ /* 0x0001e20000100800 */
[----:B------:R-:W-:Y:S02]  /*7d010*/  IMAD.MOV.U32 R0, RZ, RZ, R11 ;  /* 0x000000ffff007224 */ /* 0x000fe400078e000b */
[----:B------:R-:W-:Y:S02]  /*7d020*/  IMAD.MOV.U32 R3, RZ, RZ, R10 ;  /* 0x000000ffff037224 */ /* 0x000fe400078e000a */
[----:B------:R-:W-:Y:S01]  /*7d030*/  IMAD.MOV.U32 R2, RZ, RZ, R9 ;  /* 0x000000ffff027224 */ /* 0x000fe200078e0009 */
[----:B------:R-:W3:Y:S04]  /*7d040*/  LDL.LU.64 R10, [R1+0x3f40] ;  /* 0x003f4000010a7983 */ /* 0x000ee80000300a00 */
[----:B0-----:R-:W3:Y:S04]  /*7d050*/  LDL.LU R8, [R1+0x3d0] ;  /* 0x0003d00001087983 */ /* 0x001ee80000300800 */
[----:B------:R-:W3:Y:S04]  /*7d060*/  LDL.LU R9, [R1+0x3d4] ;  /* 0x0003d40001097983 */ /* 0x000ee80000300800 */
        /* <DEDUP_REMOVED lines=11> */
[----:B------:R-:W3:Y:S11]  /*7d120*/  LDL.LU.64 R24, [R1+0x3f20] ;  /* 0x003f200001187983 */ /* 0x000ef60000300a00 */
[----:B------:R-:W-:Y:S11]  /*7d130*/  @!UPT UIADD3 URZ, URZ, URZ, URZ ;  /* 0x0000003f3f3ff290 */ /* 0x000ff6000fffe03f */
[----:B------:R-:W-:Y:S01]  /*7d140*/  IMAD.MOV.U32 R2, RZ, RZ, R19 ;  /* 0x000000ffff027224 */ /* 0x000fe200078e0013 */
[----:B------:R0:W-:Y:S01]  /*7d150*/  STL [R1+0x20], R16 ;  /* 0x0000201001007387 */ /* 0x0001e20000100800 */
[----:B------:R-:W-:Y:S02]  /*7d160*/  IMAD.MOV.U32 R3, RZ, RZ, R18 ;  /* 0x000000ffff037224 */ /* 0x000fe400078e0012 */
[----:B------:R-:W-:Y:S01]  /*7d170*/  IMAD.MOV.U32 R0, RZ, RZ, R17 ;  /* 0x000000ffff007224 */ /* 0x000fe200078e0011 */
[----:B------:R-:W2:Y:S04]  /*7d180*/  LDL.LU.64 R18, [R1+0x3f18] ;  /* 0x003f180001127983 */ /* 0x000ea80000300a00 */
[----:B0-----:R-:W2:Y:S04]  /*7d190*/  LDL.LU.64 R16, [R1+0x3f10] ;  /* 0x003f100001107983 */ /* 0x001ea80000300a00 */
[----:B------:R-:W-:Y:S04]  /*7d1a0*/  STL [R1+0x3e98], R2 ;  /* 0x003e980201007387 */ /* 0x000fe80000100800 */
[----:B------:R-:W-:Y:S04]  /*7d1b0*/  STL [R1+0x3e94], R3 ;  /* 0x003e940301007387 */ /* 0x000fe80000100800 */
[----:B------:R-:W-:Y:S01]  /*7d1c0*/  STL [R1+0x3e90], R0 ;  /* 0x003e900001007387 */ /* 0x000fe20000100800 */
[C---:B---3--:R-:W-:Y:S03]  /*7d1d0*/  HMMA.16816.F32 R24, R4.reuse, R24, R12 ;  /* 0x000000180418723c */ /* 0x048fe6000000180c */
[----:B------:R-:W3:Y:S04]  /*7d1e0*/  LDL.LU.64 R14, [R1+0x3f08] ;  /* 0x003f0800010e7983 */ /* 0x000ee80000300a00 */
[----:B------:R-:W2:Y:S11]  /*7d1f0*/  LDL.LU.64 R12, [R1+0x3f00] ;  /* 0x003f0000010c7983 */ /* 0x000eb60000300a00 */
[----:B------:R-:W-:Y:S05]  /*7d200*/  @!UPT UIADD3 URZ, URZ, URZ, URZ ;  /* 0x0000003f3f3ff290 */ /* 0x000fea000fffe03f */
[----:B------:R0:W-:Y:S04]  /*7d210*/  STL.64 [R1+0x10], R24 ;  /* 0x0000101801007387 */ /* 0x0001e80000100a00 */
[----:B------:R4:W-:Y:S04]  /*7d220*/  STL.64 [R1+0x18], R26 ;  /* 0x0000181a01007387 */ /* 0x0009e80000100a00 */
[----:B0-----:R-:W4:Y:S02]  /*7d230*/  LDL.LU.64 R24, [R1+0x3ef8] ;  /* 0x003ef80001187983 */ /* 0x001f240000300a00 */
[C---:B----4-:R-:W-:Y:S02]  /*7d240*/  HMMA.16816.F32 R24, R4.reuse, R24, R20 ;  /* 0x000000180418723c */ /* 0x050fe40000001814 */
[----:B------:R-:W4:Y:S11]  /*7d250*/  LDL.LU.64 R20, [R1+0x3ef0] ;  /* 0x003ef00001147983 */ /* 0x000f360000300a00 */
[----:B------:R-:W-:Y:S10]  /*7d260*/  @!UPT UIADD3 URZ, URZ, URZ, URZ ;  /* 0x0000003f3f3ff290 */ /* 0x000ff4000fffe03f */
[----:B------:R0:W-:Y:S01]  /*7d270*/  STL [R1], R24 ;  /* 0x0000001801007387 */ /* 0x0001e20000100800 */
[----:B------:R-:W-:Y:S02]  /*7d280*/  IMAD.MOV.U32 R3, RZ, RZ, R26 ;  /* 0x000000ffff037224 */ /* 0x000fe400078e001a */
[----:B------:R-:W-:Y:S02]  /*7d290*/  IMAD.MOV.U32 R0, RZ, RZ, R27 ;  /* 0x000000ffff007224 */ /* 0x000fe400078e001b */
[----:B------:R-:W-:Y:S01]  /*7d2a0*/  IMAD.MOV.U32 R2, RZ, RZ, R25 ;  /* 0x000000ffff027224 */ /* 0x000fe200078e0019 */
[----:B------:R-:W4:Y:S04]  /*7d2b0*/  LDL.LU.64 R26, [R1+0x3ee8] ;  /* 0x003ee800011a7983 */ /* 0x000f280000300a00 */
[----:B0-----:R-:W4:Y:S04]  /*7d2c0*/  LDL.LU.64 R24, [R1+0x3ee0] ;  /* 0x003ee00001187983 */ /* 0x001f280000300a00 */
[----:B------:R-:W2:Y:S01]  /*7d2d0*/  LDL.LU.64 R22, [R1+0x3ed8] ;  /* 0x003ed80001167983 */ /* 0x000ea20000300a00 */
[C---:B----4-:R-:W-:Y:S03]  /*7d2e0*/  HMMA.16816.F32 R24, R4.reuse, R20, R24 ;  /* 0x000000140418723c */ /* 0x050fe60000001818 */
[----:B------:R-:W2:Y:S11]  /*7d2f0*/  LDL.LU.64 R20, [R1+0x3ed0] ;  /* 0x003ed00001147983 */ /* 0x000eb60000300a00 */
[----:B------:R-:W-:Y:S09]  /*7d300*/  @!UPT UIADD3 URZ, URZ, URZ, URZ ;  /* 0x0000003f3f3ff290 */ /* 0x000ff2000fffe03f */
[----:B------:R0:W-:Y:S04]  /*7d310*/  STL.64 [R1+0x3bd0], R26 ;  /* 0x003bd01a01007387 */ /* 0x0001e80000100a00 */
[----:B------:R1:W-:Y:S04]  /*7d320*/  STL.64 [R1+0x3bc8], R24 ;  /* 0x003bc81801007387 */ /* 0x0003e80000100a00 */
[----:B0-----:R-:W4:Y:S04]  /*7d330*/  LDL.LU R26, [R1+0x398] ;  /* 0x00039800011a7983 */ /* 0x001f280000300800 */
[----:B------:R-:W4:Y:S01]  /*7d340*/  LDL.LU R27, [R1+0x39c] ;  /* 0x00039c00011b7983 */ /* 0x000f220000300800 */
[----:B--2---:R-:W-:Y:S03]  /*7d350*/  HMMA.16816.F32 R20, R4, R12, R20 ;  /* 0x0000000c0414723c */ /* 0x004fe60000001814 */
[----:B----4-:R3:W-:Y:S04]  /*7d360*/  STL.64 [R1+0x3ea0], R26 ;  /* 0x003ea01a01007387 */ /* 0x0107e80000100a00 */
[----:B-1----:R-:W2:Y:S04]  /*7d370*/  LDL.LU R24, [R1+0x1c0] ;  /* 0x0001c00001187983 */ /* 0x002ea80000300800 */
[----:B------:R-:W2:Y:S01]  /*7d380*/  LDL.LU R25, [R1+0x1c4] ;  /* 0x0001c40001197983 */ /* 0x000ea20000300800 */
[----:B---3--:R-:W-:-:S02]  /*7d390*/  IMAD.MOV.U32 R26, RZ, RZ, R15 ;  /* 0x000000ffff1a7224 */ /* 0x008fc400078e000f */
[----:B------:R-:W-:Y:S02]  /*7d3a0*/  IMAD.MOV.U32 R27, RZ, RZ, R14 ;  /* 0x000000ffff1b7224 */ /* 0x000fe400078e000e */
[----:B------:R-:W3:Y:S04]  /*7d3b0*/  LDL.LU.64 R14, [R1+0x3ec8] ;  /* 0x003ec800010e7983 */ /* 0x000ee80000300a00 */
[----:B------:R-:W3:Y:S04]  /*7d3c0*/  LDL.LU.64 R12, [R1+0x3ec0] ;  /* 0x003ec000010c7983 */ /* 0x000ee80000300a00 */
[----:B------:R0:W-:Y:S04]  /*7d3d0*/  STL.64 [R1+0x3bc0], R22 ;  /* 0x003bc01601007387 */ /* 0x0001e80000100a00 */
[----:B------:R1:W-:Y:S01]  /*7d3e0*/  STL.64 [R1+0x3bb8], R20 ;  /* 0x003bb81401007387 */ /* 0x0003e20000100a00 */
[----:B0-----:R-:W-:-:S02]  /*7d3f0*/  IMAD.MOV.U32 R22, RZ, RZ, R11 ;  /* 0x000000ffff167224 */ /* 0x001fc400078e000b */
[----:B------:R-:W-:Y:S02]  /*7d400*/  IMAD.MOV.U32 R23, RZ, RZ, R10 ;  /* 0x000000ffff177224 */ /* 0x000fe400078e000a */
[----:B-1----:R-:W-:Y:S02]  /*7d410*/  IMAD.MOV.U32 R20, RZ, RZ, R19 ;  /* 0x000000ffff147224 */ /* 0x002fe400078e0013 */
[----:B------:R-:W2:Y:S01]  /*7d420*/  LDL.LU R19, [R1+0x3ebc] ;  /* 0x003ebc0001137983 */ /* 0x000ea20000300800 */
[----:B------:R-:W-:-:S03]  /*7d430*/  IMAD.MOV.U32 R21, RZ, RZ, R18 ;  /* 0x000000ffff157224 */ /* 0x000fc600078e0012 */
[----:B------:R-:W2:Y:S04]  /*7d440*/  LDL.LU R18, [R1+0x3eb8] ;  /* 0x003eb80001127983 */ /* 0x000ea80000300800 */
[----:B------:R-:W2:Y:S01]  /*7d450*/  LDL.LU.64 R10, [R1+0x3eb0] ;  /* 0x003eb000010a7983 */ /* 0x000ea20000300a00 */
[----:B---3--:R-:W-:Y:S03]  /*7d460*/  HMMA.16816.F32 R4, R4, R8, R12 ;  /* 0x000000080404723c */ /* 0x008fe6000000180c */
[----:B------:R-:W2:Y:S04]  /*7d470*/  LDL.LU.64 R8, [R1+0x3ea8] ;  /* 0x003ea80001087983 */ /* 0x000ea80000300a00 */
[----:B------:R-:W3:Y:S04]  /*7d480*/  LDL.LU R14, [R1+0x3a8] ;  /* 0x0003a800010e7983 */ /* 0x000ee80000300800 */
[----:B------:R-:W3:Y:S11]  /*7d490*/  LDL.LU R15, [R1+0x3ac] ;  /* 0x0003ac00010f7983 */ /* 0x000ef60000300800 */
[----:B------:R-:W-:Y:S01]  /*7d4a0*/  @!UPT UIADD3 URZ, URZ, URZ, URZ ;  /* 0x0000003f3f3ff290 */ /* 0x000fe2000fffe03f */
[----:B------:R0:W-:Y:S04]  /*7d4b0*/  STL.64 [R1+0x3bb0], R6 ;  /* 0x003bb00601007387 */ /* 0x0001e80000100a00 */
[----:B------:R1:W-:Y:S01]  /*7d4c0*/  STL.64 [R1+0x3ba8], R4 ;  /* 0x003ba80401007387 */ /* 0x0003e20000100a00 */
[----:B0-----:R-:W-:Y:S01]  /*7d4d0*/  IMAD.MOV.U32 R6, RZ, RZ, R17 ;  /* 0x000000ffff067224 */ /* 0x001fe200078e0011 */
[----:B--2---:R-:W-:Y:S11]  /*7d4e0*/  HMMA.16816.F32 R24, R8, R18, R24 ;  /* 0x000000120818723c */ /* 0x004ff60000001818 */
[----:B------:R-:W-:Y:S11]  /*7d4f0*/  @!UPT UIADD3 URZ, URZ, URZ, URZ ;  /* 0x0000003f3f3ff290 */ /* 0x000ff6000fffe03f */
[----:B------:R-:W-:Y:S02]  /*7d500*/  @!UPT UIADD3 URZ, URZ, URZ, URZ ;  /* 0x0000003f3f3ff290 */ /* 0x000fe4000fffe03f */
[----:B------:R-:W-:Y:S02]  /*7d510*/  IMAD.MOV.U32 R18, RZ, RZ, R26 ;  /* 0x000000ffff127224 */ /* 0x000fe400078e001a */
[----:B------:R-:W-:Y:S02]  /*7d520*/  IMAD.MOV.U32 R17, RZ, RZ, R27 ;  /* 0x000000ffff117224 */ /* 0x000fe400078e001b */
[----:B------:R-:W2:Y:S01]  /*7d530*/  LDL.LU.64 R26, [R1+0x3ea0] ;  /* 0x003ea000011a7983 */ /* 0x000ea20000300a00 */
[----:B-1----:R-:W-:Y:S02]  /*7d540*/  IMAD.MOV.U32 R4, RZ, RZ, R29 ;  /* 0x000000ffff047224 */ /* 0x002fe400078e001d */
[----:B------:R-:W-:Y:S02]  /*7d550*/  IMAD.MOV.U32 R5, RZ, RZ, R28 ;  /* 0x000000ffff057224 */ /* 0x000fe400078e001c */
[----:B------:R-:W-:-:S07]  /*7d560*/  IMAD.MOV.U32 R7, RZ, RZ, R16 ;  /* 0x000000ffff077224 */ /* 0x000fce00078e0010 */
[----:B---3--:R-:W-:Y:S11]  /*7d570*/  HMMA.16816.F32 R4, R8, R14, R4 ;  /* 0x0000000e0804723c */ /* 0x008ff60000001804 */
[----:B------:R-:W-:Y:S11]  /*7d580*/  @!UPT UIADD3 URZ, URZ, URZ, URZ ;  /* 0x0000003f3f3ff290 */ /* 0x000ff6000fffe03f */
[----:B------:R-:W-:Y:S01]  /*7d590*/  @!UPT UIADD3 URZ, URZ, URZ, URZ ;  /* 0x0000003f3f3ff290 */ /* 0x000fe2000fffe03f */
[----:B------:R-:W-:Y:S01]  /*7d5a0*/  STL.64 [R1+0x1b0], R4 ;  /* 0x0001b00401007387 */ /* 0x000fe20000100a00 */
[----:B------:R-:W-:-:S03]  /*7d5b0*/  IMAD.MOV.U32 R29, RZ, RZ, R7 ;  /* 0x000000ffff1d7224 */ /* 0x000fc600078e0007 */
[----:B------:R2:W-:Y:S02]  /*7d5c0*/  STL [R1+0x1b8], R6 ;  /* 0x0001b80601007387 */ /* 0x0005e40000100800 */
[----:B--2---:R-:W-:Y:S11]  /*7d5d0*/  HMMA.16816.F32 R4, R8, R26, R20 ;  /* 0x0000001a0804723c */ /* 0x004ff60000001814 */
[----:B------:R-:W-:Y:S11]  /*7d5e0*/  @!UPT UIADD3 URZ, URZ, URZ, URZ ;  /* 0x0000003f3f3ff290 */ /* 0x000ff6000fffe03f */
[----:B------:R-:W-:Y:S02]  /*7d5f0*/  @!UPT UIADD3 URZ, URZ, URZ, URZ ;  /* 0x0000003f3f3ff290 */ /* 0x000fe4000fffe03f */
[----:B------:R-:W-:Y:S02]  /*7d600*/  IMAD.MOV.U32 R14, RZ, RZ, R5 ;  /* 0x000000ffff0e7224 */ /* 0x000fe400078e0005 */
[----:B------:R-:W-:Y:S02]  /*7d610*/  IMAD.MOV.U32 R13, RZ, RZ, R6 ;  /* 0x000000ffff0d7224 */ /* 0x000fe400078e0006 */
[----:B------:R-:W-:Y:S01]  /*7d620*/  IMAD.MOV.U32 R12, RZ, RZ, R7 ;  /* 0x000000ffff0c7224 */ /* 0x000fe200078e0007 */
[----:B------:R-:W-:Y:S04]  /*7d630*/  STL [R1+0x3d68], R14 ;  /* 0x003d680e01007387 */ /* 0x000fe80000100800 */
[----:B------:R-:W-:Y:S04]  /*7d640*/  STL.64 [R1+0x3d60], R12 ;  /* 0x003d600c01007387 */ /* 0x000fe80000100a00 */
[----:B------:R-:W2:Y:S04]  /*7d650*/  LDL.LU R26, [R1+0x1f8] ;  /* 0x0001f800011a7983 */ /* 0x000ea80000300800 */
[----:B------:R-:W2:Y:S04]  /*7d660*/  LDL.LU R27, [R1+0x1fc] ;  /* 0x0001fc00011b7983 */ /* 0x000ea80000300800 */
[----:B--2---:R0:W-:Y:S04]  /*7d670*/  STL.64 [R1+0x3be0], R26 ;  /* 0x003be01a01007387 */ /* 0x0041e80000100a00 */
[----:B------:R-:W2:Y:S04]  /*7d680*/  LDL.LU R22, [R1+0x1e8] ;  /* 0x0001e80001167983 */ /* 0x000ea80000300800 */
[----:B------:R-:W2:Y:S04]  /*7d690*/  LDL.LU R23, [R1+0x1ec] ;  /* 0x0001ec0001177983 */ /* 0x000ea80000300800 */
[----:B0-----:R-:W3:Y:S04]  /*7d6a0*/  LDL.LU R26, [R1+0x208] ;  /* 0x00020800011a7983 */ /* 0x001ee80000300800 */
[----:B------:R-:W3:Y:S01]  /*7d6b0*/  LDL.LU R27, [R1+0x20c] ;  /* 0x00020c00011b7983 */ /* 0x000ee20000300800 */
[----:B------:R-:W-:-:S03]  /*7d6c0*/  IMAD.MOV.U32 R21, RZ, RZ, R2 ;  /* 0x000000ffff157224 */ /* 0x000fc600078e0002 */
[----:B---3--:R-:W-:Y:S04]  /*7d6d0*/  STL.64 [R1+0x3bf8], R26 ;  /* 0x003bf81a01007387 */ /* 0x008fe80000100a00 */
[----:B--2---:R0:W-:Y:S04]  /*7d6e0*/  STL.64 [R1+0x3bd8], R22 ;  /* 0x003bd81601007387 */ /* 0x0041e80000100a00 */
[----:B------:R-:W2:Y:S04]  /*7d6f0*/  LDL.LU R20, [R1] ;  /* 0x0000000001147983 */ /* 0x000ea80000300800 */
[----:B------:R-:W3:Y:S01]  /*7d700*/  LDL.LU R2, [R1+0x3e98] ;  /* 0x003e980001027983 */ /* 0x000ee20000300800 */
[----:B0-----:R-:W-:-:S03]  /*7d710*/  IMAD.MOV.U32 R22, RZ, RZ, R3 ;  /* 0x000000ffff167224 */ /* 0x001fc600078e0003 */
[----:B------:R-:W4:Y:S01]  /*7d720*/  LDL.LU R3, [R1+0x3e94] ;  /* 0x003e940001037983 */ /* 0x000f220000300800 */
[----:B------:R-:W-:-:S03]  /*7d730*/  IMAD.MOV.U32 R23, RZ, RZ, R0 ;  /* 0x000000ffff177224 */ /* 0x000fc600078e0000 */
[----:B------:R-:W2:Y:S04]  /*7d740*/  LDL.LU R0, [R1+0x3e90] ;  /* 0x003e900001007983 */ /* 0x000ea80000300800 */
[----:B------:R-:W2:Y:S04]  /*7d750*/  LDL.LU R26, [R1+0x218] ;  /* 0x00021800011a7983 */ /* 0x000ea80000300800 */
[----:B------:R-:W2:Y:S04]  /*7d760*/  LDL.LU R27, [R1+0x21c] ;  /* 0x00021c00011b7983 */ /* 0x000ea80000300800 */
[----:B--2---:R-:W-:Y:S04]  /*7d770*/  STL.64 [R1+0x3c10], R26 ;  /* 0x003c101a01007387 */ /* 0x004fe80000100a00 */
[----:B------:R-:W-:Y:S04]  /*7d780*/  STL.64 [R1+0x3bf0], R22 ;  /* 0x003bf01601007387 */ /* 0x000fe80000100a00 */
[----:B------:R0:W-:Y:S04]  /*7d790*/  STL.64 [R1+0x3be8], R20 ;  /* 0x003be81401007387 */ /* 0x0001e80000100a00 */
[----:B0-----:R-:W2:Y:S04]  /*7d7a0*/  LDL.LU R20, [R1+0x10] ;  /* 0x0000100001147983 */ /* 0x001ea80000300800 */
        /* <DEDUP_REMOVED lines=8> */
[----:B----4-:R-:W-:-:S02]  /*7d830*/  IMAD.MOV.U32 R22, RZ, RZ, R3 ;  /* 0x000000ffff167224 */ /* 0x010fc400078e0003 */
[----:B---3--:R-:W-:Y:S01]  /*7d840*/  IMAD.MOV.U32 R23, RZ, RZ, R2 ;  /* 0x000000ffff177224 */ /* 0x008fe200078e0002 */
[----:B0-----:R-:W2:Y:S01]  /*7d850*/  LDL.LU R20, [R1+0x20] ;  /* 0x0000200001147983 */ /* 0x001ea20000300800 */
[----:B------:R-:W-:-:S03]  /*7d860*/  IMAD.MOV.U32 R21, RZ, RZ, R0 ;  /* 0x000000ffff157224 */ /* 0x000fc600078e0000 */
[----:B------:R-:W3:Y:S04]  /*7d870*/  LDL.LU R0, [R1+0x3e8c] ;  /* 0x003e8c0001007983 */ /* 0x000ee80000300800 */
[----:B------:R-:W4:Y:S04]  /*7d880*/  LDL.LU R3, [R1+0x3e88] ;  /* 0x003e880001037983 */ /* 0x000f280000300800 */
        /* <DEDUP_REMOVED lines=69> */
[----:B--2---:R0:W-:Y:S04]  /*7dce0*/  STL.64 [R1+0x3ce8], R26 ;  /* 0x003ce81a01007387 */ /* 0x0041e80000100a00 */
[----:B0-----:R-:W2:Y:S04]  /*7dcf0*/  LDL.LU R26, [R1+0x2b8] ;  /* 0x0002b800011a7983 */ /* 0x001ea80000300800 */
        /* <DEDUP_REMOVED lines=44> */
[----:B------:R-:W2:Y:S04]  /*7dfc0*/  LDL.LU R14, [R1+0x308] ;  /* 0x00030800010e7983 */ /* 0x000ea80000300800 */
[----:B------:R-:W2:Y:S01]  /*7dfd0*/  LDL.LU R15, [R1+0x30c] ;  /* 0x00030c00010f7983 */ /* 0x000ea20000300800 */
[----:B------:R-:W-:-:S02]  /*7dfe0*/  IMAD.MOV.U32 R28, RZ, RZ, R24 ;  /* 0x000000ffff1c7224 */ /* 0x000fc400078e0018 */
[----:B------:R-:W-:Y:S01]  /*7dff0*/  IMAD.MOV.U32 R19, RZ, RZ, R25 ;  /* 0x000000ffff137224 */ /* 0x000fe200078e0019 */
[----:B--2---:R1:W-:Y:S04]  /*7e000*/  STL.64 [R1+0x3d78], R14 ;  /* 0x003d780e01007387 */ /* 0x0043e80000100a00 */
[----:B------:R-:W2:Y:S04]  /*7e010*/  LDL.LU R24, [R1+0x110] ;  /* 0x0001100001187983 */ /* 0x000ea80000300800 */
[----:B------:R-:W2:Y:S04]  /*7e020*/  LDL.LU R25, [R1+0x114] ;  /* 0x0001140001197983 */ /* 0x000ea80000300800 */
[----:B0-----:R-:W2:Y:S04]  /*7e030*/  LDL.LU R26, [R1+0x118] ;  /* 0x00011800011a7983 */ /* 0x001ea80000300800 */
[----:B------:R-:W2:Y:S04]  /*7e040*/  LDL.LU R27, [R1+0x11c] ;  /* 0x00011c00011b7983 */ /* 0x000ea80000300800 */
[----:B--2---:R-:W-:Y:S04]  /*7e050*/  STL.64 [R1+0x3d88], R26 ;  /* 0x003d881a01007387 */ /* 0x004fe80000100a00 */
[----:B------:R0:W-:Y:S04]  /*7e060*/  STL.64 [R1+0x3d80], R24 ;  /* 0x003d801801007387 */ /* 0x0001e80000100a00 */
[----:B-1----:R-:W2:Y:S04]  /*7e070*/  LDL.LU R14, [R1+0x318] ;  /* 0x00031800010e7983 */ /* 0x002ea80000300800 */
[----:B------:R-:W2:Y:S04]  /*7e080*/  LDL.LU R15, [R1+0x31c] ;  /* 0x00031c00010f7983 */ /* 0x000ea80000300800 */
[----:B--2---:R1:W-:Y:S04]  /*7e090*/  STL.64 [R1+0x3d90], R14 ;  /* 0x003d900e01007387 */ /* 0x0043e80000100a00 */
[----:B0-----:R-:W2:Y:S04]  /*7e0a0*/  LDL.LU R24, [R1+0x120] ;  /* 0x0001200001187983 */ /* 0x001ea80000300800 */
[----:B------:R-:W2:Y:S04]  /*7e0b0*/  LDL.LU R25, [R1+0x124] ;  /* 0x0001240001197983 */ /* 0x000ea80000300800 */
[----:B------:R-:W2:Y:S04]  /*7e0c0*/  LDL.LU R26, [R1+0x128] ;  /* 0x00012800011a7983 */ /* 0x000ea80000300800 */
        /* <DEDUP_REMOVED lines=29> */
[----:B------:R-:W-:Y:S04]  /*7e2a0*/  STL.64 [R1+0x3de0], R24 ;  /* 0x003de01801007387 */ /* 0x000fe80000100a00 */
        /* <DEDUP_REMOVED lines=8> */
[----:B------:R-:W2:Y:S04]  /*7e330*/  LDL.LU R26, [R1+0x168] ;  /* 0x00016800011a7983 */ /* 0x000ea80000300800 */
[----:B------:R-:W2:Y:S04]  /*7e340*/  LDL.LU R27, [R1+0x16c] ;  /* 0x00016c00011b7983 */ /* 0x000ea80000300800 */
[----:B------:R-:W2:Y:S04]  /*7e350*/  LDL.LU R6, [R1+0x378] ;  /* 0x0003780001067983 */ /* 0x000ea80000300800 */
[----:B------:R-:W2:Y:S04]  /*7e360*/  LDL.LU R7, [R1+0x37c] ;  /* 0x00037c0001077983 */ /* 0x000ea80000300800 */
        /* <DEDUP_REMOVED lines=9> */
[----:B0-----:R-:W2:Y:S04]  /*7e400*/  LDL.LU R12, [R1+0x190] ;  /* 0x00019000010c7983 */ /* 0x001ea80000300800 */
[----:B------:R-:W2:Y:S04]  /*7e410*/  LDL.LU R13, [R1+0x194] ;  /* 0x00019400010d7983 */ /* 0x000ea80000300800 */
[----:B------:R-:W2:Y:S04]  /*7e420*/  LDL.LU R14, [R1+0x198] ;  /* 0x00019800010e7983 */ /* 0x000ea80000300800 */
[----:B------:R-:W2:Y:S04]  /*7e430*/  LDL.LU R15, [R1+0x19c] ;  /* 0x00019c00010f7983 */ /* 0x000ea80000300800 */
[----:B------:R-:W-:Y:S04]  /*7e440*/  STL.64 [R1+0x3e00], R26 ;  /* 0x003e001a01007387 */ /* 0x000fe80000100a00 */
[----:B------:R0:W-:Y:S04]  /*7e450*/  STL.64 [R1+0x3df8], R24 ;  /* 0x003df81801007387 */ /* 0x0001e80000100a00 */
        /* <DEDUP_REMOVED lines=10> */
[----:B--2---:R-:W-:Y:S04]  /*7e500*/  STL.64 [R1+0x3d28], R22 ;  /* 0x003d281601007387 */ /* 0x004fe80000100a00 */
[----:B------:R0:W-:Y:S04]  /*7e510*/  STL.64 [R1+0x3d20], R20 ;  /* 0x003d201401007387 */ /* 0x0001e80000100a00 */
[----:B0-----:R-:W2:Y:S01]  /*7e520*/  LDL.LU R20, [R1+0xe0] ;  /* 0x0000e00001147983 */ /* 0x001ea20000300800 */
[----:B----4-:R-:W-:-:S02]  /*7e530*/  IMAD.MOV.U32 R22, RZ, RZ, R3 ;  /* 0x000000ffff167224 */ /* 0x010fc400078e0003 */
[----:B---3--:R-:W-:Y:S02]  /*7e540*/  IMAD.MOV.U32 R23, RZ, RZ, R2 ;  /* 0x000000ffff177224 */ /* 0x008fe400078e0002 */
[----:B------:R-:W-:Y:S02]  /*7e550*/  IMAD.MOV.U32 R21, RZ, RZ, R0 ;  /* 0x000000ffff157224 */ /* 0x000fe400078e0000 */
[----:B------:R-:W3:Y:S04]  /*7e560*/  LDL.LU R0, [R1+0x3e44] ;  /* 0x003e440001007983 */ /* 0x000ee80000300800 */
[----:B------:R-:W4:Y:S04]  /*7e570*/  LDL.LU R3, [R1+0x3e40] ;  /* 0x003e400001037983 */ /* 0x000f280000300800 */
[----:B------:R-:W3:Y:S04]  /*7e580*/  LDL.LU R2, [R1+0x3e3c] ;  /* 0x003e3c0001027983 */ /* 0x000ee80000300800 */
[----:B------:R-:W-:Y:S04]  /*7e590*/  STL.64 [R1+0x3d40], R22 ;  /* 0x003d401601007387 */ /* 0x000fe80000100a00 */
[----:B--2---:R0:W-:Y:S04]  /*7e5a0*/  STL.64 [R1+0x3d38], R20 ;  /* 0x003d381401007387 */ /* 0x0041e80000100a00 */
[----:B0-----:R-:W2:Y:S04]  /*7e5b0*/  LDL.LU R20, [R1+0xf0] ;  /* 0x0000f00001147983 */ /* 0x001ea80000300800 */
[----:B------:R-:W2:Y:S04]  /*7e5c0*/  LDL.LU R21, [R1+0xf4] ;  /* 0x0000f40001157983 */ /* 0x000ea80000300800 */
[----:B------:R-:W2:Y:S04]  /*7e5d0*/  LDL.LU R22, [R1+0xf8] ;  /* 0x0000f80001167983 */ /* 0x000ea80000300800 */
[----:B------:R-:W2:Y:S01]  /*7e5e0*/  LDL.LU R23, [R1+0xfc] ;  /* 0x0000fc0001177983 */ /* 0x000ea20000300800 */
[----:B------:R-:W-:-:S02]  /*7e5f0*/  IMAD.MOV.U32 R16, RZ, RZ, R4 ;  /* 0x000000ffff107224 */ /* 0x000fc400078e0004 */
[----:B------:R-:W-:Y:S01]  /*7e600*/  HMMA.16816.F32 R4, R8, R6, R12 ;  /* 0x000000060804723c */ /* 0x000fe2000000180c */
[----:B--2---:R4:W-:Y:S04]  /*7e610*/  STL.64 [R1+0x3d58], R22 ;  /* 0x003d581601007387 */ /* 0x0049e80000100a00 */
[----:B------:R0:W-:Y:S01]  /*7e620*/  STL.64 [R1+0x3d50], R20 ;  /* 0x003d501401007387 */ /* 0x0001e20000100a00 */
[----:B----4-:R-:W-:Y:S02]  /*7e630*/  IMAD.MOV.U32 R22, RZ, RZ, R3 ;  /* 0x000000ffff167224 */ /* 0x010fe400078e0003 */
[----:B---3--:R-:W-:Y:S01]  /*7e640*/  IMAD.MOV.U32 R23, RZ, RZ, R0 ;  /* 0x000000ffff177224 */ /* 0x008fe200078e0000 */
[----:B0-----:R-:W2:Y:S01]  /*7e650*/  LDL.LU R20, [R1+0x100] ;  /* 0x0001000001147983 */ /* 0x001ea20000300800 */
[----:B------:R-:W-:-:S03]  /*7e660*/  IMAD.MOV.U32 R21, RZ, RZ, R2 ;  /* 0x000000ffff157224 */ /* 0x000fc600078e0002 */
[----:B------:R-:W3:Y:S04]  /*7e670*/  LDL.LU R2, [R1+0x3e38] ;  /* 0x003e380001027983 */ /* 0x000ee80000300800 */
[----:B------:R-:W4:Y:S04]  /*7e680*/  LDL.LU R3, [R1+0x3e34] ;  /* 0x003e340001037983 */ /* 0x000f280000300800 */
[----:B------:R-:W2:Y:S04]  /*7e690*/  LDL.LU R0, [R1+0x3e30] ;  /* 0x003e300001007983 */ /* 0x000ea80000300800 */
[----:B------:R-:W-:Y:S04]  /*7e6a0*/  STL [R1+0x3ba4], R16 ;  /* 0x003ba41001007387 */ /* 0x000fe80000100800 */
[----:B------:R-:W2:Y:S04]  /*7e6b0*/  LDL.LU.64 R14, [R1+0x3e28] ;  /* 0x003e2800010e7983 */ /* 0x000ea80000300a00 */
[----:B------:R-:W2:Y:S04]  /*7e6c0*/  LDL.LU.64 R12, [R1+0x3e20] ;  /* 0x003e2000010c7983 */ /* 0x000ea80000300a00 */
[----:B------:R-:W-:Y:S04]  /*7e6d0*/  STL.64 [R1+0x190], R4 ;  /* 0x0001900401007387 */ /* 0x000fe80000100a00 */
[----:B------:R0:W-:Y:S04]  /*7e6e0*/  STL.64 [R1+0x198], R6 ;  /* 0x0001980601007387 */ /* 0x0001e80000100a00 */
[----:B0-----:R-:W2:Y:S02]  /*7e6f0*/  LDL.LU.64 R6, [R1+0x3e18] ;  /* 0x003e180001067983 */ /* 0x001ea40000300a00 */
[----:B--2---:R-:W-:Y:S02]  /*7e700*/  HMMA.16816.F32 R4, R8, R6, R12 ;  /* 0x000000060804723c */ /* 0x004fe4000000180c */
[----:B------:R-:W2:Y:S11]  /*7e710*/  LDL.LU.64 R14, [R1+0x3e10] ;  /* 0x003e1000010e7983 */ /* 0x000eb60000300a00 */
[----:B------:R-:W-:Y:S10]  /*7e720*/  @!UPT UIADD3 URZ, URZ, URZ, URZ ;  /* 0x0000003f3f3ff290 */ /* 0x000ff4000fffe03f */
[----:B------:R-:W-:Y:S04]  /*7e730*/  STL.64 [R1+0x180], R4 ;  /* 0x0001800401007387 */ /* 0x000fe80000100a00 */
[----:B------:R0:W-:Y:S04]  /*7e740*/  STL.64 [R1+0x188], R6 ;  /* 0x0001880601007387 */ /* 0x0001e80000100a00 */
[----:B0-----:R-:W3:Y:S01]  /*7e750*/  LDL.LU R6, [R1+0x1d8] ;  /* 0x0001d80001067983 */ /* 0x001ee20000300800 */
[----:B------:R-:W-:-:S03]  /*7e760*/  IMAD.MOV.U32 R7, RZ, RZ, R0 ;  /* 0x000000ffff077224 */ /* 0x000fc600078e0000 */
[----:B------:R-:W3:Y:S01]  /*7e770*/  LDL.LU R0, [R1+0x3e08] ;  /* 0x003e080001007983 */ /* 0x000ee20000300800 */
[C---:B--2---:R-:W-:Y:S03]  /*7e780*/  HMMA.16816.F32 R12, R8.reuse, R14, R24 ;  /* 0x0000000e080c723c */ /* 0x044fe60000001818 */
[----:B------:R-:W2:Y:S04]  /*7e790*/  LDL.LU.64 R26, [R1+0x3e00] ;  /* 0x003e0000011a7983 */ /* 0x000ea80000300a00 */
[----:B------:R-:W2:Y:S11]  /*7e7a0*/  LDL.LU.64 R24, [R1+0x3df8] ;  /* 0x003df80001187983 */ /* 0x000eb60000300a00 */
[----:B------:R-:W-:Y:S05]  /*7e7b0*/  @!UPT UIADD3 URZ, URZ, URZ, URZ ;  /* 0x0000003f3f3ff290 */ /* 0x000fea000fffe03f */
        /* <DEDUP_REMOVED lines=39> */
[----:B------:R-:W2:Y:S11]  /*7ea30*/  LDL.LU.64 R26, [R1+0x3d70] ;  /* 0x003d7000011a7983 */ /* 0x000eb60000300a00 */
[----:B------:R-:W-:Y:S10]  /*7ea40*/  @!UPT UIADD3 URZ, URZ, URZ, URZ ;  /* 0x0000003f3f3ff290 */ /* 0x000ff4000fffe03f */
[----:B------:R-:W-:Y:S04]  /*7ea50*/  STL.64 [R1+0x110], R12 ;  /* 0x0001100c01007387 */ /* 0x000fe80000100a00 */
[----:B------:R0:W-:Y:S04]  /*7ea60*/  STL.64 [R1+0x118], R14 ;  /* 0x0001180e01007387 */ /* 0x0001e80000100a00 */
[----:B0-----:R-:W3:Y:S04]  /*7ea70*/  LDL.LU R14, [R1+0x3d68] ;  /* 0x003d6800010e7983 */ /* 0x001ee80000300800 */
[----:B------:R-:W3:Y:S04]  /*7ea80*/  LDL.LU.64 R12, [R1+0x3d60] ;  /* 0x003d6000010c7983 */ /* 0x000ee80000300a00 */
[----:B------:R-:W3:Y:S01]  /*7ea90*/  LDL R15, [R1+0x9e0] ;  /* 0x0009e000010f7983 */ /* 0x000ee20000100800 */
        /* <DEDUP_REMOVED lines=115> */
[----:B------:R-:W-:Y:S04]  /*7f1d0*/  STL.64 [R1], R24 ;  /* 0x0000001801007387 */ /* 0x000fe80000100a00 */
[----:B------:R0:W-:Y:S04]  /*7f1e0*/  STL.64 [R1+0x8], R26 ;  /* 0x0000081a01007387 */ /* 0x0001e80000100a00 */
[----:B0-----:R-:W2:Y:S04]  /*7f1f0*/  LDL.LU.64 R26, [R1+0x3bd0] ;  /* 0x003bd000011a7983 */ /* 0x001ea80000300a00 */
[----:B------:R-:W2:Y:S02]  /*7f200*/  LDL.LU.64 R24, [R1+0x3bc8] ;  /* 0x003bc80001187983 */ /* 0x000ea40000300a00 */
[C---:B--2---:R-:W-:Y:S02]  /*7f210*/  HMMA.16816.F32 R24, R8.reuse, R22, R24 ;  /* 0x000000160818723c */ /* 0x044fe40000001818 */
[----:B------:R-:W3:Y:S04]  /*7f220*/  LDL.LU.64 R22, [R1+0x3bc0] ;  /* 0x003bc00001167983 */ /* 0x000ee80000300a00 */
[----:B------:R-:W3:Y:S11]  /*7f230*/  LDL.LU.64 R20, [R1+0x3bb8] ;  /* 0x003bb80001147983 */ /* 0x000ef60000300a00 */
[----:B------:R-:W-:Y:S06]  /*7f240*/  @!UPT UIADD3 URZ, URZ, URZ, URZ ;  /* 0x0000003f3f3ff290 */ /* 0x000fec000fffe03f */
[----:B------:R4:W-:Y:S04]  /*7f250*/  STL.64 [R1+0x3968], R26 ;  /* 0x0039681a01007387 */ /* 0x0009e80000100a00 */
[----:B------:R-:W-:Y:S01]  /*7f260*/  STL.64 [R1+0x3960], R24 ;  /* 0x0039601801007387 */ /* 0x000fe20000100a00 */
[----:B---3--:R-:W-:Y:S03]  /*7f270*/  HMMA.16816.F32 R20, R8, R6, R20 ;  /* 0x000000060814723c */ /* 0x008fe60000001814 */
[----:B------:R-:W2:Y:S04]  /*7f280*/  LDL.LU.64 R6, [R1+0x3bb0] ;  /* 0x003bb00001067983 */ /* 0x000ea80000300a00 */
[----:B------:R-:W2:Y:S01]  /*7f290*/  LDL.LU.64 R4, [R1+0x3ba8] ;  /* 0x003ba80001047983 */ /* 0x000ea20000300a00 */
[----:B----4-:R-:W-:-:S02]  /*7f2a0*/  IMAD.MOV.U32 R26, RZ, RZ, R3 ;  /* 0x000000ffff1a7224 */ /* 0x010fc400078e0003 */
[----:B------:R-:W-:Y:S11]  /*7f2b0*/  IMAD.MOV.U32 R27, RZ, RZ, R2 ;  /* 0x000000ffff1b7224 */ /* 0x000ff600078e0002 */
[----:B------:R-:W-:Y:S02]  /*7f2c0*/  @!UPT UIADD3 URZ, URZ, URZ, URZ ;  /* 0x0000003f3f3ff290 */ /* 0x000fe4000fffe03f */
[----:B------:R-:W-:Y:S04]  /*7f2d0*/  STL [R1+0x3948], R20 ;  /* 0x0039481401007387 */ /* 0x000fe80000100800 */
[----:B------:R-:W-:Y:S04]  /*7f2e0*/  STL [R1+0x3944], R21 ;  /* 0x0039441501007387 */ /* 0x000fe80000100800 */
[----:B------:R-:W-:Y:S04]  /*7f2f0*/  STL [R1+0x3940], R22 ;  /* 0x0039401601007387 */ /* 0x000fe80000100800 */
[----:B------:R-:W-:Y:S04]  /*7f300*/  STL [R1+0x393c], R23 ;  /* 0x00393c1701007387 */ /* 0x000fe80000100800 */
[----:B------:R-:W0:Y:S01]  /*7f310*/  LDSM.16.M88.4 R20, [R0+0x80] ;  /* 0x000080000014783b */ /* 0x000e220000000200 */
[----:B--2---:R-:W-:Y:S03]  /*7f320*/  HMMA.16816.F32 R4, R8, R26, R4 ;  /* 0x0000001a0804723c */ /* 0x004fe60000001804 */
[----:B------:R-:W-:Y:S04]  /*7f330*/  LDSM.16.MT88.4 R8, [R15+0x20800] ;  /* 0x020800000f08783b */ /* 0x000fe80000004200 */
[----:B------:R-:W-:Y:S11]  /*7f340*/  LDSM.16.M88.4 R24, [R0+0x3080] ;  /* 0x003080000018783b */ /* 0x000ff60000000200 */
[----:B------:R-:W-:Y:S05]  /*7f350*/  @!UPT UIADD3 URZ, URZ, URZ, URZ ;  /* 0x0000003f3f3ff290 */ /* 0x000fea000fffe03f */
[----:B------:R0:W-:Y:S04]  /*7f360*/  STL [R1+0x3934], R4 ;  /* 0x0039340401007387 */ /* 0x0001e80000100800 */
[----:B------:R-:W-:Y:S04]  /*7f370*/  STL [R1+0x3930], R5 ;  /* 0x0039300501007387 */ /* 0x000fe80000100800 */
[----:B------:R-:W-:Y:S01]  /*7f380*/  STL [R1+0x392c], R6 ;  /* 0x00392c0601007387 */ /* 0x000fe20000100800 */
[----:B0-----:R-:W-:-:S03]  /*7f390*/  IMAD.MOV.U32 R4, RZ, RZ, R20 ;  /* 0x000000ffff047224 */ /* 0x001fc600078e0014 */
[----:B------:R-:W-:Y:S04]  /*7f3a0*/  STL [R1+0x3928], R7 ;  /* 0x0039280701007387 */ /* 0x000fe80000100800 */
[----:B------:R0:W-:Y:S04]  /*7f3b0*/  STL [R1+0x3ba0], R15 ;  /* 0x003ba00f01007387 */ /* 0x0001e80000100800 */
[----:B------:R-:W-:Y:S01]  /*7f3c0*/  STL.64 [R1+0x3b8], R22 ;  /* 0x0003b81601007387 */ /* 0x000fe20000100a00 */
[----:B0-----:R-:W-:-:S03]  /*7f3d0*/  IMAD.MOV.U32 R15, RZ, RZ, R21 ;  /* 0x000000ffff0f7224 */ /* 0x001fc600078e0015 */
[----:B------:R-:W0:Y:S02]  /*7f3e0*/  LDSM.16.M88.4 R20, [R0+0x1080] ;  /* 0x001080000014783b */ /* 0x000e240000000200 */
[----:B0-----:R-:W-:Y:S02]  /*7f3f0*/  IMAD.MOV.U32 R3, RZ, RZ, R20 ;  /* 0x000000ffff037224 */ /* 0x001fe400078e0014 */
[----:B------:R-:W-:Y:S01]  /*7f400*/  STL.64 [R1+0x3a8], R22 ;  /* 0x0003a81601007387 */ /* 0x000fe20000100a00 */
[----:B------:R-:W-:-:S03]  /*7f410*/  IMAD.MOV.U32 R2, RZ, RZ, R21 ;  /* 0x000000ffff027224 */ /* 0x000fc600078e0015 */
[----:B------:R-:W0:Y:S01]  /*7f420*/  LDSM.16.M88.4 R20, [R0+0x2080] ;  /* 0x002080000014783b */ /* 0x000e220000000200 */
[----:B------:R-:W-:Y:S02]  /*7f430*/  IMAD.MOV.U32 R7, RZ, RZ, R24 ;  /* 0x000000ffff077224 */ /* 0x000fe400078e0018 */
[----:B0-----:R-:W-:Y:S02]  /*7f440*/  IMAD.MOV.U32 R6, RZ, RZ, R20 ;  /* 0x000000ffff067224 */ /* 0x001fe400078e0014 */
[----:B------:R-:W-:Y:S02]  /*7f450*/  IMAD.MOV.U32 R5, RZ, RZ, R21 ;  /* 0x000000ffff057224 */ /* 0x000fe400078e0015 */
[----:B------:R-:W-:Y:S02]  /*7f460*/  IMAD.MOV.U32 R20, RZ, RZ, R26 ;  /* 0x000000ffff147224 */ /* 0x000fe400078e001a */
[----:B------:R-:W-:Y:S01]  /*7f470*/  IMAD.MOV.U32 R21, RZ, RZ, R27 ;  /* 0x000000ffff157224 */ /* 0x000fe200078e001b */
[----:B------:R-:W-:Y:S04]  /*7f480*/  STL.64 [R1+0x398], R22 ;  /* 0x0003981601007387 */ /* 0x000fe80000100a00 */
[----:B------:R0:W-:Y:S04]  /*7f490*/  STL [R1+0x3b8c], R6 ;  /* 0x003b8c0601007387 */ /* 0x0001e80000100800 */
[----:B------:R-:W-:Y:S04]  /*7f4a0*/  STL [R1+0x3b88], R5 ;  /* 0x003b880501007387 */ /* 0x000fe80000100800 */
[----:B------:R-:W-:Y:S01]  /*7f4b0*/  STL.64 [R1+0x3b80], R20 ;  /* 0x003b801401007387 */ /* 0x000fe20000100a00 */
[----:B0-----:R-:W-:-:S03]  /*7f4c0*/  IMAD.MOV.U32 R6, RZ, RZ, R25 ;  /* 0x000000ffff067224 */ /* 0x001fc600078e0019 */
[----:B------:R-:W0:Y:S04]  /*7f4d0*/  LDSM.16.M88.4 R20, [R0+0x4080] ;  /* 0x004080000014783b */ /* 0x000e280000000200 */
[----:B------:R-:W1:Y:S04]  /*7f4e0*/  LDSM.16.M88.4 R24, [R0+0x5080] ;  /* 0x005080000018783b */ /* 0x000e680000000200 */
[----:B0-----:R-:W-:Y:S04]  /*7f4f0*/  STL.64 [R1+0x370], R20 ;  /* 0x0003701401007387 */ /* 0x001fe80000100a00 */
[----:B------:R-:W-:Y:S04]  /*7f500*/  STL.64 [R1+0x378], R22 ;  /* 0x0003781601007387 */ /* 0x000fe80000100a00 */
[----:B------:R-:W0:Y:S04]  /*7f510*/  LDSM.16.M88.4 R20, [R0+0x6080] ;  /* 0x006080000014783b */ /* 0x000e280000000200 */
        /* <DEDUP_REMOVED lines=63> */
[----:B0-----:R0:W-:Y:S04]  /*7f910*/  STL.64 [R1+0x210], R20 ;  /* 0x0002101401007387 */ /* 0x0011e80000100a00 */
[----:B------:R2:W-:Y:S04]  /*7f920*/  STL.64 [R1+0x218], R22 ;  /* 0x0002181601007387 */ /* 0x0005e80000100a00 */
[----:B0-----:R-:W3:Y:S04]  /*7f930*/  LDL.LU R20, [R1+0x1b0] ;  /* 0x0001b00001147983 */ /* 0x001ee80000300800 */
[----:B-1----:R-:W-:Y:S04]  /*7f940*/  STL.64 [R1+0x200], R24 ;  /* 0x0002001801007387 */ /* 0x002fe80000100a00 */
[----:B------:R-:W-:Y:S04]  /*7f950*/  STL.64 [R1+0x208], R26 ;  /* 0x0002081a01007387 */ /* 0x000fe80000100a00 */
[----:B------:R-:W3:Y:S04]  /*7f960*/  LDL.LU R21, [R1+0x1b4] ;  /* 0x0001b40001157983 */ /* 0x000ee80000300800 */
[----:B--2---:R-:W2:Y:S01]  /*7f970*/  LDL.LU R22, [R1+0x1b8] ;  /* 0x0001b80001167983 */ /* 0x004ea20000300800 */
[----:B------:R-:W-:-:S03]  /*7f980*/  IMAD.MOV.U32 R23, RZ, RZ, R29 ;  /* 0x000000ffff177224 */ /* 0x000fc600078e001d */
[----:B------:R-:W-:Y:S04]  /*7f990*/  LDSM.16.M88.4 R24, [R0+0x1c080] ;  /* 0x01c080000018783b */ /* 0x000fe80000000200 */
[----:B--2---:R0:W-:Y:S04]  /*7f9a0*/  STL.64 [R1+0x3b98], R22 ;  /* 0x003b981601007387 */ /* 0x0041e80000100a00 */
[----:B---3--:R1:W-:Y:S01]  /*7f9b0*/  STL.64 [R1+0x3b90], R20 ;  /* 0x003b901401007387 */ /* 0x0083e20000100a00 */
[----:B0-----:R-:W-:Y:S02]  /*7f9c0*/  IMAD.MOV.U32 R22, RZ, RZ, R18 ;  /* 0x000000ffff167224 */ /* 0x001fe400078e0012 */
[----:B------:R-:W-:-:S02]  /*7f9d0*/  IMAD.MOV.U32 R23, RZ, RZ, R17 ;  /* 0x000000ffff177224 */ /* 0x000fc400078e0011 */
[----:B-1----:R-:W-:Y:S02]  /*7f9e0*/  IMAD.MOV.U32 R21, RZ, RZ, R19 ;  /* 0x000000ffff157224 */ /* 0x002fe400078e0013 */
[----:B------:R-:W0:Y:S04]  /*7f9f0*/  LDSM.16.M88.4 R16, [R0+0x1d080] ;  /* 0x01d080000010783b */ /* 0x000e280000000200 */
[----:B0-----:R0:W-:Y:S04]  /*7fa00*/  STL.64 [R1+0x1e0], R16 ;  /* 0x0001e01001007387 */ /* 0x0011e80000100a00 */
[----:B0-----:R-:W2:Y:S04]  /*7fa10*/  LDL.LU R16, [R1+0x3ba4] ;  /* 0x003ba40001107983 */ /* 0x001ea80000300800 */
[----:B------:R-:W-:Y:S04]  /*7fa20*/  STL.64 [R1+0x1f8], R26 ;  /* 0x0001f81a01007387 */ /* 0x000fe80000100a00 */
[----:B------:R0:W-:Y:S01]  /*7fa30*/  STL.64 [R1+0x3980], R24 ;  /* 0x0039801801007387 */ /* 0x0001e20000100a00 */
[----:B------:R-:W-:-:S02]  /*7fa40*/  IMAD.MOV.U32 R20, RZ, RZ, R28 ;  /* 0x000000ffff147224 */ /* 0x000fc400078e001c */
[----:B------:R-:W-:Y:S02]  /*7fa50*/  IMAD.MOV.U32 R29, RZ, RZ, R18 ;  /* 0x000000ffff1d7224 */ /* 0x000fe400078e0012 */
[----:B------:R-:W-:Y:S02]  /*7fa60*/  IMAD.MOV.U32 R28, RZ, RZ, R19 ;  /* 0x000000ffff1c7224 */ /* 0x000fe400078e0013 */
[----:B0-----:R-:W-:Y:S02]  /*7fa70*/  IMAD.MOV.U32 R24, RZ, RZ, R7 ;  /* 0x000000ffff187224 */ /* 0x001fe400078e0007 */
[----:B------:R-:W-:Y:S02]  /*7fa80*/  IMAD.MOV.U32 R25, RZ, RZ, R6 ;  /* 0x000000ffff197224 */ /* 0x000fe400078e0006 */
[----:B------:R-:W-:-:S03]  /*7fa90*/  IMAD.MOV.U32 R5, RZ, RZ, R15 ;  /* 0x000000ffff057224 */ /* 0x000fc600078e000f */
[----:B------:R0:W-:Y:S01]  /*7faa0*/  STL.64 [R1+0x3b68], R24 ;  /* 0x003b681801007387 */ /* 0x0001e20000100a00 */
[----:B------:R-:W-:Y:S02]  /*7fab0*/  IMAD.MOV.U32 R26, RZ, RZ, R13 ;  /* 0x000000ffff1a7224 */ /* 0x000fe400078e000d */
[----:B------:R-:W-:Y:S02]  /*7fac0*/  IMAD.MOV.U32 R27, RZ, RZ, R12 ;  /* 0x000000ffff1b7224 */ /* 0x000fe400078e000c */
[----:B0-----:R-:W-:Y:S02]  /*7fad0*/  IMAD.MOV.U32 R25, RZ, RZ, R14 ;  /* 0x000000ffff197224 */ /* 0x001fe400078e000e */
[----:B------:R-:W0:Y:S04]  /*7fae0*/  LDSM.16.M88.4 R12, [R0+0x1f080] ;  /* 0x01f08000000c783b */ /* 0x000e280000000200 */
[----:B------:R-:W-:Y:S01]  /*7faf0*/  STL.64 [R1+0x3b78], R26 ;  /* 0x003b781a01007387 */ /* 0x000fe20000100a00 */
[----:B--2---:R-:W-:-:S03]  /*7fb00*/  IMAD.MOV.U32 R24, RZ, RZ, R16 ;  /* 0x000000ffff187224 */ /* 0x004fc600078e0010 */
[----:B------:R-:W1:Y:S04]  /*7fb10*/  LDSM.16.M88.4 R16, [R0+0x1e080] ;  /* 0x01e080000010783b */ /* 0x000e680000000200 */
[----:B------:R2:W-:Y:S04]  /*7fb20*/  STL.64 [R1+0x3b70], R24 ;  /* 0x003b701801007387 */ /* 0x0005e80000100a00 */
[----:B------:R-:W-:Y:S04]  /*7fb30*/  STL [R1+0x389c], R29 ;  /* 0x00389c1d01007387 */ /* 0x000fe80000100800 */
[----:B------:R-:W-:Y:S01]  /*7fb40*/  STL [R1+0x3898], R28 ;  /* 0x0038981c01007387 */ /* 0x000fe20000100800 */
[----:B--2---:R-:W-:-:S02]  /*7fb50*/  IMAD.MOV.U32 R25, RZ, RZ, R2 ;  /* 0x000000ffff197224 */ /* 0x004fc400078e0002 */
[----:B0-----:R-:W-:Y:S01]  /*7fb60*/  IMAD.MOV.U32 R2, RZ, RZ, R15 ;  /* 0x000000ffff027224 */ /* 0x001fe200078e000f */
[----:B-1----:R-:W-:Y:S04]  /*7fb70*/  STL [R1+0x3938], R19 ;  /* 0x0039381301007387 */ /* 0x002fe80000100800 */
[----:B------:R-:W-:Y:S04]  /*7fb80*/  STL.64 [R1+0x3c0], R12 ;  /* 0x0003c00c01007387 */ /* 0x000fe80000100a00 */
[----:B------:R-:W2:Y:S01]  /*7fb90*/  LDL.LU R15, [R1+0x3ba0] ;  /* 0x003ba000010f7983 */ /* 0x000ea20000300800 */
[----:B------:R-:W-:-:S02]  /*7fba0*/  IMAD.MOV.U32 R24, RZ, RZ, R3 ;  /* 0x000000ffff187224 */ /* 0x000fc400078e0003 */
[----:B------:R-:W-:Y:S01]  /*7fbb0*/  IMAD.MOV.U32 R3, RZ, RZ, R14 ;  /* 0x000000ffff037224 */ /* 0x000fe200078e000e */
[----:B------:R-:W-:Y:S01]  /*7fbc0*/  STL [R1+0x3894], R2 ;  /* 0x0038940201007387 */ /* 0x000fe20000100800 */
[C---:B------:R-:W-:Y:S03]  /*7fbd0*/  HMMA.16816.F32 R4, R8.reuse, R4, R20 ;  /* 0x000000040804723c */ /* 0x040fe60000001814 */
[----:B------:R-:W-:Y:S04]  /*7fbe0*/  STL [R1+0x3890], R3 ;  /* 0x0038900301007387 */ /* 0x000fe80000100800 */
[----:B------:R-:W-:Y:S04]  /*7fbf0*/  STL [R1+0x30c4], R0 ;  /* 0x0030c40001007387 */ /* 0x000fe80000100800 */
[----:B--2---:R-:W0:Y:S04]  /*7fc00*/  LDSM.16.MT88.4 R12, [R15+0x20a00] ;  /* 0x020a00000f0c783b */ /* 0x004e280000004200 */
[----:B0-----:R-:W-:Y:S04]  /*7fc10*/  STL [R1+0x3914], R14 ;  /* 0x0039140e01007387 */ /* 0x001fe80000100800 */
[----:B------:R-:W-:Y:S04]  /*7fc20*/  STL [R1+0x3910], R15 ;  /* 0x0039100f01007387 */ /* 0x000fe80000100800 */
[----:B------:R-:W2:Y:S04]  /*7fc30*/  LDL.LU.64 R22, [R1+0x3b98] ;  /* 0x003b980001167983 */ /* 0x000ea80000300a00 */
[----:B------:R-:W2:Y:S04]  /*7fc40*/  LDL.LU.64 R20, [R1+0x3b90] ;  /* 0x003b900001147983 */ /* 0x000ea80000300a00 */
[----:B------:R-:W-:Y:S04]  /*7fc50*/  STL [R1+0x1c4], R5 ;  /* 0x0001c40501007387 */ /* 0x000fe80000100800 */
[----:B------:R0:W-:Y:S04]  /*7fc60*/  STL.64 [R1+0x1c8], R6 ;  /* 0x0001c80601007387 */ /* 0x0001e80000100a00 */
[----:B0-----:R-:W3:Y:S04]  /*7fc70*/  LDL.LU R6, [R1+0x3b8c] ;  /* 0x003b8c0001067983 */ /* 0x001ee80000300800 */
[----:B------:R-:W4:Y:S01]  /*7fc80*/  LDL.LU R5, [R1+0x3b88] ;  /* 0x003b880001057983 */ /* 0x000f220000300800 */
[----:B------:R-:W-:Y:S01]  /*7fc90*/  IMAD.MOV.U32 R7, RZ, RZ, R4 ;  /* 0x000000ffff077224 */ /* 0x000fe200078e0004 */
[----:B--2---:R-:W-:Y:S02]  /*7fca0*/  HMMA.16816.F32 R24, R8, R24, R20 ;  /* 0x000000180818723c */ /* 0x004fe40000001814 */
[----:B------:R-:W2:Y:S11]  /*7fcb0*/  LDL.LU.64 R20, [R1+0x3b80] ;  /* 0x003b800001147983 */ /* 0x000eb60000300a00 */
[----:B------:R-:W-:Y:S11]  /*7fcc0*/  @!UPT UIADD3 URZ, URZ, URZ, URZ ;  /* 0x0000003f3f3ff290 */ /* 0x000ff6000fffe03f */
[----:B------:R-:W-:Y:S02]  /*7fcd0*/  IMAD.MOV.U32 R19, RZ, RZ, R26 ;  /* 0x000000ffff137224 */ /* 0x000fe400078e001a */
[----:B------:R-:W-:Y:S02]  /*7fce0*/  IMAD.MOV.U32 R4, RZ, RZ, R27 ;  /* 0x000000ffff047224 */ /* 0x000fe400078e001b */
[----:B------:R-:W-:Y:S01]  /*7fcf0*/  IMAD.MOV.U32 R22, RZ, RZ, R24 ;  /* 0x000000ffff167224 */ /* 0x000fe200078e0018 */
[----:B------:R-:W4:Y:S01]  /*7fd00*/  LDL.LU.64 R26, [R1+0x3b78] ;  /* 0x003b7800011a7983 */ /* 0x000f220000300a00 */
[----:B------:R-:W-:-:S03]  /*7fd10*/  IMAD.MOV.U32 R23, RZ, RZ, R25 ;  /* 0x000000ffff177224 */ /* 0x000fc600078e0019 */
[----:B------:R-:W4:Y:S04]  /*7fd20*/  LDL.LU.64 R24, [R1+0x3b70] ;  /* 0x003b700001187983 */ /* 0x000f280000300a00 */
[----:B------:R-:W-:Y:S04]  /*7fd30*/  STL.64 [R1+0x3978], R18 ;  /* 0x0039781201007387 */ /* 0x000fe80000100a00 */
[----:B------:R0:W-:Y:S04]  /*7fd40*/  STL.64 [R1+0x3970], R16 ;  /* 0x0039701001007387 */ /* 0x0001e80000100a00 */
[----:B0-----:R-:W4:Y:S04]  /*7fd50*/  LDL.LU R16, [R1+0x190] ;  /* 0x0001900001107983 */ /* 0x001f280000300800 */
[----:B------:R-:W4:Y:S04]  /*7fd60*/  LDL.LU R17, [R1+0x194] ;  /* 0x0001940001117983 */ /* 0x000f280000300800 */
[----:B------:R-:W4:Y:S04]  /*7fd70*/  LDL.LU R18, [R1+0x198] ;  /* 0x0001980001127983 */ /* 0x000f280000300800 */
[----:B------:R-:W4:Y:S04]  /*7fd80*/  LDL.LU R19, [R1+0x19c] ;  /* 0x00019c0001137983 */ /* 0x000f280000300800 */
[----:B------:R-:W-:Y:S04]  /*7fd90*/  STL.64 [R1+0x3958], R22 ;  /* 0x0039581601007387 */ /* 0x000fe80000100a00 */
[----:B--2---:R3:W-:Y:S02]  /*7fda0*/  STL.64 [R1+0x3950], R20 ;  /* 0x0039501401007387 */ /* 0x0047e40000100a00 */
[----:B---3--:R-:W-:-:S02]  /*7fdb0*/  IMAD.MOV.U32 R20, RZ, RZ, R6 ;  /* 0x000000ffff147224 */ /* 0x008fc400078e0006 */
[----:B----4-:R-:W-:-:S07]  /*7fdc0*/  IMAD.MOV.U32 R21, RZ, RZ, R5 ;  /* 0x000000ffff157224 */ /* 0x010fce00078e0005 */
[C---:B------:R-:W-:Y:S01]  /*7fdd0*/  HMMA.16816.F32 R20, R8.reuse, R20, R24 ;  /* 0x000000140814723c */ /* 0x040fe20000001818 */
[----:B------:R-:W2:Y:S11]  /*7fde0*/  LDL.LU.64 R24, [R1+0x3b68] ;  /* 0x003b680001187983 */ /* 0x000eb60000300a00 */
[----:B------:R-:W-:Y:S11]  /*7fdf0*/  @!UPT UIADD3 URZ, URZ, URZ, URZ ;  /* 0x0000003f3f3ff290 */ /* 0x000ff6000fffe03f */
[----:B------:R-:W-:Y:S01]  /*7fe00*/  @!UPT UIADD3 URZ, URZ, URZ, URZ ;  /* 0x0000003f3f3ff290 */ /* 0x000fe2000fffe03f */
[----:B------:R-:W-:Y:S02]  /*7fe10*/  IMAD.MOV.U32 R14, RZ, RZ, R20 ;  /* 0x000000ffff0e7224 */ /* 0x000fe400078e0014 */
[----:B------:R-:W-:Y:S01]  /*7fe20*/  IMAD.MOV.U32 R15, RZ, RZ, R21 ;  /* 0x000000ffff0f7224 */ /* 0x000fe200078e0015 */
[----:B------:R-:W-:Y:S04]  /*7fe30*/  STL.64 [R1+0x1a8], R22 ;  /* 0x0001a81601007387 */ /* 0x000fe80000100a00 */
[----:B------:R0:W-:Y:S04]  /*7fe40*/  STL.64 [R1+0x3920], R14 ;  /* 0x0039200e01007387 */ /* 0x0001e80000100a00 */
[----:B------:R-:W-:Y:S01]  /*7fe50*/  STL.64 [R1+0x3918], R12 ;  /* 0x0039180c01007387 */ /* 0x000fe20000100a00 */
[C---:B--2---:R-:W-:Y:S03]  /*7fe60*/  HMMA.16816.F32 R16, R8.reuse, R24, R16 ;  /* 0x000000180810723c */ /* 0x044fe60000001810 */
[----:B------:R-:W2:Y:S04]  /*7fe70*/  LDL.LU R24, [R1+0x290] ;  /* 0x0002900001187983 */ /* 0x000ea80000300800 */
[----:B------:R-:W2:Y:S11]  /*7fe80*/  LDL.LU R25, [R1+0x294] ;  /* 0x0002940001197983 */ /* 0x000eb60000300800 */
[----:B------:R-:W-:Y:S06]  /*7fe90*/  @!UPT UIADD3 URZ, URZ, URZ, URZ ;  /* 0x0000003f3f3ff290 */ /* 0x000fec000fffe03f */
[----:B------:R-:W-:Y:S02]  /*7fea0*/  IMAD.MOV.U32 R5, RZ, RZ, R16 ;  /* 0x000000ffff057224 */ /* 0x000fe400078e0010 */
[----:B------:R-:W-:Y:S02]  /*7feb0*/  IMAD.MOV.U32 R6, RZ, RZ, R17 ;  /* 0x000000ffff067224 */ /* 0x000fe400078e0011 */
[----:B0-----:R-:W-:Y:S02]  /*7fec0*/  IMAD.MOV.U32 R15, RZ, RZ, R18 ;  /* 0x000000ffff0f7224 */ /* 0x001fe400078e0012 */
[----:B------:R-:W-:Y:S01]  /*7fed0*/  IMAD.MOV.U32 R14, RZ, RZ, R19 ;  /* 0x000000ffff0e7224 */ /* 0x000fe200078e0013 */
[----:B--2---:R0:W-:Y:S04]  /*7fee0*/  STL.64 [R1+0x3a40], R24 ;  /* 0x003a401801007387 */ /* 0x0041e80000100a00 */
[----:B------:R-:W2:Y:S04]  /*7fef0*/  LDL.LU R16, [R1+0xa0] ;  /* 0x0000a00001107983 */ /* 0x000ea80000300800 */
[----:B------:R-:W2:Y:S04]  /*7ff00*/  LDL.LU R17, [R1+0xa4] ;  /* 0x0000a40001117983 */ /* 0x000ea80000300800 */
[----:B------:R-:W3:Y:S04]  /*7ff10*/  LDL.LU R18, [R1+0xa8] ;  /* 0x0000a80001127983 */ /* 0x000ee80000300800 */
[----:B------:R-:W3:Y:S04]  /*7ff20*/  LDL.LU R19, [R1+0xac] ;  /* 0x0000ac0001137983 */ /* 0x000ee80000300800 */
[----:B---3--:R-:W-:Y:S04]  /*7ff30*/  STL.64 [R1+0x3a50], R18 ;  /* 0x003a501201007387 */ /* 0x008fe80000100a00 */
[----:B--2---:R1:W-:Y:S04]  /*7ff40*/  STL.64 [R1+0x3a48], R16 ;  /* 0x003a481001007387 */ /* 0x0043e80000100a00 */
[----:B------:R-:W2:Y:S04]  /*7ff50*/  LDL.LU R20, [R1+0x2a0] ;  /* 0x0002a00001147983 */ /* 0x000ea80000300800 */
[----:B------:R-:W2:Y:S04]  /*7ff60*/  LDL.LU R21, [R1+0x2a4] ;  /* 0x0002a40001157983 */ /* 0x000ea80000300800 */
[----:B--2---:R-:W-:Y:S04]  /*7ff70*/  STL.64 [R1+0x3a58], R20 ;  /* 0x003a581401007387 */ /* 0x004fe80000100a00 */
[----:B0-----:R-:W2:Y:S04]  /*7ff80*/  LDL.LU R24, [R1+0xc0] ;  /* 0x0000c00001187983 */ /* 0x001ea80000300800 */
[----:B------:R-:W2:Y:S04]  /*7ff90*/  LDL.LU R25, [R1+0xc4] ;  /* 0x0000c40001197983 */ /* 0x000ea80000300800 */
[----:B------:R-:W3:Y:S04]  /*7ffa0*/  LDL.LU R26, [R1+0xc8] ;  /* 0x0000c800011a7983 */ /* 0x000ee80000300800 */
[----:B------:R-:W3:Y:S04]  /*7ffb0*/  LDL.LU R27, [R1+0xcc] ;  /* 0x0000cc00011b7983 */ /* 0x000ee80000300800 */
[----:B---3--:R-:W-:Y:S04]  /*7ffc0*/  STL.64 [R1+0x3a68], R26 ;  /* 0x003a681a01007387 */ /* 0x008fe80000100a00 */
[----:B--2---:R0:W-:Y:S04]  /*7ffd0*/  STL.64 [R1+0x3a60], R24 ;  /* 0x003a601801007387 */ /* 0x0041e80000100a00 */
[----:B-1----:R-:W2:Y:S04]  /*7ffe0*/  LDL.LU R16, [R1+0x2c0] ;  /* 0x0002c00001107983 */ /* 0x002ea80000300800 */
[----:B------:R-:W2:Y:S04]  /*7fff0*/  LDL.LU R17, [R1+0x2c4] ;  /* 0x0002c40001117983 */ /* 0x000ea80000300800 */
[----:B--2---:R1:W-:Y:S04]  /*80000*/  STL.64 [R1+0x3a70], R16 ;  /* 0x003a701001007387 */ /* 0x0043e80000100a00 */
[----:B0-----:R-:W2:Y:S04]  /*80010*/  LDL.LU R24, [R1+0x2d0] ;  /* 0x0002d00001187983 */ /* 0x001ea80000300800 */
[----:B------:R-:W2:Y:S04]  /*80020*/  LDL.LU R25, [R1+0x2d4] ;  /* 0x0002d40001197983 */ /* 0x000ea80000300800 */
[----:B--2---:R0:W-:Y:S04]  /*80030*/  STL.64 [R1+0x3a78], R24 ;  /* 0x003a781801007387 */ /* 0x0041e80000100a00 */
[----:B-1----:R-:W2:Y:S04]  /*80040*/  LDL.LU R16, [R1+0xe0] ;  /* 0x0000e00001107983 */ /* 0x002ea80000300800 */
[----:B------:R-:W2:Y:S04]  /*80050*/  LDL.LU R17, [R1+0xe4] ;  /* 0x0000e40001117983 */ /* 0x000ea80000300800 */
[----:B------:R-:W3:Y:S04]  /*80060*/  LDL.LU R18, [R1+0xe8] ;  /* 0x0000e80001127983 */ /* 0x000ee80000300800 */
[----:B------:R-:W3:Y:S04]  /*80070*/  LDL.LU R19, [R1+0xec] ;  /* 0x0000ec0001137983 */ /* 0x000ee80000300800 */
[----:B---3--:R-:W-:Y:S04]  /*80080*/  STL.64 [R1+0x3a88], R18 ;  /* 0x003a881201007387 */ /* 0x008fe80000100a00 */
[----:B--2---:R-:W-:Y:S04]  /*80090*/  STL.64 [R1+0x3a80], R16 ;  /* 0x003a801001007387 */ /* 0x004fe80000100a00 */
        /* <DEDUP_REMOVED lines=15> */
[----:B----4-:R-:W-:Y:S04]  /*80190*/  STL.64 [R1+0x3ad8], R24 ;  /* 0x003ad81801007387 */ /* 0x010fe80000100a00 */
[----:B---3--:R-:W-:Y:S04]  /*801a0*/  STL.64 [R1+0x3aa0], R18 ;  /* 0x003aa01201007387 */ /* 0x008fe80000100a00 */
[----:B--2---:R0:W-:Y:S04]  /*801b0*/  STL.64 [R1+0x3a98], R16 ;  /* 0x003a981001007387 */ /* 0x0041e80000100a00 */
[----:B0-----:R-:W2:Y:S04]  /*801c0*/  LDL.LU R16, [R1+0x100] ;  /* 0x0001000001107983 */ /* 0x001ea80000300800 */
[----:B------:R-:W2:Y:S04]  /*801d0*/  LDL.LU R17, [R1+0x104] ;  /* 0x0001040001117983 */ /* 0x000ea80000300800 */
[----:B------:R-:W3:Y:S04]  /*801e0*/  LDL.LU R18, [R1+0x108] ;  /* 0x0001080001127983 */ /* 0x000ee80000300800 */
[----:B------:R-:W3:Y:S04]  /*801f0*/  LDL.LU R19, [R1+0x10c] ;  /* 0x00010c0001137983 */ /* 0x000ee80000300800 */
[----:B------:R-:W4:Y:S04]  /*80200*/  LDL.LU R24, [R1+0x320] ;  /* 0x0003200001187983 */ /* 0x000f280000300800 */
        /* <DEDUP_REMOVED lines=68> */
[----:B------:R0:W-:Y:S04]  /*80650*/  STL.64 [R1+0x3998], R14 ;  /* 0x0039980e01007387 */ /* 0x0001e80000100a00 */
[----:B------:R-:W3:Y:S04]  /*80660*/  LDL.LU R12, [R1+0xb0] ;  /* 0x0000b000010c7983 */ /* 0x000ee80000300800 */
[----:B------:R-:W3:Y:S04]  /*80670*/  LDL.LU R13, [R1+0xb4] ;  /* 0x0000b400010d7983 */ /* 0x000ee80000300800 */
[----:B0-----:R-:W3:Y:S04]  /*80680*/  LDL.LU R14, [R1+0xb8] ;  /* 0x0000b800010e7983 */ /* 0x001ee80000300800 */
[----:B------:R-:W3:Y:S04]  /*80690*/  LDL.LU R15, [R1+0xbc] ;  /* 0x0000bc00010f7983 */ /* 0x000ee80000300800 */
[----:B------:R-:W-:Y:S04]  /*806a0*/  STL.64 [R1+0x3990], R6 ;  /* 0x0039900601007387 */ /* 0x000fe80000100a00 */
[----:B------:R0:W-:Y:S04]  /*806b0*/  STL.64 [R1+0x3988], R4 ;  /* 0x0039880401007387 */ /* 0x0001e80000100a00 */
[----:B0-----:R-:W2:Y:S04]  /*806c0*/  LDL.LU R4, [R1+0x2b0] ;  /* 0x0002b00001047983 */ /* 0x001ea80000300800 */
[----:B------:R-:W2:Y:S01]  /*806d0*/  LDL.LU R5, [R1+0x2b4] ;  /* 0x0002b40001057983 */ /* 0x000ea20000300800 */
[C---:B----4-:R-:W-:Y:S03]  /*806e0*/  HMMA.16816.F32 R24, R8.reuse, R24, R16 ;  /* 0x000000180818723c */ /* 0x050fe60000001810 */
[----:B------:R-:W4:Y:S04]  /*806f0*/  LDL.LU.64 R18, [R1+0x3b60] ;  /* 0x003b600001127983 */ /* 0x000f280000300a00 */
[----:B------:R-:W4:Y:S11]  /*80700*/  LDL.LU.64 R16, [R1+0x3b58] ;  /* 0x003b580001107983 */ /* 0x000f360000300a00 */
[----:B------:R-:W-:Y:S05]  /*80710*/  @!UPT UIADD3 URZ, URZ, URZ, URZ ;  /* 0x0000003f3f3ff290 */ /* 0x000fea000fffe03f */
[----:B------:R0:W-:Y:S04]  /*80720*/  STL.64 [R1+0x180], R24 ;  /* 0x0001801801007387 */ /* 0x0001e80000100a00 */
[----:B------:R4:W-:Y:S04]  /*80730*/  STL.64 [R1+0x188], R26 ;  /* 0x0001881a01007387 */ /* 0x0009e80000100a00 */
[----:B0-----:R-:W4:Y:S02]  /*80740*/  LDL.LU.64 R24, [R1+0x3b50] ;  /* 0x003b500001187983 */ /* 0x001f240000300a00 */
[C---:B----4-:R-:W-:Y:S02]  /*80750*/  HMMA.16816.F32 R24, R8.reuse, R24, R16 ;  /* 0x000000180818723c */ /* 0x050fe40000001810 */
[----:B------:R-:W4:Y:S04]  /*80760*/  LDL.LU.64 R18, [R1+0x3b48] ;  /* 0x003b480001127983 */ /* 0x000f280000300a00 */
[----:B------:R-:W4:Y:S11]  /*80770*/  LDL.LU.64 R16, [R1+0x3b40] ;  /* 0x003b400001107983 */ /* 0x000f360000300a00 */
[----:B------:R-:W-:Y:S06]  /*80780*/  @!UPT UIADD3 URZ, URZ, URZ, URZ ;  /* 0x0000003f3f3ff290 */ /* 0x000fec000fffe03f */
        /* <DEDUP_REMOVED lines=37> */
[----:B------:R4:W-:Y:S04]  /*809e0*/  STL [R1+0x12c], R27 ;  /* 0x00012c1b01007387 */ /* 0x0009e80000100800 */
[----:B0-----:R-:W4:Y:S01]  /*809f0*/  LDL.LU.64 R24, [R1+0x3ac0] ;  /* 0x003ac00001187983 */ /* 0x001f220000300a00 */
[----:B------:R-:W-:-:S05]  /*80a00*/  IMAD.MOV.U32 R28, RZ, RZ, R26 ;  /* 0x000000ffff1c7224 */ /* 0x000fca00078e001a */
        /* <DEDUP_REMOVED lines=13> */
[----:B------:R0:W-:Y:S04]  /*80ae0*/  STL.64 [R1+0x100], R24 ;  /* 0x0001001801007387 */ /* 0x0001e80000100a00 */
[----:B0-----:R-:W4:Y:S01]  /*80af0*/  LDL.LU.64 R24, [R1+0x3a90] ;  /* 0x003a900001187983 */ /* 0x001f220000300a00 */
[----:B------:R-:W-:Y:S02]  /*80b00*/  IMAD.MOV.U32 R28, RZ, RZ, R26 ;  /* 0x000000ffff1c7224 */ /* 0x000fe400078e001a */
        /* <DEDUP_REMOVED lines=11> */
[----:B------:R-:W2:Y:S11]  /*80bc0*/  LDL.LU.64 R16, [R1+0x3a70] ;  /* 0x003a700001107983 */ /* 0x000eb60000300a00 */
[----:B------:R-:W-:Y:S10]  /*80bd0*/  @!UPT UIADD3 URZ, URZ, URZ, URZ ;  /* 0x0000003f3f3ff290 */ /* 0x000ff4000fffe03f */
[----:B------:R0:W-:Y:S01]  /*80be0*/  STL.64 [R1+0xe0], R24 ;  /* 0x0000e01801007387 */ /* 0x0001e20000100a00 */
[----:B------:R-:W-:Y:S02]  /*80bf0*/  IMAD.MOV.U32 R29, RZ, RZ, R26 ;  /* 0x000000ffff1d7224 */ /* 0x000fe400078e001a */
[----:B------:R-:W-:Y:S02]  /*80c00*/  IMAD.MOV.U32 R28, RZ, RZ, R27 ;  /* 0x000000ffff1c7224 */ /* 0x000fe400078e001b */
[----:B------:R-:W4:Y:S04]  /*80c10*/  LDL.LU.64 R26, [R1+0x3a68] ;  /* 0x003a6800011a7983 */ /* 0x000f280000300a00 */
[----:B0-----:R-:W4:Y:S04]  /*80c20*/  LDL.LU.64 R24, [R1+0x3a60] ;  /* 0x003a600001187983 */ /* 0x001f280000300a00 */
[----:B------:R-:W-:Y:S04]  /*80c30*/  STL [R1+0x38b4], R28 ;  /* 0x0038b41c01007387 */ /* 0x000fe80000100800 */
[----:B------:R-:W-:Y:S01]  /*80c40*/  STL [R1+0x38b0], R29 ;  /* 0x0038b01d01007387 */ /* 0x000fe20000100800 */
[C---:B--2---:R-:W-:Y:S03]  /*80c50*/  HMMA.16816.F32 R16, R8.reuse, R16, R20 ;  /* 0x000000100810723c */ /* 0x044fe60000001814 */
[----:B------:R-:W3:Y:S11]  /*80c60*/  LDL.LU.64 R20, [R1+0x3a58] ;  /* 0x003a580001147983 */ /* 0x000ef60000300a00 */
[----:B------:R-:W-:Y:S09]  /*80c70*/  @!UPT UIADD3 URZ, URZ, URZ, URZ ;  /* 0x0000003f3f3ff290 */ /* 0x000ff2000fffe03f */
[----:B------:R-:W-:Y:S04]  /*80c80*/  STL.64 [R1+0xd0], R16 ;  /* 0x0000d01001007387 */ /* 0x000fe80000100a00 */
[----:B------:R0:W-:Y:S01]  /*80c90*/  STL.64 [R1+0xd8], R18 ;  /* 0x0000d81201007387 */ /* 0x0001e20000100a00 */
[----:B----4-:R-:W-:Y:S03]  /*80ca0*/  HMMA.16816.F32 R4, R8, R4, R24 ;  /* 0x000000040804723c */ /* 0x010fe60000001818 */
[----:B0-----:R-:W2:Y:S04]  /*80cb0*/  LDL.LU.64 R18, [R1+0x3a50] ;  /* 0x003a500001127983 */ /* 0x001ea80000300a00 */
[----:B------:R-:W2:Y:S04]  /*80cc0*/  LDL.LU.64 R16, [R1+0x3a48] ;  /* 0x003a480001107983 */ /* 0x000ea80000300a00 */
[----:B------:R-:W2:Y:S11]  /*80cd0*/  LDL.LU.64 R24, [R1+0x3a40] ;  /* 0x003a400001187983 */ /* 0x000eb60000300a00 */
[----:B------:R-:W-:Y:S01]  /*80ce0*/  @!UPT UIADD3 URZ, URZ, URZ, URZ ;  /* 0x0000003f3f3ff290 */ /* 0x000fe2000fffe03f */
[----:B------:R2:W-:Y:S01]  /*80cf0*/  STL.64 [R1+0xc0], R4 ;  /* 0x0000c00401007387 */ /* 0x0005e20000100a00 */
[----:B------:R-:W-:Y:S02]  /*80d00*/  IMAD.MOV.U32 R28, RZ, RZ, R6 ;  /* 0x000000ffff1c7224 */ /* 0x000fe400078e0006 */
[----:B------:R-:W-:-:S05]  /*80d10*/  IMAD.MOV.U32 R29, RZ, RZ, R7 ;  /* 0x000000ffff1d7224 */ /* 0x000fca00078e0007 */
[----:B------:R-:W-:Y:S04]  /*80d20*/  STL [R1+0x38bc], R29 ;  /* 0x0038bc1d01007387 */ /* 0x000fe80000100800 */
[----:B------:R-:W-:Y:S01]  /*80d30*/  STL [R1+0x38b8], R28 ;  /* 0x0038b81c01007387 */ /* 0x000fe20000100800 */
[C---:B---3--:R-:W-:Y:S11]  /*80d40*/  HMMA.16816.F32 R12, R8.reuse, R20, R12 ;  /* 0x00000014080c723c */ /* 0x048ff6000000180c */
[----:B------:R-:W-:Y:S11]  /*80d50*/  @!UPT UIADD3 URZ, URZ, URZ, URZ ;  /* 0x0000003f3f3ff290 */ /* 0x000ff6000fffe03f */
[----:B------:R-:W-:Y:S01]  /*80d60*/  @!UPT UIADD3 URZ, URZ, URZ, URZ ;  /* 0x0000003f3f3ff290 */ /* 0x000fe2000fffe03f */
[----:B------:R0:W-:Y:S01]  /*80d70*/  STL.64 [R1+0xb0], R12 ;  /* 0x0000b00c01007387 */ /* 0x0001e20000100a00 */
[----:B--2---:R-:W-:Y:S03]  /*80d80*/  HMMA.16816.F32 R4, R8, R24, R16 ;  /* 0x000000180804723c */ /* 0x004fe60000001810 */
[----:B------:R-:W-:Y:S11]  /*80d90*/  STL.64 [R1+0xb8], R14 ;  /* 0x0000b80e01007387 */ /* 0x000ff60000100a00 */
[----:B------:R-:W-:Y:S09]  /*80da0*/  @!UPT UIADD3 URZ, URZ, URZ, URZ ;  /* 0x0000003f3f3ff290 */ /* 0x000ff2000fffe03f */
[----:B------:R-:W-:Y:S04]  /*80db0*/  STL.64 [R1+0xa0], R4 ;  /* 0x0000a00401007387 */ /* 0x000fe80000100a00 */
[----:B------:R-:W2:Y:S04]  /*80dc0*/  LDL.LU R24, [R1+0x200] ;  /* 0x0002000001187983 */ /* 0x000ea80000300800 */
        /* <DEDUP_REMOVED lines=38> */
[----:B----4-:R0:W-:Y:S04]  /*81030*/  STL.64 [R1+0x3a38], R12 ;  /* 0x003a380c01007387 */ /* 0x0101e80000100a00 */
[----:B------:R-:W4:Y:S04]  /*81040*/  LDL.LU R20, [R1+0x280] ;  /* 0x0002800001147983 */ /* 0x000f280000300800 */
[----:B------:R-:W4:Y:S04]  /*81050*/  LDL.LU R21, [R1+0x284] ;  /* 0x0002840001157983 */ /* 0x000f280000300800 */
[----:B0-----:R-:W4:Y:S04]  /*81060*/  LDL.LU R12, [R1+0x90] ;  /* 0x00009000010c7983 */ /* 0x001f280000300800 */
[----:B------:R-:W4:Y:S04]  /*81070*/  LDL.LU R13, [R1+0x94] ;  /* 0x00009400010d7983 */ /* 0x000f280000300800 */
        /* <DEDUP_REMOVED lines=19> */
[----:B------:R-:W3:Y:S01]  /*811b0*/  LDL.LU R27, [R1+0x7c] ;  /* 0x00007c00011b7983 */ /* 0x000ee20000300800 */
[----:B------:R-:W-:-:S02]  /*811c0*/  IMAD.MOV.U32 R29, RZ, RZ, R6 ;  /* 0x000000ffff1d7224 */ /* 0x000fc400078e0006 */
[----:B------:R-:W-:Y:S01]  /*811d0*/  IMAD.MOV.U32 R28, RZ, RZ, R7 ;  /* 0x000000ffff1c7224 */ /* 0x000fe200078e0007 */
        /* <DEDUP_REMOVED lines=17> */
[----:B------:R-:W2:Y:S04]  /*812f0*/  LDL.LU.64 R12, [R1+0x3a38] ;  /* 0x003a3800010c7983 */ /* 0x000ea80000300a00 */
[----:B------:R0:W-:Y:S04]  /*81300*/  STL.64 [R1+0x90], R20 ;  /* 0x0000901401007387 */ /* 0x0001e80000100a00 */
[----:B------:R-:W-:Y:S04]  /*81310*/  STL.64 [R1+0x98], R22 ;  /* 0x0000981601007387 */ /* 0x000fe80000100a00 */
[----:B0-----:R-:W3:Y:S04]  /*81320*/  LDL.LU R20, [R1+0x1e0] ;  /* 0x0001e00001147983 */ /* 0x001ee80000300800 */
[----:B------:R-:W3:Y:S01]  /*81330*/  LDL.LU R21, [R1+0x1e4] ;  /* 0x0001e40001157983 */ /* 0x000ee20000300800 */
[----:B--2---:R-:W-:Y:S03]  /*81340*/  HMMA.16816.F32 R12, R8, R12, R24 ;  /* 0x0000000c080c723c */ /* 0x004fe60000001818 */
[----:B------:R-:W2:Y:S04]  /*81350*/  LDL.LU.64 R26, [R1+0x3a30] ;  /* 0x003a3000011a7983 */ /* 0x000ea80000300a00 */
[----:B------:R-:W2:Y:S11]  /*81360*/  LDL.LU.64 R24, [R1+0x3a28] ;  /* 0x003a280001187983 */ /* 0x000eb60000300a00 */
[----:B------:R-:W-:Y:S05]  /*81370*/  @!UPT UIADD3 URZ, URZ, URZ, URZ ;  /* 0x0000003f3f3ff290 */ /* 0x000fea000fffe03f */
[----:B------:R0:W-:Y:S04]  /*81380*/  STL.64 [R1+0x80], R12 ;  /* 0x0000800c01007387 */ /* 0x0001e80000100a00 */
[----:B0-----:R-:W2:Y:S01]  /*81390*/  LDL.LU.64 R12, [R1+0x3a20] ;  /* 0x003a2000010c7983 */ /* 0x001ea20000300a00 */
[----:B------:R-:W-:Y:S02]  /*813a0*/  IMAD.MOV.U32 R28, RZ, RZ, R14 ;  /* 0x000000ffff1c7224 */ /* 0x000fe400078e000e */
[----:B------:R-:W-:-:S05]  /*813b0*/  IMAD.MOV.U32 R29, RZ, RZ, R15 ;  /* 0x000000ffff1d7224 */ /* 0x000fca00078e000f */
        /* <DEDUP_REMOVED lines=9> */
[----:B--2---:R-:W-:Y:S02]  /*81450*/  HMMA.16816.F32 R12, R8, R12, R24 ;  /* 0x0000000c080c723c */ /* 0x004fe40000001818 */
[----:B------:R-:W2:Y:S04]  /*81460*/  LDL.LU.64 R26, [R1+0x3a00] ;  /* 0x003a0000011a7983 */ /* 0x000ea80000300a00 */
[----:B------:R-:W2:Y:S11]  /*81470*/  LDL.LU.64 R24, [R1+0x39f8] ;  /* 0x0039f80001187983 */ /* 0x000eb60000300a00 */
[----:B------:R-:W-:Y:S06]  /*81480*/  @!UPT UIADD3 URZ, URZ, URZ, URZ ;  /* 0x0000003f3f3ff290 */ /* 0x000fec000fffe03f */
        /* <DEDUP_REMOVED lines=33> */
[----:B------:R-:W-:Y:S02]  /*816a0*/  IMAD.MOV.U32 R28, RZ, RZ, R15 ;  /* 0x000000ffff1c7224 */ /* 0x000fe400078e000f */
[----:B------:R-:W-:Y:S01]  /*816b0*/  IMAD.MOV.U32 R29, RZ, RZ, R14 ;  /* 0x000000ffff1d7224 */ /* 0x000fe200078e000e */
[----:B------:R-:W-:Y:S04]  /*816c0*/  STL.64 [R1+0x20], R12 ;  /* 0x0000200c01007387 */ /* 0x000fe80000100a00 */
[----:B------:R-:W2:Y:S04]  /*816d0*/  LDL.LU.64 R14, [R1+0x3998] ;  /* 0x00399800010e7983 */ /* 0x000ea80000300a00 */
[----:B------:R-:W-:Y:S04]  /*816e0*/  STL [R1+0x38e4], R28 ;  /* 0x0038e41c01007387 */ /* 0x000fe80000100800 */
[----:B------:R-:W-:Y:S01]  /*816f0*/  STL [R1+0x38e0], R29 ;  /* 0x0038e01d01007387 */ /* 0x000fe20000100800 */
[----:B---3--:R-:W-:Y:S03]  /*81700*/  HMMA.16816.F32 R24, R8, R24, R4 ;  /* 0x000000180818723c */ /* 0x008fe60000001804 */
[----:B------:R-:W3:Y:S04]  /*81710*/  LDL.LU.64 R6, [R1+0x3990] ;  /* 0x0039900001067983 */ /* 0x000ee80000300a00 */
[----:B------:R-:W2:Y:S11]  /*81720*/  LDL.LU.64 R4, [R1+0x3988] ;  /* 0x0039880001047983 */ /* 0x000eb60000300a00 */
[----:B------:R-:W-:Y:S05]  /*81730*/  @!UPT UIADD3 URZ, URZ, URZ, URZ ;  /* 0x0000003f3f3ff290 */ /* 0x000fea000fffe03f */
[----:B------:R0:W-:Y:S01]  /*81740*/  STL [R1+0x10], R24 ;  /* 0x0000101801007387 */ /* 0x0001e20000100800 */
[----:B------:R-:W-:-:S03]  /*81750*/  IMAD.MOV.U32 R2, RZ, RZ, R25 ;  /* 0x000000ffff027224 */ /* 0x000fc600078e0019 */
[----:B0-----:R-:W4:Y:S01]  /*81760*/  LDL.LU.64 R24, [R1+0x3980] ;  /* 0x0039800001187983 */ /* 0x001f220000300a00 */
[----:B------:R-:W-:Y:S02]  /*81770*/  IMAD.MOV.U32 R3, RZ, RZ, R26 ;  /* 0x000000ffff037224 */ /* 0x000fe400078e001a */
[----:B------:R-:W-:Y:S02]  /*81780*/  IMAD.MOV.U32 R0, RZ, RZ, R27 ;  /* 0x000000ffff007224 */ /* 0x000fe400078e001b */
[C---:B----4-:R-:W-:Y:S01]  /*81790*/  HMMA.16816.F32 R24, R8.reuse, R24, R16 ;  /* 0x000000180818723c */ /* 0x050fe20000001810 */
[----:B------:R-:W4:Y:S04]  /*817a0*/  LDL.LU.64 R18, [R1+0x3978] ;  /* 0x0039780001127983 */ /* 0x000f280000300a00 */
[----:B------:R-:W2:Y:S11]  /*817b0*/  LDL.LU.64 R16, [R1+0x3970] ;  /* 0x0039700001107983 */ /* 0x000eb60000300a00 */
[----:B------:R-:W-:Y:S07]  /*817c0*/  @!UPT UIADD3 URZ, URZ, URZ, URZ ;  /* 0x0000003f3f3ff290 */ /* 0x000fee000fffe03f */
[----:B------:R0:W-:Y:S01]  /*817d0*/  STL.64 [R1], R24 ;  /* 0x0000001801007387 */ /* 0x0001e20000100a00 */
[----:B------:R-:W-:Y:S02]  /*817e0*/  IMAD.MOV.U32 R28, RZ, RZ, R26 ;  /* 0x000000ffff1c7224 */ /* 0x000fe400078e001a */
[----:B------:R-:W-:Y:S02]  /*817f0*/  IMAD.MOV.U32 R29, RZ, RZ, R27 ;  /* 0x000000ffff1d7224 */ /* 0x000fe400078e001b */
[----:B------:R-:W2:Y:S04]  /*81800*/  LDL.LU.64 R26, [R1+0x3968] ;  /* 0x00396800011a7983 */ /* 0x000ea80000300a00 */
[----:B0-----:R-:W2:Y:S04]  /*81810*/  LDL.LU.64 R24, [R1+0x3960] ;  /* 0x0039600001187983 */ /* 0x001ea80000300a00 */
[----:B------:R-:W3:Y:S04]  /*81820*/  LDL.LU R12, [R1+0x3c0] ;  /* 0x0003c000010c7983 */ /* 0x000ee80000300800 */
[----:B------:R-:W3:Y:S04]  /*81830*/  LDL.LU R13, [R1+0x3c4] ;  /* 0x0003c400010d7983 */ /* 0x000ee80000300800 */
[----:B------:R-:W3:Y:S01]  /*81840*/  LDL.LU.64 R22, [R1+0x3958] ;  /* 0x0039580001167983 */ /* 0x000ee20000300a00 */
[----:B--2---:R-:W-:Y:S03]  /*81850*/  HMMA.16816.F32 R24, R8, R20, R24 ;  /* 0x000000140818723c */ /* 0x004fe60000001818 */
[----:B------:R-:W2:Y:S11]  /*81860*/  LDL.LU.64 R20, [R1+0x3950] ;  /* 0x0039500001147983 */ /* 0x000eb60000300a00 */
[----:B------:R-:W-:Y:S09]  /*81870*/  @!UPT UIADD3 URZ, URZ, URZ, URZ ;  /* 0x0000003f3f3ff290 */ /* 0x000ff2000fffe03f */
[----:B------:R-:W-:Y:S04]  /*81880*/  STL.64 [R1+0x3648], R26 ;  /* 0x0036481a01007387 */ /* 0x000fe80000100a00 */
[----:B------:R3:W-:Y:S02]  /*81890*/  STL.64 [R1+0x3640], R24 ;  /* 0x0036401801007387 */ /* 0x0007e40000100a00 */
[----:B---3--:R-:W-:Y:S02]  /*818a0*/  IMAD.MOV.U32 R24, RZ, RZ, R22 ;  /* 0x000000ffff187224 */ /* 0x008fe400078e0016 */
[----:B------:R-:W-:Y:S02]  /*818b0*/  IMAD.MOV.U32 R25, RZ, RZ, R23 ;  /* 0x000000ffff197224 */ /* 0x000fe400078e0017 */
[----:B--2---:R-:W-:-:S02]  /*818c0*/  IMAD.MOV.U32 R26, RZ, RZ, R20 ;  /* 0x000000ffff1a7224 */ /* 0x004fc400078e0014 */
[----:B------:R-:W-:Y:S01]  /*818d0*/  IMAD.MOV.U32 R27, RZ, RZ, R21 ;  /* 0x000000ffff1b7224 */ /* 0x000fe200078e0015 */
[----:B------:R-:W2:Y:S04]  /*818e0*/  LDL.LU R20, [R1+0x3948] ;  /* 0x0039480001147983 */ /* 0x000ea80000300800 */
[----:B------:R-:W2:Y:S04]  /*818f0*/  LDL.LU R21, [R1+0x3944] ;  /* 0x0039440001157983 */ /* 0x000ea80000300800 */
[----:B------:R4:W-:Y:S04]  /*81900*/  STL.64 [R1+0x38e8], R26 ;  /* 0x0038e81a01007387 */ /* 0x0009e80000100a00 */
[----:B------:R-:W2:Y:S04]  /*81910*/  LDL.LU R22, [R1+0x3940] ;  /* 0x0039400001167983 */ /* 0x000ea80000300800 */
[----:B------:R-:W2:Y:S01]  /*81920*/  LDL.LU R23, [R1+0x393c] ;  /* 0x00393c0001177983 */ /* 0x000ea20000300800 */
[----:B----4-:R-:W-:-:S03]  /*81930*/  IMAD.MOV.U32 R26, RZ, RZ, R19 ;  /* 0x000000ffff1a7224 */ /* 0x010fc600078e0013 */
[----:B------:R-:W3:Y:S01]  /*81940*/  LDL.LU R19, [R1+0x3938] ;  /* 0x0039380001137983 */ /* 0x000ee20000300800 */
[----:B------:R-:W-:-:S03]  /*81950*/  IMAD.MOV.U32 R27, RZ, RZ, R4 ;  /* 0x000000ffff1b7224 */ /* 0x000fc600078e0004 */
[----:B------:R-:W4:Y:S04]  /*81960*/  LDL.LU R4, [R1+0x3934] ;  /* 0x0039340001047983 */ /* 0x000f280000300800 */
[----:B------:R0:W-:Y:S04]  /*81970*/  STL.64 [R1+0x38f8], R26 ;  /* 0x0038f81a01007387 */ /* 0x0001e80000100a00 */
[----:B------:R-:W-:Y:S04]  /*81980*/  STL.64 [R1+0x38f0], R24 ;  /* 0x0038f01801007387 */ /* 0x000fe80000100a00 */
[----:B0-----:R-:W3:Y:S04]  /*81990*/  LDL.LU R26, [R1+0x3b8] ;  /* 0x0003b800011a7983 */ /* 0x001ee80000300800 */
[----:B------:R-:W3:Y:S01]  /*819a0*/  LDL.LU R27, [R1+0x3bc] ;  /* 0x0003bc00011b7983 */ /* 0x000ee20000300800 */
[----:B--2---:R-:W-:Y:S11]  /*819b0*/  HMMA.16816.F32 R20, R8, R16, R20 ;  /* 0x000000100814723c */ /* 0x004ff60000001814 */
[----:B------:R-:W-:Y:S11]  /*819c0*/  @!UPT UIADD3 URZ, URZ, URZ, URZ ;  /* 0x0000003f3f3ff290 */ /* 0x000ff6000fffe03f */
[----:B------:R-:W-:Y:S01]  /*819d0*/  @!UPT UIADD3 URZ, URZ, URZ, URZ ;  /* 0x0000003f3f3ff290 */ /* 0x000fe2000fffe03f */
[----:B------:R0:W-:Y:S04]  /*819e0*/  STL.64 [R1+0x3658], R22 ;  /* 0x0036581601007387 */ /* 0x0001e80000100a00 */
[----:B------:R1:W-:Y:S01]  /*819f0*/  STL.64 [R1+0x3650], R20 ;  /* 0x0036501401007387 */ /* 0x0003e20000100a00 */
[----:B0-----:R-:W-:Y:S02]  /*81a00*/  IMAD.MOV.U32 R22, RZ, RZ, R15 ;  /* 0x000000ffff167224 */ /* 0x001fe400078e000f */
[----:B------:R-:W-:Y:S02]  /*81a10*/  IMAD.MOV.U32 R23, RZ, RZ, R14 ;  /* 0x000000ffff177224 */ /* 0x000fe400078e000e */
[----:B-1----:R-:W-:Y:S02]  /*81a20*/  IMAD.MOV.U32 R20, RZ, RZ, R5 ;  /* 0x000000ffff147224 */ /* 0x002fe400078e0005 */
[----:B------:R-:W-:Y:S01]  /*81a30*/  IMAD.MOV.U32 R21, RZ, RZ, R6 ;  /* 0x000000ffff157224 */ /* 0x000fe200078e0006 */
[----:B------:R-:W4:Y:S04]  /*81a40*/  LDL.LU R5, [R1+0x3930] ;  /* 0x0039300001057983 */ /* 0x000f280000300800 */
[----:B------:R-:W4:Y:S04]  /*81a50*/  LDL.LU R6, [R1+0x392c] ;  /* 0x00392c0001067983 */ /* 0x000f280000300800 */
[----:B------:R-:W-:Y:S04]  /*81a60*/  STL.64 [R1+0x3908], R22 ;  /* 0x0039081601007387 */ /* 0x000fe80000100a00 */
[----:B------:R0:W-:Y:S02]  /*81a70*/  STL.64 [R1+0x3900], R20 ;  /* 0x0039001401007387 */ /* 0x0001e40000100a00 */
[----:B0-----:R-:W-:-:S02]  /*81a80*/  IMAD.MOV.U32 R20, RZ, RZ, R7 ;  /* 0x000000ffff147224 */ /* 0x001fc400078e0007 */
[----:B------:R-:W4:Y:S04]  /*81a90*/  LDL.LU R7, [R1+0x3928] ;  /* 0x0039280001077983 */ /* 0x000f280000300800 */
[----:B------:R-:W2:Y:S04]  /*81aa0*/  LDL.LU R21, [R1+0x1c4] ;  /* 0x0001c40001157983 */ /* 0x000ea80000300800 */
[----:B------:R-:W2:Y:S04]  /*81ab0*/  LDL.LU R22, [R1+0x1c8] ;  /* 0x0001c80001167983 */ /* 0x000ea80000300800 */
[----:B------:R-:W2:Y:S04]  /*81ac0*/  LDL.LU R23, [R1+0x1cc] ;  /* 0x0001cc0001177983 */ /* 0x000ea80000300800 */
[----:B---3--:R0:W-:Y:S04]  /*81ad0*/  STL.64 [R1+0x3638], R18 ;  /* 0x0036381201007387 */ /* 0x0081e80000100a00 */
[----:B0-----:R-:W3:Y:S04]  /*81ae0*/  LDL.LU R18, [R1+0x398] ;  /* 0x0003980001127983 */ /* 0x001ee80000300800 */
[----:B------:R-:W3:Y:S04]  /*81af0*/  LDL.LU R19, [R1+0x39c] ;  /* 0x00039c0001137983 */ /* 0x000ee80000300800 */
[----:B------:R-:W2:Y:S01]  /*81b00*/  LDL.LU.64 R14, [R1+0x3920] ;  /* 0x00392000010e7983 */ /* 0x000ea20000300a00 */
[----:B----4-:R-:W-:Y:S03]  /*81b10*/  HMMA.16816.F32 R4, R8, R12, R4 ;  /* 0x0000000c0804723c */ /* 0x010fe60000001804 */
[----:B------:R-:W4:Y:S04]  /*81b20*/  LDL.LU.64 R12, [R1+0x3918] ;  /* 0x00391800010c7983 */ /* 0x000f280000300a00 */
[----:B--2---:R-:W-:-:S02]  /*81b30*/  IMAD.MOV.U32 R8, RZ, RZ, R14 ;  /* 0x000000ffff087224 */ /* 0x004fc400078e000e */
[----:B------:R-:W4:Y:S01]  /*81b40*/  LDL.LU R14, [R1+0x3914] ;  /* 0x00391400010e7983 */ /* 0x000f220000300800 */
[----:B------:R-:W-:-:S03]  /*81b50*/  IMAD.MOV.U32 R9, RZ, RZ, R15 ;  /* 0x000000ffff097224 */ /* 0x000fc600078e000f */
[----:B------:R-:W4:Y:S04]  /*81b60*/  LDL.LU R15, [R1+0x3910] ;  /* 0x00391000010f7983 */ /* 0x000f280000300800 */
[----:B------:R-:W3:Y:S04]  /*81b70*/  LDL.LU R10, [R1+0x1a8] ;  /* 0x0001a800010a7983 */ /* 0x000ee80000300800 */
[----:B------:R-:W3:Y:S04]  /*81b80*/  LDL.LU R11, [R1+0x1ac] ;  /* 0x0001ac00010b7983 */ /* 0x000ee80000300800 */
[----:B------:R0:W-:Y:S04]  /*81b90*/  STL.64 [R1+0x3668], R6 ;  /* 0x0036680601007387 */ /* 0x0001e80000100a00 */
[----:B------:R-:W-:Y:S04]  /*81ba0*/  STL.64 [R1+0x3660], R4 ;  /* 0x0036600401007387 */ /* 0x000fe80000100a00 */
[----:B0-----:R-:W2:Y:S04]  /*81bb0*/  LDL.LU R6, [R1+0x3a8] ;  /* 0x0003a80001067983 */ /* 0x001ea80000300800 */
[----:B------:R-:W2:Y:S01]  /*81bc0*/  LDL.LU R7, [R1+0x3ac] ;  /* 0x0003ac0001077983 */ /* 0x000ea20000300800 */
[C---:B----4-:R-:W-:Y:S03]  /*81bd0*/  HMMA.16816.F32 R24, R12.reuse, R26, R20 ;  /* 0x0000001a0c18723c */ /* 0x050fe60000001814 */
[----:B------:R-:W4:Y:S04]  /*81be0*/  LDL.LU.64 R22, [R1+0x3908] ;  /* 0x0039080001167983 */ /* 0x000f280000300a00 */
[----:B------:R-:W4:Y:S11]  /*81bf0*/  LDL.LU.64 R20, [R1+0x3900] ;  /* 0x0039000001147983 */ /* 0x000f360000300a00 */
[----:B------:R-:W-:Y:S05]  /*81c00*/  @!UPT UIADD3 URZ, URZ, URZ, URZ ;  /* 0x0000003f3f3ff290 */ /* 0x000fea000fffe03f */
[----:B------:R-:W-:Y:S04]  /*81c10*/  STL.64 [R1+0x1c0], R24 ;  /* 0x0001c01801007387 */ /* 0x000fe80000100a00 */
[----:B------:R0:W-:Y:S04]  /*81c20*/  STL.64 [R1+0x1c8], R26 ;  /* 0x0001c81a01007387 */ /* 0x0001e80000100a00 */
[----:B0-----:R-:W2:Y:S04]  /*81c30*/  LDL.LU.64 R26, [R1+0x38f8] ;  /* 0x0038f800011a7983 */ /* 0x001ea80000300a00 */
[----:B------:R-:W2:Y:S01]  /*81c40*/  LDL.LU.64 R24, [R1+0x38f0] ;  /* 0x0038f00001187983 */ /* 0x000ea20000300a00 */
[C---:B---3--:R-:W-:Y:S08]  /*81c50*/  HMMA.16816.F32 R8, R12.reuse, R18, R8 ;  /* 0x000000120c08723c */ /* 0x048ff00000001808 */
[C---:B--2---:R-:W-:Y:S01]  /*81c60*/  HMMA.16816.F32 R4, R12.reuse, R6, R24 ;  /* 0x000000060c04723c */ /* 0x044fe20000001818 */
[----:B------:R-:W4:Y:S11]  /*81c70*/  LDL.LU.64 R26, [R1+0x38e8] ;  /* 0x0038e800011a7983 */ /* 0x000f360000300a00 */
[----:B------:R-:W-:Y:S11]  /*81c80*/  @!UPT UIADD3 URZ, URZ, URZ, URZ ;  /* 0x0000003f3f3ff290 */ /* 0x000ff6000fffe03f */
[----:B------:R-:W-:Y:S04]  /*81c90*/  STL.64 [R1+0x1b0], R4 ;  /* 0x0001b00401007387 */ /* 0x000fe80000100a00 */
[----:B------:R4:W-:Y:S02]  /*81ca0*/  STL.64 [R1+0x1b8], R6 ;  /* 0x0001b80601007387 */ /* 0x0009e40000100a00 */
[----:B----4-:R-:W-:Y:S02]  /*81cb0*/  HMMA.16816.F32 R4, R12, R26, R20 ;  /* 0x0000001a0c04723c */ /* 0x010fe40000001814 */
[----:B------:R-:W2:Y:S04]  /*81cc0*/  LDL.LU R26, [R1+0x1f8] ;  /* 0x0001f800011a7983 */ /* 0x000ea80000300800 */
[----:B------:R-:W-:Y:S04]  /*81cd0*/  STL.64 [R1+0x1a0], R8 ;  /* 0x0001a00801007387 */ /* 0x000fe80000100a00 */
[----:B------:R-:W-:Y:S11]  /*81ce0*/  STL.64 [R1+0x1a8], R10 ;  /* 0x0001a80a01007387 */ /* 0x000ff60000100a00 */
[----:B------:R-:W-:Y:S02]  /*81cf0*/  @!UPT UIADD3 URZ, URZ, URZ, URZ ;  /* 0x0000003f3f3ff290 */ /* 0x000fe4000fffe03f */
[----:B------:R-:W-:Y:S04]  /*81d00*/  STL.64 [R1+0x190], R4 ;  /* 0x0001900401007387 */ /* 0x000fe80000100a00 */
[----:B------:R0:W-:Y:S04]  /*81d10*/  STL.64 [R1+0x198], R6 ;  /* 0x0001980601007387 */ /* 0x0001e80000100a00 */
[----:B------:R-:W2:Y:S01]  /*81d20*/  LDL.LU R27, [R1+0x1fc] ;  /* 0x0001fc00011b7983 */ /* 0x000ea20000300800 */
[----:B------:R-:W-:Y:S02]  /*81d30*/  IMAD.MOV.U32 R22, RZ, RZ, R28 ;  /* 0x000000ffff167224 */ /* 0x000fe400078e001c */
[----:B------:R-:W-:Y:S01]  /*81d40*/  IMAD.MOV.U32 R23, RZ, RZ, R29 ;  /* 0x000000ffff177224 */ /* 0x000fe200078e001d */
[----:B--2---:R-:W-:Y:S04]  /*81d50*/  STL.64 [R1+0x3670], R26 ;  /* 0x0036701a01007387 */ /* 0x004fe80000100a00 */
[----:B------:R-:W2:Y:S04]  /*81d60*/  LDL.LU R20, [R1] ;  /* 0x0000000001147983 */ /* 0x000ea80000300800 */
[----:B------:R-:W2:Y:S04]  /*81d70*/  LDL.LU R21, [R1+0x4] ;  /* 0x0000040001157983 */ /* 0x000ea80000300800 */
[----:B------:R-:W3:Y:S04]  /*81d80*/  LDL.LU R28, [R1+0x38e4] ;  /* 0x0038e400011c7983 */ /* 0x000ee80000300800 */
[----:B------:R-:W4:Y:S04]  /*81d90*/  LDL.LU R29, [R1+0x38e0] ;  /* 0x0038e000011d7983 */ /* 0x000f280000300800 */
[----:B------:R1:W-:Y:S04]  /*81da0*/  STL.64 [R1+0x3680], R22 ;  /* 0x0036801601007387 */ /* 0x0003e80000100a00 */
[----:B--2---:R-:W-:Y:S04]  /*81db0*/  STL.64 [R1+0x3678], R20 ;  /* 0x0036781401007387 */ /* 0x004fe80000100a00 */
[----:B0-----:R-:W2:Y:S04]  /*81dc0*/  LDL.LU R6, [R1+0x208] ;  /* 0x0002080001067983 */ /* 0x001ea80000300800 */
[----:B------:R-:W2:Y:S04]  /*81dd0*/  LDL.LU R7, [R1+0x20c] ;  /* 0x00020c0001077983 */ /* 0x000ea80000300800 */
[----:B--2---:R4:W-:Y:S04]  /*81de0*/  STL.64 [R1+0x3688], R6 ;  /* 0x0036880601007387 */ /* 0x0049e80000100a00 */
[----:B-1----:R-:W2:Y:S04]  /*81df0*/  LDL.LU R22, [R1+0x218] ;  /* 0x0002180001167983 */ /* 0x002ea80000300800 */
[----:B------:R-:W2:Y:S01]  /*81e00*/  LDL.LU R23, [R1+0x21c] ;  /* 0x00021c0001177983 */ /* 0x000ea20000300800 */
[----:B----4-:R-:W-:-:S03]  /*81e10*/  IMAD.MOV.U32 R6, RZ, RZ, R29 ;  /* 0x000000ffff067224 */ /* 0x010fc600078e001d */
[----:B--2---:R0:W-:Y:S04]  /*81e20*/  STL.64 [R1+0x3690], R22 ;  /* 0x0036901601007387 */ /* 0x0041e80000100a00 */
[----:B------:R-:W2:Y:S04]  /*81e30*/  LDL.LU R4, [R1+0x20] ;  /* 0x0000200001047983 */ /* 0x000ea80000300800 */
[----:B------:R-:W2:Y:S01]  /*81e40*/  LDL.LU R5, [R1+0x24] ;  /* 0x0000240001057983 */ /* 0x000ea20000300800 */
[----:B---3--:R-:W-:-:S03]  /*81e50*/  IMAD.MOV.U32 R7, RZ, RZ, R28 ;  /* 0x000000ffff077224 */ /* 0x008fc600078e001c */
[----:B------:R-:W3:Y:S04]  /*81e60*/  LDL.LU R29, [R1+0x38dc] ;  /* 0x0038dc00011d7983 */ /* 0x000ee80000300800 */
[----:B------:R-:W4:Y:S04]  /*81e70*/  LDL.LU R28, [R1+0x38d8] ;  /* 0x0038d800011c7983 */ /* 0x000f280000300800 */
[----:B------:R-:W-:Y:S04]  /*81e80*/  STL.64 [R1+0x36a0], R6 ;  /* 0x0036a00601007387 */ /* 0x000fe80000100a00 */
[----:B--2---:R1:W-:Y:S04]  /*81e90*/  STL.64 [R1+0x3698], R4 ;  /* 0x0036980401007387 */ /* 0x0043e80000100a00 */
[----:B0-----:R-:W2:Y:S04]  /*81ea0*/  LDL.LU R22, [R1+0x228] ;  /* 0x0002280001167983 */ /* 0x001ea80000300800 */
[----:B------:R-:W2:Y:S04]  /*81eb0*/  LDL.LU R23, [R1+0x22c] ;  /* 0x00022c0001177983 */ /* 0x000ea80000300800 */
[----:B--2---:R0:W-:Y:S04]  /*81ec0*/  STL.64 [R1+0x36a8], R22 ;  /* 0x0036a81601007387 */ /* 0x0041e80000100a00 */
[----:B-1----:R-:W2:Y:S04]  /*81ed0*/  LDL.LU R4, [R1+0x30] ;  /* 0x0000300001047983 */ /* 0x002ea80000300800 */
[----:B------:R-:W2:Y:S04]  /*81ee0*/  LDL.LU R5, [R1+0x34] ;  /* 0x0000340001057983 */ /* 0x000ea80000300800 */
[----:B------:R-:W2:Y:S04]  /*81ef0*/  LDL.LU R6, [R1+0x38] ;  /* 0x0000380001067983 */ /* 0x000ea80000300800 */
[----:B------:R-:W2:Y:S04]  /*81f00*/  LDL.LU R7, [R1+0x3c] ;  /* 0x00003c0001077983 */ /* 0x000ea80000300800 */
[----:B--2---:R4:W-:Y:S04]  /*81f10*/  STL.64 [R1+0x36b8], R6 ;  /* 0x0036b80601007387 */ /* 0x0049e80000100a00 */
[----:B------:R1:W-:Y:S04]  /*81f20*/  STL.64 [R1+0x36b0], R4 ;  /* 0x0036b00401007387 */ /* 0x0003e80000100a00 */
[----:B0-----:R-:W2:Y:S04]  /*81f30*/  LDL.LU R22, [R1+0x238] ;  /* 0x0002380001167983 */ /* 0x001ea80000300800 */
[----:B------:R-:W2:Y:S01]  /*81f40*/  LDL.LU R23, [R1+0x23c] ;  /* 0x00023c0001177983 */ /* 0x000ea20000300800 */
[----:B----4-:R-:W-:-:S02]  /*81f50*/  IMAD.MOV.U32 R6, RZ, RZ, R28 ;  /* 0x000000ffff067224 */ /* 0x010fc400078e001c */
[----:B---3--:R-:W-:Y:S01]  /*81f60*/  IMAD.MOV.U32 R7, RZ, RZ, R29 ;  /* 0x000000ffff077224 */ /* 0x008fe200078e001d */
[----:B--2---:R0:W-:Y:S04]  /*81f70*/  STL.64 [R1+0x36c0], R22 ;  /* 0x0036c01601007387 */ /* 0x0041e80000100a00 */
[----:B-1----:R-:W2:Y:S04]  /*81f80*/  LDL.LU R4, [R1+0x40] ;  /* 0x0000400001047983 */ /* 0x002ea80000300800 */
[----:B------:R-:W2:Y:S04]  /*81f90*/  LDL.LU R5, [R1+0x44] ;  /* 0x0000440001057983 */ /* 0x000ea80000300800 */
[----:B------:R-:W3:Y:S04]  /*81fa0*/  LDL.LU R28, [R1+0x38d4] ;  /* 0x0038d400011c7983 */ /* 0x000ee80000300800 */
[----:B------:R-:W4:Y:S04]  /*81fb0*/  LDL.LU R29, [R1+0x38d0] ;  /* 0x0038d000011d7983 */ /* 0x000f280000300800 */
[----:B------:R-:W-:Y:S04]  /*81fc0*/  STL.64 [R1+0x36d0], R6 ;  /* 0x0036d00601007387 */ /* 0x000fe80000100a00 */
        /* <DEDUP_REMOVED lines=11> */
[----:B0-----:R-:W2:Y:S04]  /*82080*/  LDL.LU R22, [R1+0x268] ;  /* 0x0002680001167983 */ /* 0x001ea80000300800 */
[----:B------:R-:W2:Y:S04]  /*82090*/  LDL.LU R23, [R1+0x26c] ;  /* 0x00026c0001177983 */ /* 0x000ea80000300800 */
[----:B--2---:R-:W-:Y:S04]  /*820a0*/  STL.64 [R1+0x3708], R22 ;  /* 0x0037081601007387 */ /* 0x004fe80000100a00 */
[----:B------:R4:W-:Y:S04]  /*820b0*/  STL.64 [R1+0x36e8], R6 ;  /* 0x0036e80601007387 */ /* 0x0009e80000100a00 */
[----:B------:R0:W-:Y:S01]  /*820c0*/  STL.64 [R1+0x36e0], R4 ;  /* 0x0036e00401007387 */ /* 0x0001e20000100a00 */
[----:B----4-:R-:W-:-:S02]  /*820d0*/  IMAD.MOV.U32 R6, RZ, RZ, R29 ;  /* 0x000000ffff067224 */ /* 0x010fc400078e001d */
[----:B---3--:R-:W-:Y:S01]  /*820e0*/  IMAD.MOV.U32 R7, RZ, RZ, R28 ;  /* 0x000000ffff077224 */ /* 0x008fe200078e001c */
[----:B0-----:R-:W2:Y:S04]  /*820f0*/  LDL.LU R4, [R1+0x60] ;  /* 0x0000600001047983 */ /* 0x001ea80000300800 */
[----:B------:R-:W2:Y:S04]  /*82100*/  LDL.LU R5, [R1+0x64] ;  /* 0x0000640001057983 */ /* 0x000ea80000300800 */
[----:B------:R-:W3:Y:S04]  /*82110*/  LDL.LU R29, [R1+0x38cc] ;  /* 0x0038cc00011d7983 */ /* 0x000ee80000300800 */
[----:B------:R-:W4:Y:S04]  /*82120*/  LDL.LU R28, [R1+0x38c8] ;  /* 0x0038c800011c7983 */ /* 0x000f280000300800 */
        /* <DEDUP_REMOVED lines=65> */
[----:B--2---:R-:W-:Y:S01]  /*82540*/  STL.64 [R1+0x37c8], R22 ;  /* 0x0037c81601007387 */ /* 0x004fe20000100a00 */
[----:B------:R-:W-:Y:S02]  /*82550*/  STL.64 [R1+0x3790], R6 ;  /* 0x0037900601007387 */ /* 0x000fe40000100a00 */
[----:B------:R0:W-:Y:S02]  /*82560*/  STL.64 [R1+0x3788], R4 ;  /* 0x0037880401007387 */ /* 0x0001e40000100a00 */
[----:B0-----:R-:W2:Y:S01]  /*82570*/  LDL.LU R4, [R1+0xd0] ;  /* 0x0000d00001047983 */ /* 0x001ea20000300800 */
[----:B------:R-:W2:Y:S02]  /*82580*/  LDL.LU R5, [R1+0xd4] ;  /* 0x0000d40001057983 */ /* 0x000ea40000300800 */
[----:B------:R-:W2:Y:S02]  /*82590*/  LDL.LU R6, [R1+0xd8] ;  /* 0x0000d80001067983 */ /* 0x000ea40000300800 */
[----:B------:R-:W2:Y:S01]  /*825a0*/  LDL.LU R7, [R1+0xdc] ;  /* 0x0000dc0001077983 */ /* 0x000ea20000300800 */
[----:B------:R-:W2:Y:S01]  /*825b0*/  LDL.LU R22, [R1+0x2f8] ;  /* 0x0002f80001167983 */ /* 0x000ea20000300800 */
[----:B------:R-:W2:Y:S03]  /*825c0*/  LDL.LU R23, [R1+0x2fc] ;  /* 0x0002fc0001177983 */ /* 0x000ea60000300800 */
[----:B--2---:R-:W-:Y:S01]  /*825d0*/  STL.64 [R1+0x37e0], R22 ;  /* 0x0037e01601007387 */ /* 0x004fe20000100a00 */
[----:B------:R4:W-:Y:S02]  /*825e0*/  STL.64 [R1+0x37a8], R6 ;  /* 0x0037a80601007387 */ /* 0x0009e40000100a00 */
[----:B------:R0:W-:Y:S02]  /*825f0*/  STL.64 [R1+0x37a0], R4 ;  /* 0x0037a00401007387 */ /* 0x0001e40000100a00 */
[----:B----4-:R-:W-:Y:S01]  /*82600*/  IMAD.MOV.U32 R6, RZ, RZ, R29 ;  /* 0x000000ffff067224 */ /* 0x010fe200078e001d */
[----:B0-----:R-:W2:Y:S01]  /*82610*/  LDL.LU R4, [R1+0xe0] ;  /* 0x0000e00001047983 */ /* 0x001ea20000300800 */
[----:B------:R-:W2:Y:S02]  /*82620*/  LDL.LU R5, [R1+0xe4] ;  /* 0x0000e40001057983 */ /* 0x000ea40000300800 */
[----:B------:R-:W4:Y:S02]  /*82630*/  LDL.LU R29, [R1+0x38ac] ;  /* 0x0038ac00011d7983 */ /* 0x000f240000300800 */
[----:B---3--:R-:W-:-:S02]  /*82640*/  IMAD.MOV.U32 R7, RZ, RZ, R28 ;  /* 0x000000ffff077224 */ /* 0x008fc400078e001c */
[----:B------:R-:W3:Y:S01]  /*82650*/  LDL.LU R28, [R1+0x38a8] ;  /* 0x0038a800011c7983 */ /* 0x000ee20000300800 */
[----:B------:R-:W2:Y:S02]  /*82660*/  LDL.LU R22, [R1+0x308] ;  /* 0x0003080001167983 */ /* 0x000ea40000300800 */
[----:B------:R-:W2:Y:S02]  /*82670*/  LDL.LU R23, [R1+0x30c] ;  /* 0x00030c0001177983 */ /* 0x000ea40000300800 */
[----:B--2---:R0:W-:Y:S04]  /*82680*/  STL.64 [R1+0x37f8], R22 ;  /* 0x0037f81601007387 */ /* 0x0041e80000100a00 */
[----:B0-----:R-:W2:Y:S01]  /*82690*/  LDL.LU R22, [R1+0x318] ;  /* 0x0003180001167983 */ /* 0x001ea20000300800 */
[----:B------:R-:W2:Y:S03]  /*826a0*/  LDL.LU R23, [R1+0x31c] ;  /* 0x00031c0001177983 */ /* 0x000ea60000300800 */
        /* <DEDUP_REMOVED lines=9> */
[----:B--2---:R0:W-:Y:S01]  /*82740*/  STL.64 [R1+0x3818], R10 ;  /* 0x0038180a01007387 */ /* 0x0041e20000100a00 */
[----:B------:R-:W2:Y:S02]  /*82750*/  LDL.LU R20, [R1+0x130] ;  /* 0x0001300001147983 */ /* 0x000ea40000300800 */
[----:B------:R-:W2:Y:S02]  /*82760*/  LDL.LU R21, [R1+0x134] ;  /* 0x0001340001157983 */ /* 0x000ea40000300800 */
[----:B------:R-:W2:Y:S01]  /*82770*/  LDL.LU R22, [R1+0x138] ;  /* 0x0001380001167983 */ /* 0x000ea20000300800 */
[----:B------:R-:W2:Y:S04]  /*82780*/  LDL.LU R23, [R1+0x13c] ;  /* 0x00013c0001177983 */ /* 0x000ea80000300800 */
[----:B--2---:R-:W-:Y:S01]  /*82790*/  STL.64 [R1+0x3828], R22 ;  /* 0x0038281601007387 */ /* 0x004fe20000100a00 */
[----:B------:R1:W-:Y:S02]  /*827a0*/  STL.64 [R1+0x3820], R20 ;  /* 0x0038201401007387 */ /* 0x0003e40000100a00 */
[----:B0-----:R-:W2:Y:S02]  /*827b0*/  LDL.LU R10, [R1+0x338] ;  /* 0x00033800010a7983 */ /* 0x001ea40000300800 */
[----:B------:R-:W2:Y:S02]  /*827c0*/  LDL.LU R11, [R1+0x33c] ;  /* 0x00033c00010b7983 */ /* 0x000ea40000300800 */
[----:B--2---:R0:W-:Y:S01]  /*827d0*/  STL.64 [R1+0x3830], R10 ;  /* 0x0038300a01007387 */ /* 0x0041e20000100a00 */
[----:B-1----:R-:W2:Y:S02]  /*827e0*/  LDL.LU R20, [R1+0x140] ;  /* 0x0001400001147983 */ /* 0x002ea40000300800 */
        /* <DEDUP_REMOVED lines=13> */
[----:B------:R-:W-:Y:S02]  /*828c0*/  STL.64 [R1+0x3850], R20 ;  /* 0x0038501401007387 */ /* 0x000fe40000100a00 */
[----:B0-----:R-:W2:Y:S02]  /*828d0*/  LDL.LU R10, [R1+0x358] ;  /* 0x00035800010a7983 */ /* 0x001ea40000300800 */
[----:B------:R-:W2:Y:S02]  /*828e0*/  LDL.LU R11, [R1+0x35c] ;  /* 0x00035c00010b7983 */ /* 0x000ea40000300800 */
[----:B--2---:R0:W-:Y:S04]  /*828f0*/  STL.64 [R1+0x3860], R10 ;  /* 0x0038600a01007387 */ /* 0x0041e80000100a00 */
[----:B0-----:R-:W2:Y:S01]  /*82900*/  LDL.LU R10, [R1+0x368] ;  /* 0x00036800010a7983 */ /* 0x001ea20000300800 */
[----:B------:R-:W2:Y:S03]  /*82910*/  LDL.LU R11, [R1+0x36c] ;  /* 0x00036c00010b7983 */ /* 0x000ea60000300800 */
[----:B--2---:R0:W-:Y:S01]  /*82920*/  STL.64 [R1+0x3878], R10 ;  /* 0x0038780a01007387 */ /* 0x0041e20000100a00 */
[----:B------:R-:W2:Y:S02]  /*82930*/  LDL.LU R20, [R1+0x160] ;  /* 0x0001600001147983 */ /* 0x000ea40000300800 */
[----:B------:R-:W2:Y:S02]  /*82940*/  LDL.LU R21, [R1+0x164] ;  /* 0x0001640001157983 */ /* 0x000ea40000300800 */
[----:B------:R-:W2:Y:S01]  /*82950*/  LDL.LU R22, [R1+0x168] ;  /* 0x0001680001167983 */ /* 0x000ea20000300800 */
[----:B------:R-:W2:Y:S04]  /*82960*/  LDL.LU R23, [R1+0x16c] ;  /* 0x00016c0001177983 */ /* 0x000ea80000300800 */
[----:B0-----:R-:W3:Y:S01]  /*82970*/  LDL.LU R10, [R1+0x378] ;  /* 0x00037800010a7983 */ /* 0x001ee20000300800 */
[----:B------:R-:W3:Y:S03]  /*82980*/  LDL.LU R11, [R1+0x37c] ;  /* 0x00037c00010b7983 */ /* 0x000ee60000300800 */
[----:B--2---:R-:W-:Y:S01]  /*82990*/  STL.64 [R1+0x3870], R22 ;  /* 0x0038701601007387 */ /* 0x004fe20000100a00 */
[----:B------:R0:W-:Y:S03]  /*829a0*/  STL.64 [R1+0x3868], R20 ;  /* 0x0038681401007387 */ /* 0x0001e60000100a00 */
[----:B0-----:R-:W2:Y:S01]  /*829b0*/  LDL.LU R20, [R1+0x170] ;  /* 0x0001700001147983 */ /* 0x001ea20000300800 */
[----:B------:R-:W2:Y:S02]  /*829c0*/  LDL.LU R21, [R1+0x174] ;  /* 0x0001740001157983 */ /* 0x000ea40000300800 */
[----:B------:R-:W2:Y:S02]  /*829d0*/  LDL.LU R22, [R1+0x178] ;  /* 0x0001780001167983 */ /* 0x000ea40000300800 */
[----:B------:R-:W2:Y:S02]  /*829e0*/  LDL.LU R23, [R1+0x17c] ;  /* 0x00017c0001177983 */ /* 0x000ea40000300800 */
[----:B--2---:R-:W-:Y:S01]  /*829f0*/  STL.64 [R1+0x3888], R22 ;  /* 0x0038881601007387 */ /* 0x004fe20000100a00 */
[----:B------:R0:W-:Y:S03]  /*82a00*/  STL.64 [R1+0x3880], R20 ;  /* 0x0038801401007387 */ /* 0x0001e60000100a00 */
[----:B0-----:R-:W2:Y:S01]  /*82a10*/  LDL.LU R20, [R1+0x180] ;  /* 0x0001800001147983 */ /* 0x001ea20000300800 */
[----:B------:R-:W2:Y:S02]  /*82a20*/  LDL.LU R21, [R1+0x184] ;  /* 0x0001840001157983 */ /* 0x000ea40000300800 */
[----:B------:R-:W2:Y:S02]  /*82a30*/  LDL.LU R22, [R1+0x188] ;  /* 0x0001880001167983 */ /* 0x000ea40000300800 */
[----:B------:R-:W2:Y:S01]  /*82a40*/  LDL.LU R23, [R1+0x18c] ;  /* 0x00018c0001177983 */ /* 0x000ea20000300800 */
[----:B------:R-:W-:Y:S01]  /*82a50*/  STL.64 [R1+0x37d8], R6 ;  /* 0x0037d80601007387 */ /* 0x000fe20000100a00 */
[----:B------:R0:W-:Y:S03]  /*82a60*/  STL.64 [R1+0x37d0], R4 ;  /* 0x0037d00401007387 */ /* 0x0001e60000100a00 */
[----:B0-----:R-:W2:Y:S01]  /*82a70*/  LDL.LU R4, [R1+0x100] ;  /* 0x0001000001047983 */ /* 0x001ea20000300800 */
[----:B------:R-:W2:Y:S02]  /*82a80*/  LDL.LU R5, [R1+0x104] ;  /* 0x0001040001057983 */ /* 0x000ea40000300800 */
[----:B---3--:R-:W-:-:S02]  /*82a90*/  IMAD.MOV.U32 R6, RZ, RZ, R28 ;  /* 0x000000ffff067224 */ /* 0x008fc400078e001c */
[----:B----4-:R-:W-:Y:S01]  /*82aa0*/  IMAD.MOV.U32 R7, RZ, RZ, R29 ;  /* 0x000000ffff077224 */ /* 0x010fe200078e001d */
[----:B------:R-:W3:Y:S01]  /*82ab0*/  LDL.LU R28, [R1+0x38a4] ;  /* 0x0038a400011c7983 */ /* 0x000ee20000300800 */
[----:B------:R-:W4:Y:S03]  /*82ac0*/  LDL.LU R29, [R1+0x38a0] ;  /* 0x0038a000011d7983 */ /* 0x000f260000300800 */
[----:B------:R-:W-:Y:S04]  /*82ad0*/  STL.64 [R1+0x37f0], R6 ;  /* 0x0037f00601007387 */ /* 0x000fe80000100a00 */
[----:B--2---:R0:W-:Y:S04]  /*82ae0*/  STL.64 [R1+0x37e8], R4 ;  /* 0x0037e80401007387 */ /* 0x0041e80000100a00 */
[----:B0-----:R-:W2:Y:S01]  /*82af0*/  LDL.LU R4, [R1+0x110] ;  /* 0x0001100001047983 */ /* 0x001ea20000300800 */
[----:B------:R-:W2:Y:S02]  /*82b00*/  LDL.LU R5, [R1+0x114] ;  /* 0x0001140001057983 */ /* 0x000ea40000300800 */
[----:B------:R-:W2:Y:S02]  /*82b10*/  LDL.LU R6, [R1+0x118] ;  /* 0x0001180001067983 */ /* 0x000ea40000300800 */
[----:B------:R-:W2:Y:S01]  /*82b20*/  LDL.LU R7, [R1+0x11c] ;  /* 0x00011c0001077983 */ /* 0x000ea20000300800 */
[----:B------:R-:W-:Y:S01]  /*82b30*/  HMMA.16816.F32 R8, R12, R10, R20 ;  /* 0x0000000a0c08723c */ /* 0x000fe20000001814 */
[----:B------:R-:W-:-:S02]  /*82b40*/  IMAD.MOV.U32 R25, RZ, RZ, R2 ;  /* 0x000000ffff197224 */ /* 0x000fc400078e0002 */
[----:B------:R-:W-:Y:S01]  /*82b50*/  IMAD.MOV.U32 R26, RZ, RZ, R3 ;  /* 0x000000ffff1a7224 */ /* 0x000fe200078e0003 */
[----:B--2---:R3:W-:Y:S01]  /*82b60*/  STL.64 [R1+0x3808], R6 ;  /* 0x0038080601007387 */ /* 0x0047e20000100a00 */
[----:B------:R0:W-:Y:S02]  /*82b70*/  STL.64 [R1+0x3800], R4 ;  /* 0x0038000401007387 */ /* 0x0001e40000100a00 */
[----:B---3--:R-:W-:Y:S01]  /*82b80*/  IMAD.MOV.U32 R6, RZ, RZ, R28 ;  /* 0x000000ffff067224 */ /* 0x008fe200078e001c */
[----:B0-----:R-:W2:Y:S01]  /*82b90*/  LDL.LU R4, [R1+0x120] ;  /* 0x0001200001047983 */ /* 0x001ea20000300800 */
[----:B----4-:R-:W-:Y:S02]  /*82ba0*/  IMAD.MOV.U32 R5, RZ, RZ, R29 ;  /* 0x000000ffff057224 */ /* 0x010fe400078e001d */
[----:B------:R-:W3:Y:S02]  /*82bb0*/  LDL.LU R29, [R1+0x389c] ;  /* 0x00389c00011d7983 */ /* 0x000ee40000300800 */
[----:B------:R-:W4:Y:S01]  /*82bc0*/  LDL.LU R28, [R1+0x3898] ;  /* 0x00389800011c7983 */ /* 0x000f220000300800 */
[----:B------:R-:W2:Y:S01]  /*82bd0*/  LDL.LU R7, [R1+0x12c] ;  /* 0x00012c0001077983 */ /* 0x000ea20000300800 */
[----:B------:R-:W2:Y:S02]  /*82be0*/  LDL.LU R24, [R1+0x10] ;  /* 0x0000100001187983 */ /* 0x000ea40000300800 */
[----:B------:R-:W2:Y:S02]  /*82bf0*/  LDL.LU R2, [R1+0x3894] ;  /* 0x0038940001027983 */ /* 0x000ea40000300800 */
[----:B------:R-:W2:Y:S01]  /*82c00*/  LDL.LU R3, [R1+0x3890] ;  /* 0x0038900001037983 */ /* 0x000ea20000300800 */
[----:B------:R-:W2:Y:S01]  /*82c10*/  LDL.LU.64 R22, [R1+0x3888] ;  /* 0x0038880001167983 */ /* 0x000ea20000300a00 */
[----:B------:R-:W2:Y:S02]  /*82c20*/  LDL.LU.64 R20, [R1+0x3880] ;  /* 0x0038800001147983 */ /* 0x000ea40000300a00 */
[----:B------:R-:W-:Y:S02]  /*82c30*/  STL.64 [R1+0x180], R8 ;  /* 0x0001800801007387 */ /* 0x000fe40000100a00 */
[----:B------:R0:W-:Y:S02]  /*82c40*/  STL.64 [R1+0x188], R10 ;  /* 0x0001880a01007387 */ /* 0x0001e40000100a00 */
[----:B0-----:R-:W2:Y:S02]  /*82c50*/  LDL.LU.64 R10, [R1+0x3878] ;  /* 0x00387800010a7983 */ /* 0x001ea40000300a00 */
[----:B--2---:R-:W-:Y:S02]  /*82c60*/  HMMA.16816.F32 R8, R12, R10, R20 ;  /* 0x0000000a0c08723c */ /* 0x004fe40000001814 */
[----:B------:R-:W2:Y:S01]  /*82c70*/  LDL.LU.64 R22, [R1+0x3870] ;  /* 0x0038700001167983 */ /* 0x000ea20000300a00 */
[----:B---3--:R-:W-:-:S02]  /*82c80*/  IMAD.MOV.U32 R18, RZ, RZ, R29 ;  /* 0x000000ffff127224 */ /* 0x008fc400078e001d */
[----:B----4-:R-:W-:Y:S02]  /*82c90*/  IMAD.MOV.U32 R19, RZ, RZ, R28 ;  /* 0x000000ffff137224 */ /* 0x010fe400078e001c */
[----:B------:R-:W2:Y:S11]  /*82ca0*/  LDL.LU.64 R20, [R1+0x3868] ;  /* 0x0038680001147983 */ /* 0x000eb60000300a00 */
[----:B------:R-:W-:Y:S05]  /*82cb0*/  @!UPT UIADD3 URZ, URZ, URZ, URZ ;  /* 0x0000003f3f3ff290 */ /* 0x000fea000fffe03f */
[----:B------:R2:W-:Y:S01]  /*82cc0*/  STL.64 [R1+0x170], R8 ;  /* 0x0001700801007387 */ /* 0x0005e20000100a00 */
[----:B------:R-:W-:Y:S02]  /*82cd0*/  IMAD.MOV.U32 R29, RZ, RZ, R10 ;  /* 0x000000ffff1d7224 */ /* 0x000fe400078e000a */
[----:B------:R-:W-:Y:S02]  /*82ce0*/  IMAD.MOV.U32 R28, RZ, RZ, R11 ;  /* 0x000000ffff1c7224 */ /* 0x000fe400078e000b */
[----:B------:R-:W2:Y:S03]  /*82cf0*/  LDL.LU.64 R10, [R1+0x3860] ;  /* 0x00386000010a7983 */ /* 0x000ea60000300a00 */
[----:B------:R-:W-:Y:S02]  /*82d00*/  STL [R1+0x35f4], R28 ;  /* 0x0035f41c01007387 */ /* 0x000fe40000100800 */
[----:B------:R-:W-:Y:S01]  /*82d10*/  STL [R1+0x35f0], R29 ;  /* 0x0035f01d01007387 */ /* 0x000fe20000100800 */
[C---:B--2---:R-:W-:Y:S01]  /*82d20*/  HMMA.16816.F32 R8, R12.reuse, R10, R20 ;  /* 0x0000000a0c08723c */ /* 0x044fe20000001814 */
[----:B------:R-:W2:Y:S01]  /*82d30*/  LDL.LU.64 R22, [R1+0x3858] ;  /* 0x0038580001167983 */ /* 0x000ea20000300a00 */
[----:B------:R-:W2:Y:S11]  /*82d40*/  LDL.LU.64 R20, [R1+0x3850] ;  /* 0x0038500001147983 */ /* 0x000eb60000300a00 */
[----:B------:R-:W-:Y:S10]  /*82d50*/  @!UPT UIADD3 URZ, URZ, URZ, URZ ;  /* 0x0000003f3f3ff290 */ /* 0x000ff4000fffe03f */
[----:B------:R-:W-:Y:S01]  /*82d60*/  STL.64 [R1+0x160], R8 ;  /* 0x0001600801007387 */ /* 0x000fe20000100a00 */
[----:B------:R0:W-:Y:S03]  /*82d70*/  STL.64 [R1+0x168], R10 ;  /* 0x0001680a01007387 */ /* 0x0001e60000100a00 */
[----:B0-----:R-:W2:Y:S02]  /*82d80*/  LDL.LU.64 R10, [R1+0x3848] ;  /* 0x00384800010a7983 */ /* 0x001ea40000300a00 */
[C---:B--2---:R-:W-:Y:S02]  /*82d90*/  HMMA.16816.F32 R8, R12.reuse, R10, R20 ;  /* 0x0000000a0c08723c */ /* 0x044fe40000001814 */
[----:B------:R-:W2:Y:S01]  /*82da0*/  LDL.LU.64 R22, [R1+0x3840] ;  /* 0x0038400001167983 */ /* 0x000ea20000300a00 */
[----:B------:R-:W2:Y:S11]  /*82db0*/  LDL.LU.64 R20, [R1+0x3838] ;  /* 0x0038380001147983 */ /* 0x000eb60000300a00 */
[----:B------:R-:W-:Y:S09]  /*82dc0*/  @!UPT UIADD3 URZ, URZ, URZ, URZ ;  /* 0x0000003f3f3ff290 */ /* 0x000ff2000fffe03f */
        /* <DEDUP_REMOVED lines=11> */
[----:B------:R-:W2:Y:S11]  /*82e80*/  LDL.LU.64 R22, [R1+0x3810] ;  /* 0x0038100001167983 */ /* 0x000eb60000300a00 */
[----:B------:R-:W-:Y:S10]  /*82e90*/  @!UPT UIADD3 URZ, URZ, URZ, URZ ;  /* 0x0000003f3f3ff290 */ /* 0x000ff4000fffe03f */
[----:B------:R-:W-:Y:S01]  /*82ea0*/  STL.64 [R1+0x130], R8 ;  /* 0x0001300801007387 */ /* 0x000fe20000100a00 */
[----:B------:R0:W-:Y:S03]  /*82eb0*/  STL.64 [R1+0x138], R10 ;  /* 0x0001380a01007387 */ /* 0x0001e60000100a00 */
[----:B0-----:R-:W3:Y:S01]  /*82ec0*/  LDL R11, [R1+0x9e0] ;  /* 0x0009e000010b7983 */ /* 0x001ee20000100800 */
[C---:B--2---:R-:W-:Y:S03]  /*82ed0*/  HMMA.16816.F32 R20, R12.reuse, R22, R4 ;  /* 0x000000160c14723c */ /* 0x044fe60000001804 */
[----:B------:R-:W2:Y:S01]  /*82ee0*/  LDL.LU.64 R6, [R1+0x3808] ;  /* 0x0038080001067983 */ /* 0x000ea20000300a00 */
[----:B------:R-:W2:Y:S11]  /*82ef0*/  LDL.LU.64 R4, [R1+0x3800] ;  /* 0x0038000001047983 */ /* 0x000eb60000300a00 */
[----:B------:R-:W-:Y:S08]  /*82f00*/  @!UPT UIADD3 URZ, URZ, URZ, URZ ;  /* 0x0000003f3f3ff290 */ /* 0x000ff0000fffe03f */
        /* <DEDUP_REMOVED lines=107> */
[----:B0-----:R-:W2:Y:S01]  /*835c0*/  LDL.LU.64 R22, [R1+0x3690] ;  /* 0x0036900001167983 */ /* 0x001ea20000300a00 */
[----:B------:R-:W-:Y:S01]  /*835d0*/  IMAD.MOV.U32 R27, RZ, RZ, R0 ;  /* 0x000000ffff1b7224 */ /* 0x000fe200078e0000 */
[C---:B--2---:R-:W-:Y:S02]  /*835e0*/  HMMA.16816.F32 R20, R12.reuse, R22, R4 ;  /* 0x000000160c14723c */ /* 0x044fe40000001804 */
[----:B------:R-:W2:Y:S11]  /*835f0*/  LDL.LU.64 R6, [R1+0x3688] ;  /* 0x0036880001067983 */ /* 0x000eb60000300a00 */
[----:B------:R-:W-:Y:S10]  /*83600*/  @!UPT UIADD3 URZ, URZ, URZ, URZ ;  /* 0x0000003f3f3ff290 */ /* 0x000ff4000fffe03f */
[----:B------:R-:W-:Y:S01]  /*83610*/  STL.64 [R1+0x20], R20 ;  /* 0x0000201401007387 */ /* 0x000fe20000100a00 */
[----:B------:R0:W-:Y:S03]  /*83620*/  STL.64 [R1+0x28], R22 ;  /* 0x0000281601007387 */ /* 0x0001e60000100a00 */
[----:B0-----:R-:W4:Y:S01]  /*83630*/  LDL.LU.64 R22, [R1+0x3680] ;  /* 0x0036800001167983 */ /* 0x001f220000300a00 */
[----:B------:R-:W4:Y:S01]  /*83640*/  LDL.LU.64 R20, [R1+0x3678] ;  /* 0x0036780001147983 */ /* 0x000f220000300a00 */
[C---:B--2---:R-:W-:Y:S02]  /*83650*/  HMMA.16816.F32 R4, R12.reuse, R6, R24 ;  /* 0x000000060c04723c */ /* 0x044fe40000001818 */
[----:B------:R-:W4:Y:S11]  /*83660*/  LDL.LU.64 R26, [R1+0x3670] ;  /* 0x00367000011a7983 */ /* 0x000f360000300a00 */
[----:B------:R-:W-:Y:S10]  /*83670*/  @!UPT UIADD3 URZ, URZ, URZ, URZ ;  /* 0x0000003f3f3ff290 */ /* 0x000ff4000fffe03f */
[----:B------:R-:W-:Y:S01]  /*83680*/  STL.64 [R1+0x10], R4 ;  /* 0x0000100401007387 */ /* 0x000fe20000100a00 */
[----:B------:R0:W-:Y:S03]  /*83690*/  STL.64 [R1+0x18], R6 ;  /* 0x0000180601007387 */ /* 0x0001e60000100a00 */
[----:B0-----:R-:W2:Y:S01]  /*836a0*/  LDL.LU.64 R6, [R1+0x3668] ;  /* 0x0036680001067983 */ /* 0x001ea20000300a00 */
[----:B------:R-:W2:Y:S01]  /*836b0*/  LDL.LU.64 R4, [R1+0x3660] ;  /* 0x0036600001047983 */ /* 0x000ea20000300a00 */
[C---:B----4-:R-:W-:Y:S02]  /*836c0*/  HMMA.16816.F32 R24, R12.reuse, R26, R20 ;  /* 0x0000001a0c18723c */ /* 0x050fe40000001814 */
[----:B------:R-:W4:Y:S01]  /*836d0*/  LDL.LU.64 R22, [R1+0x3658] ;  /* 0x0036580001167983 */ /* 0x000f220000300a00 */
[----:B------:R-:W4:Y:S11]  /*836e0*/  LDL.LU.64 R20, [R1+0x3650] ;  /* 0x0036500001147983 */ /* 0x000f360000300a00 */
[----:B------:R-:W-:Y:S09]  /*836f0*/  @!UPT UIADD3 URZ, URZ, URZ, URZ ;  /* 0x0000003f3f3ff290 */ /* 0x000ff2000fffe03f */
[----:B------:R-:W-:Y:S01]  /*83700*/  STL.64 [R1], R24 ;  /* 0x0000001801007387 */ /* 0x000fe20000100a00 */
[----:B------:R0:W-:Y:S03]  /*83710*/  STL.64 [R1+0x8], R26 ;  /* 0x0000081a01007387 */ /* 0x0001e60000100a00 */
[----:B0-----:R-:W2:Y:S01]  /*83720*/  LDL.LU.64 R26, [R1+0x3648] ;  /* 0x00364800011a7983 */ /* 0x001ea20000300a00 */
[----:B------:R-:W2:Y:S02]  /*83730*/  LDL.LU.64 R24, [R1+0x3640] ;  /* 0x0036400001187983 */ /* 0x000ea40000300a00 */
[C---:B--2---:R-:W-:Y:S01]  /*83740*/  HMMA.16816.F32 R24, R12.reuse, R18, R24 ;  /* 0x000000120c18723c */ /* 0x044fe20000001818 */
[----:B------:R-:W4:Y:S11]  /*83750*/  LDL.LU.64 R18, [R1+0x3638] ;  /* 0x0036380001127983 */ /* 0x000f360000300a00 */
[----:B------:R-:W-:Y:S11]  /*83760*/  @!UPT UIADD3 URZ, URZ, URZ, URZ ;  /* 0x0000003f3f3ff290 */ /* 0x000ff6000fffe03f */
[----:B------:R0:W-:Y:S01]  /*83770*/  STL.64 [R1+0x3420], R26 ;  /* 0x0034201a01007387 */ /* 0x0001e20000100a00 */
[----:B------:R-:W-:Y:S02]  /*83780*/  STL.64 [R1+0x3418], R24 ;  /* 0x0034181801007387 */ /* 0x000fe40000100a00 */
[----:B------:R-:W2:Y:S02]  /*83790*/  LDL.LU R16, [R1+0x3630] ;  /* 0x0036300001107983 */ /* 0x000ea40000300800 */
[----:B0-----:R-:W-:Y:S02]  /*837a0*/  IMAD.MOV.U32 R26, RZ, RZ, R3 ;  /* 0x000000ffff1a7224 */ /* 0x001fe400078e0003 */
[----:B------:R-:W-:Y:S01]  /*837b0*/  IMAD.MOV.U32 R27, RZ, RZ, R2 ;  /* 0x000000ffff1b7224 */ /* 0x000fe200078e0002 */
[C---:B----4-:R-:W-:Y:S08]  /*837c0*/  HMMA.16816.F32 R20, R12.reuse, R18, R20 ;  /* 0x000000120c14723c */ /* 0x050ff00000001814 */
[----:B------:R-:W-:Y:S01]  /*837d0*/  HMMA.16816.F32 R12, R12, R26, R4 ;  /* 0x0000001a0c0c723c */ /* 0x000fe20000001804 */
[----:B---3--:R-:W0:Y:S04]  /*837e0*/  LDSM.16.MT88.4 R4, [R11+0x20c00] ;  /* 0x020c00000b04783b */ /* 0x008e280000004200 */
[----:B--2---:R-:W1:Y:S10]  /*837f0*/  LDSM.16.M88.4 R24, [R16+0x80] ;  /* 0x000080001018783b */ /* 0x004e740000000200 */
[----:B------:R-:W-:Y:S01]  /*83800*/  STL [R1+0x3404], R22 ;  /* 0x0034041601007387 */ /* 0x000fe20000100800 */
[----:B------:R-:W-:Y:S07]  /*83810*/  STL [R1+0x3400], R23 ;  /* 0x0034001701007387 */ /* 0x000fee0000100800 */
[----:B------:R-:W-:Y:S02]  /*83820*/  STL [R1+0x33dc], R12 ;  /* 0x0033dc0c01007387 */ /* 0x000fe40000100800 */
[----:B------:R-:W-:Y:S01]  /*83830*/  STL [R1+0x33d8], R13 ;  /* 0x0033d80d01007387 */ /* 0x000fe20000100800 */
[----:B------:R-:W-:Y:S01]  /*83840*/  STL [R1+0x33d4], R14 ;  /* 0x0033d40e01007387 */ /* 0x000fe20000100800 */
[----:B------:R-:W-:Y:S02]  /*83850*/  STL [R1+0x33d0], R15 ;  /* 0x0033d00f01007387 */ /* 0x000fe40000100800 */
[----:B------:R-:W2:Y:S01]  /*83860*/  LDSM.16.M88.4 R12, [R16+0x1080] ;  /* 0x00108000100c783b */ /* 0x000ea20000000200 */
[----:B0-----:R-:W-:Y:S03]  /*83870*/  STL.64 [R1+0x3628], R6 ;  /* 0x0036280601007387 */ /* 0x001fe60000100a00 */
[----:B------:R1:W-:Y:S02]  /*83880*/  STL.64 [R1+0x3620], R4 ;  /* 0x0036200401007387 */ /* 0x0003e40000100a00 */
[----:B-1----:R-:W-:Y:S01]  /*83890*/  IMAD.MOV.U32 R4, RZ, RZ, R24 ;  /* 0x000000ffff047224 */ /* 0x002fe200078e0018 */
[----:B------:R-:W-:Y:S01]  /*838a0*/  STL.64 [R1+0x3c8], R26 ;  /* 0x0003c81a01007387 */ /* 0x000fe20000100a00 */
[----:B------:R-:W-:-:S02]  /*838b0*/  IMAD.MOV.U32 R0, RZ, RZ, R25 ;  /* 0x000000ffff007224 */ /* 0x000fc400078e0019 */
[----:B------:R-:W0:Y:S01]  /*838c0*/  LDSM.16.M88.4 R24, [R16+0x3080] ;  /* 0x003080001018783b */ /* 0x000e220000000200 */
[----:B--2---:R-:W-:Y:S04]  /*838d0*/  STL.64 [R1+0x3b8], R14 ;  /* 0x0003b80e01007387 */ /* 0x004fe80000100a00 */
[----:B0-----:R-:W-:Y:S01]  /*838e0*/  STL.64 [R1+0x390], R24 ;  /* 0x0003901801007387 */ /* 0x001fe20000100a00 */
[----:B------:R-:W-:Y:S02]  /*838f0*/  STL.64 [R1+0x398], R26 ;  /* 0x0003981a01007387 */ /* 0x000fe40000100a00 */
[----:B------:R-:W0:Y:S04]  /*83900*/  LDSM.16.M88.4 R24, [R16+0x5080] ;  /* 0x005080001018783b */ /* 0x000e280000000200 */
[----:B0-----:R-:W-:Y:S01]  /*83910*/  IMAD.MOV.U32 R28, RZ, RZ, R24 ;  /* 0x000000ffff1c7224 */ /* 0x001fe200078e0018 */
[----:B------:R-:W-:Y:S01]  /*83920*/  STL.64 [R1+0x378], R26 ;  /* 0x0003781a01007387 */ /* 0x000fe20000100a00 */
[----:B------:R-:W-:-:S02]  /*83930*/  IMAD.MOV.U32 R29, RZ, RZ, R25 ;  /* 0x000000ffff1d7224 */ /* 0x000fc400078e0019 */
[----:B------:R-:W0:Y:S04]  /*83940*/  LDSM.16.M88.4 R24, [R16+0x6080] ;  /* 0x006080001018783b */ /* 0x000e280000000200 */
[----:B------:R-:W-:Y:S02]  /*83950*/  IMAD.MOV.U32 R19, RZ, RZ, R12 ;  /* 0x000000ffff137224 */ /* 0x000fe400078e000c */
[----:B------:R-:W-:Y:S01]  /*83960*/  IMAD.MOV.U32 R18, RZ, RZ, R13 ;  /* 0x000000ffff127224 */ /* 0x000fe200078e000d */
[----:B------:R-:W-:Y:S01]  /*83970*/  STL [R1+0x3604], R29 ;  /* 0x0036041d01007387 */ /* 0x000fe20000100800 */
[----:B------:R-:W-:Y:S03]  /*83980*/  STL [R1+0x3600], R28 ;  /* 0x0036001c01007387 */ /* 0x000fe60000100800 */
[----:B------:R-:W1:Y:S04]  /*83990*/  LDSM.16.M88.4 R12, [R16+0x2080] ;  /* 0x00208000100c783b */ /* 0x000e680000000200 */
[----:B0-----:R-:W-:Y:S01]  /*839a0*/  STL.64 [R1+0x360], R24 ;  /* 0x0003601801007387 */ /* 0x001fe20000100a00 */
[----:B------:R-:W-:Y:S02]  /*839b0*/  STL.64 [R1+0x368], R26 ;  /* 0x0003681a01007387 */ /* 0x000fe40000100a00 */
[----:B------:R-:W0:Y:S04]  /*839c0*/  LDSM.16.M88.4 R24, [R16+0x7080] ;  /* 0x007080001018783b */ /* 0x000e280000000200 */
[----:B-1----:R-:W-:-:S02]  /*839d0*/  IMAD.MOV.U32 R17, RZ, RZ, R12 ;  /* 0x000000ffff117224 */ /* 0x002fc400078e000c */
[----:B------:R-:W-:Y:S02]  /*839e0*/  IMAD.MOV.U32 R10, RZ, RZ, R13 ;  /* 0x000000ffff0a7224 */ /* 0x000fe400078e000d */
[----:B------:R-:W-:Y:S02]  /*839f0*/  IMAD.MOV.U32 R9, RZ, RZ, R14 ;  /* 0x000000ffff097224 */ /* 0x000fe400078e000e */
[----:B------:R-:W-:Y:S02]  /*83a00*/  IMAD.MOV.U32 R8, RZ, RZ, R15 ;  /* 0x000000ffff087224 */ /* 0x000fe400078e000f */
[----:B------:R-:W1:Y:S01]  /*83a10*/  LDSM.16.M88.4 R12, [R16+0x4080] ;  /* 0x00408000100c783b */ /* 0x000e620000000200 */
[----:B0-----:R-:W-:-:S03]  /*83a20*/  IMAD.MOV.U32 R29, RZ, RZ, R24 ;  /* 0x000000ffff1d7224 */ /* 0x001fc600078e0018 */
[----:B------:R-:W-:Y:S01]  /*83a30*/  STL.64 [R1+0x358], R26 ;  /* 0x0003581a01007387 */ /* 0x000fe20000100a00 */
[----:B------:R-:W-:Y:S02]  /*83a40*/  IMAD.MOV.U32 R28, RZ, RZ, R25 ;  /* 0x000000ffff1c7224 */ /* 0x000fe400078e0019 */
[----:B------:R-:W0:Y:S01]  /*83a50*/  LDSM.16.M88.4 R24, [R16+0x8080] ;  /* 0x008080001018783b */ /* 0x000e220000000200 */
[----:B-1----:R0:W-:Y:S03]  /*83a60*/  STL.64 [R1+0x388], R14 ;  /* 0x0003880e01007387 */ /* 0x0021e60000100a00 */
[----:B------:R-:W-:Y:S02]  /*83a70*/  STL.64 [R1+0x35f8], R12 ;  /* 0x0035f80c01007387 */ /* 0x000fe40000100a00 */
[----:B0-----:R-:W-:Y:S02]  /*83a80*/  IMAD.MOV.U32 R15, RZ, RZ, R24 ;  /* 0x000000ffff0f7224 */ /* 0x001fe400078e0018 */
[----:B------:R-:W-:-:S05]  /*83a90*/  IMAD.MOV.U32 R14, RZ, RZ, R25 ;  /* 0x000000ffff0e7224 */ /* 0x000fca00078e0019 */
[----:B------:R-:W-:Y:S02]  /*83aa0*/  STL.64 [R1+0x3608], R14 ;  /* 0x0036080e01007387 */ /* 0x000fe40000100a00 */
[----:B------:R-:W0:Y:S04]  /*83ab0*/  LDSM.16.M88.4 R12, [R16+0x9080] ;  /* 0x00908000100c783b */ /* 0x000e280000000200 */
[----:B------:R-:W-:Y:S02]  /*83ac0*/  IMAD.MOV.U32 R22, RZ, RZ, R26 ;  /* 0x000000ffff167224 */ /* 0x000fe400078e001a */
[----:B------:R-:W-:Y:S02]  /*83ad0*/  IMAD.MOV.U32 R23, RZ, RZ, R27 ;  /* 0x000000ffff177224 */ /* 0x000fe400078e001b */
[----:B------:R-:W1:Y:S04]  /*83ae0*/  LDSM.16.M88.4 R24, [R16+0xa080] ;  /* 0x00a080001018783b */ /* 0x000e680000000200 */
[----:B------:R-:W-:Y:S01]  /*83af0*/  STL.64 [R1+0x3410], R22 ;  /* 0x0034101601007387 */ /* 0x000fe20000100a00 */
[----:B------:R-:W-:Y:S02]  /*83b00*/  STL.64 [R1+0x3408], R20 ;  /* 0x0034081401007387 */ /* 0x000fe40000100a00 */
[----:B------:R-:W2:Y:S01]  /*83b10*/  LDSM.16.M88.4 R20, [R16+0xb080] ;  /* 0x00b080001014783b */ /* 0x000ea20000000200 */
[----:B0-----:R-:W-:Y:S03]  /*83b20*/  STL.64 [R1+0x330], R12 ;  /* 0x0003300c01007387 */ /* 0x001fe60000100a00 */
[----:B------:R-:W-:Y:S02]  /*83b30*/  STL.64 [R1+0x338], R14 ;  /* 0x0003380e01007387 */ /* 0x000fe40000100a00 */
[----:B------:R-:W0:Y:S01]  /*83b40*/  LDSM.16.M88.4 R12, [R16+0xc080] ;  /* 0x00c08000100c783b */ /* 0x000e220000000200 */
[----:B-1----:R-:W-:Y:S03]  /*83b50*/  STL.64 [R1+0x320], R24 ;  /* 0x0003201801007387 */ /* 0x002fe60000100a00 */
[----:B------:R-:W-:Y:S02]  /*83b60*/  STL.64 [R1+0x328], R26 ;  /* 0x0003281a01007387 */ /* 0x000fe40000100a00 */
[----:B--2---:R-:W-:Y:S02]  /*83b70*/  STL.64 [R1+0x310], R20 ;  /* 0x0003101401007387 */ /* 0x004fe40000100a00 */
[----:B------:R-:W-:Y:S02]  /*83b80*/  STL.64 [R1+0x318], R22 ;  /* 0x0003181601007387 */ /* 0x000fe40000100a00 */
[----:B------:R-:W1:Y:S04]  /*83b90*/  LDSM.16.M88.4 R20, [R16+0xd080] ;  /* 0x00d080001014783b */ /* 0x000e680000000200 */
[----:B------:R-:W-:Y:S01]  /*83ba0*/  LDSM.16.M88.4 R24, [R16+0xf080] ;  /* 0x00f080001018783b */ /* 0x000fe20000000200 */
[----:B0-----:R-:W-:-:S03]  /*83bb0*/  IMAD.MOV.U32 R2, RZ, RZ, R14 ;  /* 0x000000ffff027224 */ /* 0x001fc600078e000e */
[----:B------:R-:W-:Y:S01]  /*83bc0*/  STL.64 [R1+0x300], R12 ;  /* 0x0003000c01007387 */ /* 0x000fe20000100a00 */
[----:B------:R-:W-:Y:S02]  /*83bd0*/  IMAD.MOV.U32 R3, RZ, RZ, R15 ;  /* 0x000000ffff037224 */ /* 0x000fe400078e000f */
[----:B------:R-:W0:Y:S03]  /*83be0*/  LDSM.16.M88.4 R12, [R16+0xe080] ;  /* 0x00e08000100c783b */ /* 0x000e260000000200 */
[----:B------:R-:W-:Y:S01]  /*83bf0*/  STL [R1+0x32c4], R3 ;  /* 0x0032c40301007387 */ /* 0x000fe20000100800 */
[----:B------:R-:W-:Y:S02]  /*83c00*/  STL [R1+0x32c0], R2 ;  /* 0x0032c00201007387 */ /* 0x000fe40000100800 */
[----:B-1----:R-:W-:Y:S02]  /*83c10*/  STL.64 [R1+0x2f0], R20 ;  /* 0x0002f01401007387 */ /* 0x002fe40000100a00 */
[----:B------:R-:W-:Y:S02]  /*83c20*/  STL.64 [R1+0x2f8], R22 ;  /* 0x0002f81601007387 */ /* 0x000fe40000100a00 */
[----:B------:R-:W1:Y:S04]  /*83c30*/  LDSM.16.M88.4 R20, [R16+0x10080] ;  /* 0x010080001014783b */ /* 0x000e680000000200 */
[----:B0-----:R-:W-:Y:S01]  /*83c40*/  STL.64 [R1+0x2e0], R12 ;  /* 0x0002e00c01007387 */ /* 0x001fe20000100a00 */
[----:B------:R-:W-:Y:S02]  /*83c50*/  STL.64 [R1+0x2e8], R14 ;  /* 0x0002e80e01007387 */ /* 0x000fe40000100a00 */
[----:B------:R-:W0:Y:S04]  /*83c60*/  LDSM.16.M88.4 R12, [R16+0x11080] ;  /* 0x01108000100c783b */ /* 0x000e280000000200 */
[----:B------:R-:W-:Y:S01]  /*83c70*/  STL.64 [R1+0x2d0], R24 ;  /* 0x0002d01801007387 */ /* 0x000fe20000100a00 */
[----:B------:R-:W-:Y:S02]  /*83c80*/  STL.64 [R1+0x2d8], R26 ;  /* 0x0002d81a01007387 */ /* 0x000fe40000100a00 */
[----:B------:R-:W-:Y:S02]  /*83c90*/  LDSM.16.M88.4 R24, [R16+0x16080] ;  /* 0x016080001018783b */ /* 0x000fe40000000200 */
[----:B-1----:R-:W-:Y:S02]  /*83ca0*/  STL.64 [R1+0x2c0], R20 ;  /* 0x0002c01401007387 */ /* 0x002fe40000100a00 */
[----:B------:R-:W-:Y:S02]  /*83cb0*/  STL.64 [R1+0x2c8], R22 ;  /* 0x0002c81601007387 */ /* 0x000fe40000100a00 */
[----:B------:R-:W1:Y:S04]  /*83cc0*/  LDSM.16.M88.4 R20, [R16+0x12080] ;  /* 0x012080001014783b */ /* 0x000e680000000200 */
[----:B0-----:R-:W-:Y:S01]  /*83cd0*/  IMAD.MOV.U32 R3, RZ, RZ, R12 ;  /* 0x000000ffff037224 */ /* 0x001fe200078e000c */
[----:B------:R-:W-:Y:S01]  /*83ce0*/  STL.64 [R1+0x2b8], R14 ;  /* 0x0002b80e01007387 */ /* 0x000fe20000100a00 */
[----:B------:R-:W-:-:S02]  /*83cf0*/  IMAD.MOV.U32 R2, RZ, RZ, R13 ;  /* 0x000000ffff027224 */ /* 0x000fc400078e000d */
[----:B------:R-:W0:Y:S03]  /*83d00*/  LDSM.16.M88.4 R12, [R16+0x13080] ;  /* 0x01308000100c783b */ /* 0x000e260000000200 */
[----:B------:R0:W-:Y:S01]  /*83d10*/  STL [R1+0x35c4], R2 ;  /* 0x0035c40201007387 */ /* 0x0001e20000100800 */
[----:B------:R2:W-:Y:S02]  /*83d20*/  STL [R1+0x35c0], R3 ;  /* 0x0035c00301007387 */ /* 0x0005e40000100800 */
[----:B-1----:R-:W-:Y:S02]  /*83d30*/  STL.64 [R1+0x2a0], R20 ;  /* 0x0002a01401007387 */ /* 0x002fe40000100a00 */
[----:B------:R-:W-:Y:S02]  /*83d40*/  STL.64 [R1+0x2a8], R22 ;  /* 0x0002a81601007387 */ /* 0x000fe40000100a00 */
[----:B------:R-:W1:Y:S01]  /*83d50*/  LDSM.16.M88.4 R20, [R16+0x14080] ;  /* 0x014080001014783b */ /* 0x000e620000000200 */
[----:B0-----:R-:W-:-:S03]  /*83d60*/  IMAD.MOV.U32 R2, RZ, RZ, R12 ;  /* 0x000000ffff027224 */ /* 0x001fc600078e000c */
[----:B------:R-:W-:Y:S01]  /*83d70*/  STL.64 [R1+0x298], R14 ;  /* 0x0002980e01007387 */ /* 0x000fe20000100a00 */
[----:B--2---:R-:W-:Y:S02]  /*83d80*/  IMAD.MOV.U32 R3, RZ, RZ, R13 ;  /* 0x000000ffff037224 */ /* 0x004fe400078e000d */
[----:B------:R-:W0:Y:S01]  /*83d90*/  LDSM.16.M88.4 R12, [R16+0x15080] ;  /* 0x01508000100c783b */ /* 0x000e220000000200 */
[----:B-1----:R-:W-:Y:S03]  /*83da0*/  STL.64 [R1+0x280], R20 ;  /* 0x0002801401007387 */ /* 0x002fe60000100a00 */
[----:B------:R-:W-:Y:S02]  /*83db0*/  STL.64 [R1+0x288], R22 ;  /* 0x0002881601007387 */ /* 0x000fe40000100a00 */
[----:B------:R-:W1:Y:S01]  /*83dc0*/  LDSM.16.M88.4 R20, [R16+0x17080] ;  /* 0x017080001014783b */ /* 0x000e620000000200 */
[----:B0-----:R-:W-:Y:S03]  /*83dd0*/  STL.64 [R1+0x270], R12 ;  /* 0x0002700c01007387 */ /* 0x001fe60000100a00 */
[----:B------:R-:W-:Y:S02]  /*83de0*/  STL.64 [R1+0x278], R14 ;  /* 0x0002780e01007387 */ /* 0x000fe40000100a00 */
[----:B------:R-:W0:Y:S04]  /*83df0*/  LDSM.16.M88.4 R12, [R16+0x18080] ;  /* 0x01808000100c783b */ /* 0x000e280000000200 */
[----:B------:R-:W-:Y:S01]  /*83e00*/  STL.64 [R1+0x260], R24 ;  /* 0x0002601801007387 */ /* 0x000fe20000100a00 */
[----:B------:R-:W-:Y:S02]  /*83e10*/  STL.64 [R1+0x268], R26 ;  /* 0x0002681a01007387 */ /* 0x000fe40000100a00 */
[----:B------:R-:W2:Y:S02]  /*83e20*/  LDSM.16.M88.4 R24, [R16+0x19080] ;  /* 0x019080001018783b */ /* 0x000ea40000000200 */
[----:B-1----:R-:W-:Y:S02]  /*83e30*/  STL.64 [R1+0x250], R20 ;  /* 0x0002501401007387 */ /* 0x002fe40000100a00 */
[----:B------:R-:W-:Y:S02]  /*83e40*/  STL.64 [R1+0x258], R22 ;  /* 0x0002581601007387 */ /* 0x000fe40000100a00 */
[----:B------:R-:W1:Y:S04]  /*83e50*/  LDSM.16.M88.4 R20, [R16+0x1a080] ;  /* 0x01a080001014783b */ /* 0x000e680000000200 */
[----:B0-----:R0:W-:Y:S02]  /*83e60*/  STL.64 [R1+0x240], R12 ;  /* 0x0002400c01007387 */ /* 0x0011e40000100a00 */
[----:B0-----:R-:W-:-:S02]  /*83e70*/  IMAD.MOV.U32 R12, RZ, RZ, R4 ;  /* 0x000000ffff0c7224 */ /* 0x001fc400078e0004 */
[----:B------:R-:W0:Y:S04]  /*83e80*/  LDSM.16.M88.4 R4, [R16+0x1b080] ;  /* 0x01b080001004783b */ /* 0x000e280000000200 */
[----:B------:R-:W-:Y:S01]  /*83e90*/  STL.64 [R1+0x248], R14 ;  /* 0x0002480e01007387 */ /* 0x000fe20000100a00 */
[----:B--2---:R-:W-:Y:S02]  /*83ea0*/  STL.64 [R1+0x230], R24 ;  /* 0x0002301801007387 */ /* 0x004fe40000100a00 */
[----:B------:R-:W-:Y:S02]  /*83eb0*/  STL.64 [R1+0x238], R26 ;  /* 0x0002381a01007387 */ /* 0x000fe40000100a00 */
[----:B-1----:R-:W-:Y:S01]  /*83ec0*/  STL.64 [R1+0x220], R20 ;  /* 0x0002201401007387 */ /* 0x002fe20000100a00 */
[----:B------:R-:W-:Y:S04]  /*83ed0*/  STL.64 [R1+0x228], R22 ;  /* 0x0002281601007387 */ /* 0x000fe80000100a00 */
[----:B------:R-:W-:Y:S01]  /*83ee0*/  LDSM.16.M88.4 R24, [R16+0x1c080] ;  /* 0x01c080001018783b */ /* 0x000fe20000000200 */
[----:B------:R-:W-:-:S02]  /*83ef0*/  IMAD.MOV.U32 R13, RZ, RZ, R0 ;  /* 0x000000ffff0d7224 */ /* 0x000fc400078e0000 */
[----:B------:R-:W-:Y:S01]  /*83f00*/  LDSM.16.M88.4 R20, [R16+0x1d080] ;  /* 0x01d080001014783b */ /* 0x000fe20000000200 */
[----:B0-----:R-:W-:Y:S03]  /*83f10*/  STL.64 [R1+0x210], R4 ;  /* 0x0002100401007387 */ /* 0x001fe60000100a00 */
[----:B------:R-:W-:Y:S02]  /*83f20*/  STL.64 [R1+0x218], R6 ;  /* 0x0002180601007387 */ /* 0x000fe40000100a00 */
[----:B------:R-:W0:Y:S02]  /*83f30*/  LDSM.16.M88.4 R4, [R16+0x1e080] ;  /* 0x01e080001004783b */ /* 0x000e240000000200 */
[----:B0-----:R-:W-:Y:S02]  /*83f40*/  STL.64 [R1+0x1e0], R4 ;  /* 0x0001e00401007387 */ /* 0x001fe40000100a00 */
[----:B------:R-:W-:Y:S02]  /*83f50*/  STL.64 [R1+0x1e8], R6 ;  /* 0x0001e80601007387 */ /* 0x000fe40000100a00 */
[----:B------:R-:W0:Y:S04]  /*83f60*/  LDSM.16.M88.4 R4, [R16+0x1f080] ;  /* 0x01f080001004783b */ /* 0x000e280000000200 */
[----:B0-----:R-:W-:Y:S01]  /*83f70*/  IMAD.MOV.U32 R16, RZ, RZ, R6 ;  /* 0x000000ffff107224 */ /* 0x001fe200078e0006 */
[----:B------:R0:W-:Y:S01]  /*83f80*/  STL.64 [R1+0x1d0], R4 ;  /* 0x0001d00401007387 */ /* 0x0001e20000100a00 */
[----:B------:R-:W-:-:S02]  /*83f90*/  IMAD.MOV.U32 R0, RZ, RZ, R7 ;  /* 0x000000ffff007224 */ /* 0x000fc400078e0007 */
[----:B------:R-:W2:Y:S01]  /*83fa0*/  LDL.LU.64 R6, [R1+0x3628] ;  /* 0x0036280001067983 */ /* 0x000ea20000300a00 */
[----:B0-----:R-:W2:Y:S01]  /*83fb0*/  LDL.LU.64 R4, [R1+0x3620] ;  /* 0x0036200001047983 */ /* 0x001ea20000300a00 */
[----:B------:R-:W-:Y:S02]  /*83fc0*/  STL.64 [R1+0x208], R26 ;  /* 0x0002081a01007387 */ /* 0x000fe40000100a00 */
[----:B------:R0:W-:Y:S02]  /*83fd0*/  STL.64 [R1+0x3430], R24 ;  /* 0x0034301801007387 */ /* 0x0001e40000100a00 */
[----:B0-----:R-:W3:Y:S01]  /*83fe0*/  LDL.LU R24, [R1+0x1a0] ;  /* 0x0001a00001187983 */ /* 0x001ee20000300800 */
[----:B------:R-:W3:Y:S02]  /*83ff0*/  LDL.LU R25, [R1+0x1a4] ;  /* 0x0001a40001197983 */ /* 0x000ee40000300800 */
[----:B------:R-:W4:Y:S02]  /*84000*/  LDL.LU R26, [R1+0x1a8] ;  /* 0x0001a800011a7983 */ /* 0x000f240000300800 */
[----:B------:R-:W4:Y:S02]  /*84010*/  LDL.LU R27, [R1+0x1ac] ;  /* 0x0001ac00011b7983 */ /* 0x000f240000300800 */
[----:B----4-:R-:W-:Y:S01]  /*84020*/  STL.64 [R1+0x3618], R26 ;  /* 0x0036181a01007387 */ /* 0x010fe20000100a00 */
[----:B---3--:R0:W-:Y:S03]  /*84030*/  STL.64 [R1+0x3610], R24 ;  /* 0x0036101801007387 */ /* 0x0081e60000100a00 */
[----:B0-----:R-:W2:Y:S01]  /*84040*/  LDL.LU R24, [R1+0x1c0] ;  /* 0x0001c00001187983 */ /* 0x001ea20000300800 */
[----:B------:R-:W2:Y:S02]  /*84050*/  LDL.LU R25, [R1+0x1c4] ;  /* 0x0001c40001197983 */ /* 0x000ea40000300800 */
[----:B------:R-:W2:Y:S02]  /*84060*/  LDL.LU R26, [R1+0x1c8] ;  /* 0x0001c800011a7983 */ /* 0x000ea40000300800 */
[----:B------:R-:W2:Y:S01]  /*84070*/  LDL.LU R27, [R1+0x1cc] ;  /* 0x0001cc00011b7983 */ /* 0x000ea20000300800 */
[----:B------:R-:W-:Y:S01]  /*84080*/  STL.64 [R1+0x1f8], R22 ;  /* 0x0001f81601007387 */ /* 0x000fe20000100a00 */
[----:B------:R-:W-:Y:S02]  /*84090*/  STL.64 [R1+0x3428], R20 ;  /* 0x0034281401007387 */ /* 0x000fe40000100a00 */
[----:B------:R0:W-:Y:S02]  /*840a0*/  STL [R1+0x3380], R16 ;  /* 0x0033801001007387 */ /* 0x0001e40000100800 */
[----:B0-----:R-:W-:-:S02]  /*840b0*/  IMAD.MOV.U32 R16, RZ, RZ, R17 ;  /* 0x000000ffff107224 */ /* 0x001fc400078e0011 */
[----:B------:R-:W-:Y:S02]  /*840c0*/  IMAD.MOV.U32 R20, RZ, RZ, R19 ;  /* 0x000000ffff147224 */ /* 0x000fe400078e0013 */
[----:B------:R-:W-:Y:S02]  /*840d0*/  IMAD.MOV.U32 R21, RZ, RZ, R18 ;  /* 0x000000ffff157224 */ /* 0x000fe400078e0012 */
[----:B------:R-:W-:Y:S02]  /*840e0*/  IMAD.MOV.U32 R17, RZ, RZ, R10 ;  /* 0x000000ffff117224 */ /* 0x000fe400078e000a */
[----:B------:R-:W-:Y:S02]  /*840f0*/  IMAD.MOV.U32 R18, RZ, RZ, R9 ;  /* 0x000000ffff127224 */ /* 0x000fe400078e0009 */
[----:B------:R-:W-:Y:S02]  /*84100*/  IMAD.MOV.U32 R19, RZ, RZ, R8 ;  /* 0x000000ffff137224 */ /* 0x000fe400078e0008 */
[----:B------:R-:W0:Y:S04]  /*84110*/  LDSM.16.MT88.4 R8, [R11+0x20e00] ;  /* 0x020e00000b08783b */ /* 0x000e280000004200 */
[----:B------:R-:W-:Y:S04]  /*84120*/  STL [R1+0x32c8], R0 ;  /* 0x0032c80001007387 */ /* 0x000fe80000100800 */
[----:B0-----:R-:W-:Y:S01]  /*84130*/  STL.64 [R1+0x33c8], R10 ;  /* 0x0033c80a01007387 */ /* 0x001fe20000100a00 */
[----:B------:R0:W-:Y:S03]  /*84140*/  STL.64 [R1+0x33c0], R8 ;  /* 0x0033c00801007387 */ /* 0x0001e60000100a00 */
[----:B0-----:R-:W3:Y:S01]  /*84150*/  LDL.LU R8, [R1+0x1b0] ;  /* 0x0001b00001087983 */ /* 0x001ee20000300800 */
[----:B------:R-:W3:Y:S02]  /*84160*/  LDL.LU R9, [R1+0x1b4] ;  /* 0x0001b40001097983 */ /* 0x000ee40000300800 */
[----:B------:R-:W3:Y:S02]  /*84170*/  LDL.LU R10, [R1+0x1b8] ;  /* 0x0001b800010a7983 */ /* 0x000ee40000300800 */
[----:B------:R-:W3:Y:S01]  /*84180*/  LDL.LU R11, [R1+0x1bc] ;  /* 0x0001bc00010b7983 */ /* 0x000ee20000300800 */
[C---:B--2---:R-:W-:Y:S01]  /*84190*/  HMMA.16816.F32 R12, R4.reuse, R12, R24 ;  /* 0x0000000c040c723c */ /* 0x044fe20000001818 */
[----:B------:R-:W2:Y:S01]  /*841a0*/  LDL.LU.64 R26, [R1+0x3618] ;  /* 0x00361800011a7983 */ /* 0x000ea20000300a00 */
[----:B------:R-:W2:Y:S11]  /*841b0*/  LDL.LU.64 R24, [R1+0x3610] ;  /* 0x0036100001187983 */ /* 0x000eb60000300a00 */
[----:B------:R-:W-:Y:S10]  /*841c0*/  @!UPT UIADD3 URZ, URZ, URZ, URZ ;  /* 0x0000003f3f3ff290 */ /* 0x000ff4000fffe03f */
[----:B------:R-:W-:Y:S01]  /*841d0*/  STL.64 [R1+0x1c0], R12 ;  /* 0x0001c00c01007387 */ /* 0x000fe20000100a00 */
[----:B------:R0:W-:Y:S03]  /*841e0*/  STL.64 [R1+0x1c8], R14 ;  /* 0x0001c80e01007387 */ /* 0x0001e60000100a00 */
[----:B0-----:R-:W4:Y:S01]  /*841f0*/  LDL.LU.64 R14, [R1+0x3608] ;  /* 0x00360800010e7983 */ /* 0x001f220000300a00 */
[C---:B---3--:R-:W-:Y:S11]  /*84200*/  HMMA.16816.F32 R8, R4.reuse, R20, R8 ;  /* 0x000000140408723c */ /* 0x048ff60000001808 */
[----:B------:R-:W-:Y:S11]  /*84210*/  @!UPT UIADD3 URZ, URZ, URZ, URZ ;  /* 0x0000003f3f3ff290 */ /* 0x000ff6000fffe03f */
[----:B------:R-:W-:Y:S01]  /*84220*/  @!UPT UIADD3 URZ, URZ, URZ, URZ ;  /* 0x0000003f3f3ff290 */ /* 0x000fe2000fffe03f */
[----:B------:R-:W-:Y:S01]  /*84230*/  STL.64 [R1+0x1b0], R8 ;  /* 0x0001b00801007387 */ /* 0x000fe20000100a00 */
[----:B------:R-:W-:Y:S01]  /*84240*/  STL.64 [R1+0x1b8], R10 ;  /* 0x0001b80a01007387 */ /* 0x000fe20000100a00 */
[----:B--2---:R-:W-:Y:S11]  /*84250*/  HMMA.16816.F32 R20, R4, R16, R24 ;  /* 0x000000100414723c */ /* 0x004ff60000001818 */
[----:B------:R-:W-:Y:S11]  /*84260*/  @!UPT UIADD3 URZ, URZ, URZ, URZ ;  /* 0x0000003f3f3ff290 */ /* 0x000ff6000fffe03f */
[----:B------:R-:W-:Y:S01]  /*84270*/  @!UPT UIADD3 URZ, URZ, URZ, URZ ;  /* 0x0000003f3f3ff290 */ /* 0x000fe2000fffe03f */
[----:B------:R-:W-:Y:S01]  /*84280*/  STL.64 [R1+0x1a0], R20 ;  /* 0x0001a01401007387 */ /* 0x000fe20000100a00 */
[----:B------:R-:W2:Y:S02]  /*84290*/  LDL.LU R12, [R1+0x390] ;  /* 0x00039000010c7983 */ /* 0x000ea40000300800 */
[----:B------:R-:W2:Y:S02]  /*842a0*/  LDL.LU R13, [R1+0x394] ;  /* 0x00039400010d7983 */ /* 0x000ea40000300800 */
[----:B----4-:R-:W-:Y:S02]  /*842b0*/  IMAD.MOV.U32 R24, RZ, RZ, R15 ;  /* 0x000000ffff187224 */ /* 0x010fe400078e000f */
[----:B------:R-:W-:-:S05]  /*842c0*/  IMAD.MOV.U32 R25, RZ, RZ, R14 ;  /* 0x000000ffff197224 */ /* 0x000fca00078e000e */
[----:B------:R0:W-:Y:S02]  /*842d0*/  STL.64 [R1+0x35c8], R24 ;  /* 0x0035c81801007387 */ /* 0x0001e40000100a00 */
[----:B0-----:R-:W-:Y:S02]  /*842e0*/  IMAD.MOV.U32 R24, RZ, RZ, R29 ;  /* 0x000000ffff187224 */ /* 0x001fe400078e001d */
[----:B------:R-:W-:Y:S01]  /*842f0*/  IMAD.MOV.U32 R25, RZ, RZ, R28 ;  /* 0x000000ffff197224 */ /* 0x000fe200078e001c */
[----:B------:R-:W3:Y:S01]  /*84300*/  LDL.LU R29, [R1+0x3604] ;  /* 0x00360400011d7983 */ /* 0x000ee20000300800 */
[----:B------:R-:W4:Y:S03]  /*84310*/  LDL.LU R28, [R1+0x3600] ;  /* 0x00360000011c7983 */ /* 0x000f260000300800 */
[----:B------:R0:W-:Y:S04]  /*84320*/  STL.64 [R1+0x35e0], R24 ;  /* 0x0035e01801007387 */ /* 0x0001e80000100a00 */
[----:B0-----:R-:W2:Y:S01]  /*84330*/  LDL.LU R24, [R1+0x360] ;  /* 0x0003600001187983 */ /* 0x001ea20000300800 */
[----:B------:R-:W2:Y:S02]  /*84340*/  LDL.LU R25, [R1+0x364] ;  /* 0x0003640001197983 */ /* 0x000ea40000300800 */
[----:B------:R-:W-:-:S02]  /*84350*/  IMAD.MOV.U32 R9, RZ, RZ, R22 ;  /* 0x000000ffff097224 */ /* 0x000fc400078e0016 */
[----:B------:R-:W-:Y:S01]  /*84360*/  IMAD.MOV.U32 R8, RZ, RZ, R23 ;  /* 0x000000ffff087224 */ /* 0x000fe200078e0017 */
[----:B--2---:R0:W-:Y:S04]  /*84370*/  STL.64 [R1+0x35e8], R24 ;  /* 0x0035e81801007387 */ /* 0x0041e80000100a00 */
[----:B0-----:R-:W2:Y:S01]  /*84380*/  LDL.LU R24, [R1+0x180] ;  /* 0x0001800001187983 */ /* 0x001ea20000300800 */
[----:B------:R-:W2:Y:S02]  /*84390*/  LDL.LU R25, [R1+0x184] ;  /* 0x0001840001197983 */ /* 0x000ea40000300800 */
[----:B------:R-:W2:Y:S02]  /*843a0*/  LDL.LU R26, [R1+0x188] ;  /* 0x00018800011a7983 */ /* 0x000ea40000300800 */
[----:B------:R-:W2:Y:S01]  /*843b0*/  LDL.LU R27, [R1+0x18c] ;  /* 0x00018c00011b7983 */ /* 0x000ea20000300800 */
[----:B------:R-:W2:Y:S01]  /*843c0*/  LDL.LU R20, [R1+0x140] ;  /* 0x0001400001147983 */ /* 0x000ea20000300800 */
        /* <DEDUP_REMOVED lines=9> */
[----:B------:R0:W-:Y:S01]  /*84460*/  STL [R1+0x33ec], R8 ;  /* 0x0033ec0801007387 */ /* 0x0001e20000100800 */
[----:B------:R1:W-:Y:S03]  /*84470*/  STL [R1+0x33e8], R9 ;  /* 0x0033e80901007387 */ /* 0x0003e60000100800 */
[----:B0-----:R-:W2:Y:S01]  /*84480*/  LDL.LU R8, [R1+0x190] ;  /* 0x0001900001087983 */ /* 0x001ea20000300800 */
[----:B-1----:R-:W2:Y:S02]  /*84490*/  LDL.LU R9, [R1+0x194] ;  /* 0x0001940001097983 */ /* 0x002ea40000300800 */
[----:B------:R-:W2:Y:S02]  /*844a0*/  LDL.LU R10, [R1+0x198] ;  /* 0x00019800010a7983 */ /* 0x000ea40000300800 */
[----:B------:R-:W2:Y:S01]  /*844b0*/  LDL.LU R11, [R1+0x19c] ;  /* 0x00019c00010b7983 */ /* 0x000ea20000300800 */
[----:B------:R0:W-:Y:S01]  /*844c0*/  STL.64 [R1+0x3390], R18 ;  /* 0x0033901201007387 */ /* 0x0001e20000100a00 */
[----:B------:R-:W3:Y:S02]  /*844d0*/  LDL.LU R16, [R1+0x160] ;  /* 0x0001600001107983 */ /* 0x000ee40000300800 */
[----:B------:R-:W3:Y:S01]  /*844e0*/  LDL.LU R17, [R1+0x164] ;  /* 0x0001640001117983 */ /* 0x000ee20000300800 */
[----:B0-----:R-:W3:Y:S01]  /*844f0*/  LDL.LU R18, [R1+0x168] ;  /* 0x0001680001127983 */ /* 0x001ee20000300800 */
[----:B------:R-:W3:Y:S01]  /*84500*/  LDL.LU R19, [R1+0x16c] ;  /* 0x00016c0001137983 */ /* 0x000ee20000300800 */
[C---:B--2---:R-:W-:Y:S11]  /*84510*/  HMMA.16816.F32 R12, R4.reuse, R12, R8 ;  /* 0x0000000c040c723c */ /* 0x044ff60000001808 */
[----:B------:R-:W-:Y:S11]  /*84520*/  @!UPT UIADD3 URZ, URZ, URZ, URZ ;  /* 0x0000003f3f3ff290 */ /* 0x000ff6000fffe03f */
[----:B------:R-:W-:Y:S01]  /*84530*/  @!UPT UIADD3 URZ, URZ, URZ, URZ ;  /* 0x0000003f3f3ff290 */ /* 0x000fe2000fffe03f */
[----:B------:R0:W-:Y:S04]  /*84540*/  STL.64 [R1+0x190], R12 ;  /* 0x0001900c01007387 */ /* 0x0001e80000100a00 */
[----:B0-----:R-:W2:Y:S01]  /*84550*/  LDL.LU.64 R12, [R1+0x35f8] ;  /* 0x0035f800010c7983 */ /* 0x001ea20000300a00 */
[----:B------:R-:W-:Y:S02]  /*84560*/  IMAD.MOV.U32 R10, RZ, RZ, R15 ;  /* 0x000000ffff0a7224 */ /* 0x000fe400078e000f */
[----:B------:R-:W-:Y:S02]  /*84570*/  IMAD.MOV.U32 R11, RZ, RZ, R14 ;  /* 0x000000ffff0b7224 */ /* 0x000fe400078e000e */
[----:B----4-:R-:W-:Y:S02]  /*84580*/  IMAD.MOV.U32 R8, RZ, RZ, R28 ;  /* 0x000000ffff087224 */ /* 0x010fe400078e001c */
[----:B---3--:R-:W-:Y:S01]  /*84590*/  IMAD.MOV.U32 R9, RZ, RZ, R29 ;  /* 0x000000ffff097224 */ /* 0x008fe200078e001d */
[----:B------:R-:W-:Y:S01]  /*845a0*/  STL [R1+0x33e4], R10 ;  /* 0x0033e40a01007387 */ /* 0x000fe20000100800 */
[----:B------:R-:W-:Y:S02]  /*845b0*/  STL [R1+0x33e0], R11 ;  /* 0x0033e00b01007387 */ /* 0x000fe40000100800 */
[----:B------:R-:W3:Y:S02]  /*845c0*/  LDL.LU R28, [R1+0x35f4] ;  /* 0x0035f400011c7983 */ /* 0x000ee40000300800 */
[----:B------:R-:W4:Y:S01]  /*845d0*/  LDL.LU R29, [R1+0x35f0] ;  /* 0x0035f000011d7983 */ /* 0x000f220000300800 */
[----:B--2---:R-:W-:Y:S11]  /*845e0*/  HMMA.16816.F32 R24, R4, R12, R24 ;  /* 0x0000000c0418723c */ /* 0x004ff60000001818 */
[----:B------:R-:W-:Y:S11]  /*845f0*/  @!UPT UIADD3 URZ, URZ, URZ, URZ ;  /* 0x0000003f3f3ff290 */ /* 0x000ff6000fffe03f */
[----:B------:R-:W-:Y:S02]  /*84600*/  @!UPT UIADD3 URZ, URZ, URZ, URZ ;  /* 0x0000003f3f3ff290 */ /* 0x000fe4000fffe03f */
[----:B------:R-:W-:Y:S02]  /*84610*/  IMAD.MOV.U32 R15, RZ, RZ, R26 ;  /* 0x000000ffff0f7224 */ /* 0x000fe400078e001a */
[----:B------:R-:W-:Y:S02]  /*84620*/  IMAD.MOV.U32 R14, RZ, RZ, R25 ;  /* 0x000000ffff0e7224 */ /* 0x000fe400078e0019 */
[----:B------:R-:W-:Y:S01]  /*84630*/  IMAD.MOV.U32 R13, RZ, RZ, R24 ;  /* 0x000000ffff0d7224 */ /* 0x000fe200078e0018 */
[----:B------:R-:W-:Y:S01]  /*84640*/  STL [R1+0x18c], R27 ;  /* 0x00018c1b01007387 */ /* 0x000fe20000100800 */
[----:B------:R-:W2:Y:S02]  /*84650*/  LDL.LU.64 R24, [R1+0x35e8] ;  /* 0x0035e80001187983 */ /* 0x000ea40000300a00 */
[----:B------:R-:W-:Y:S02]  /*84660*/  STL [R1+0x33f8], R15 ;  /* 0x0033f80f01007387 */ /* 0x000fe40000100800 */
[----:B------:R-:W-:Y:S01]  /*84670*/  STL [R1+0x33f4], R14 ;  /* 0x0033f40e01007387 */ /* 0x000fe20000100800 */
[----:B------:R0:W-:Y:S01]  /*84680*/  STL [R1+0x33f0], R13 ;  /* 0x0033f00d01007387 */ /* 0x0001e20000100800 */
[----:B------:R-:W2:Y:S03]  /*84690*/  LDL.LU R12, [R1+0x170] ;  /* 0x00017000010c7983 */ /* 0x000ea60000300800 */
[----:B0-----:R-:W2:Y:S01]  /*846a0*/  LDL.LU R13, [R1+0x174] ;  /* 0x00017400010d7983 */ /* 0x001ea20000300800 */
[----:B----4-:R-:W-:-:S02]  /*846b0*/  IMAD.MOV.U32 R14, RZ, RZ, R29 ;  /* 0x000000ffff0e7224 */ /* 0x010fc400078e001d */
[----:B---3--:R-:W-:Y:S01]  /*846c0*/  IMAD.MOV.U32 R15, RZ, RZ, R28 ;  /* 0x000000ffff0f7224 */ /* 0x008fe200078e001c */
[C---:B--2---:R-:W-:Y:S08]  /*846d0*/  HMMA.16816.F32 R24, R4.reuse, R24, R16 ;  /* 0x000000180418723c */ /* 0x044ff00000001810 */
[----:B------:R-:W-:Y:S11]  /*846e0*/  HMMA.16816.F32 R12, R4, R8, R12 ;  /* 0x00000008040c723c */ /* 0x000ff6000000180c */
[----:B------:R-:W-:Y:S05]  /*846f0*/  @!UPT UIADD3 URZ, URZ, URZ, URZ ;  /* 0x0000003f3f3ff290 */ /* 0x000fea000fffe03f */
[----:B------:R-:W-:Y:S02]  /*84700*/  IMAD.MOV.U32 R8, RZ, RZ, R24 ;  /* 0x000000ffff087224 */ /* 0x000fe400078e0018 */
[----:B------:R-:W-:-:S06]  /*84710*/  IMAD.MOV.U32 R9, RZ, RZ, R25 ;  /* 0x000000ffff097224 */ /* 0x000fcc00078e0019 */
[----:B------:R-:W-:Y:S01]  /*84720*/  IMAD.MOV.U32 R10, RZ, RZ, R13 ;  /* 0x000000ffff0a7224 */ /* 0x000fe200078e000d */
[----:B------:R-:W-:Y:S04]  /*84730*/  STL [R1+0x170], R12 ;  /* 0x0001700c01007387 */ /* 0x000fe80000100800 */
[----:B------:R-:W-:Y:S01]  /*84740*/  STL [R1+0x33fc], R10 ;  /* 0x0033fc0a01007387 */ /* 0x000fe20000100800 */
[----:B------:R-:W2:Y:S02]  /*84750*/  LDL.LU.64 R24, [R1+0x35e0] ;  /* 0x0035e00001187983 */ /* 0x000ea40000300a00 */
[----:B------:R-:W-:Y:S02]  /*84760*/  IMAD.MOV.U32 R19, RZ, RZ, R26 ;  /* 0x000000ffff137224 */ /* 0x000fe400078e001a */
[----:B------:R-:W-:-:S02]  /*84770*/  IMAD.MOV.U32 R18, RZ, RZ, R27 ;  /* 0x000000ffff127224 */ /* 0x000fc400078e001b */
[C---:B--2---:R-:W-:Y:S01]  /*84780*/  HMMA.16816.F32 R24, R4.reuse, R24, R20 ;  /* 0x000000180418723c */ /* 0x044fe20000001814 */
[----:B------:R-:W2:Y:S01]  /*84790*/  LDL.LU.64 R22, [R1+0x35d8] ;  /* 0x0035d80001167983 */ /* 0x000ea20000300a00 */
[----:B------:R-:W2:Y:S11]  /*847a0*/  LDL.LU.64 R20, [R1+0x35d0] ;  /* 0x0035d00001147983 */ /* 0x000eb60000300a00 */
[----:B------:R-:W-:Y:S11]  /*847b0*/  @!UPT UIADD3 URZ, URZ, URZ, URZ ;  /* 0x0000003f3f3ff290 */ /* 0x000ff6000fffe03f */
[----:B------:R-:W-:Y:S02]  /*847c0*/  IMAD.MOV.U32 R17, RZ, RZ, R26 ;  /* 0x000000ffff117224 */ /* 0x000fe400078e001a */
[----:B------:R-:W-:Y:S02]  /*847d0*/  IMAD.MOV.U32 R16, RZ, RZ, R27 ;  /* 0x000000ffff107224 */ /* 0x000fe400078e001b */
[----:B------:R-:W-:Y:S02]  /*847e0*/  IMAD.MOV.U32 R29, RZ, RZ, R24 ;  /* 0x000000ffff1d7224 */ /* 0x000fe400078e0018 */
[----:B------:R-:W-:Y:S02]  /*847f0*/  IMAD.MOV.U32 R28, RZ, RZ, R25 ;  /* 0x000000ffff1c7224 */ /* 0x000fe400078e0019 */
[----:B------:R-:W2:Y:S01]  /*84800*/  LDL.LU.64 R24, [R1+0x35c8] ;  /* 0x0035c80001187983 */ /* 0x000ea20000300a00 */
[----:B------:R-:W-:Y:S02]  /*84810*/  STL.64 [R1+0x3440], R18 ;  /* 0x0034401201007387 */ /* 0x000fe40000100a00 */
[----:B------:R0:W-:Y:S02]  /*84820*/  STL.64 [R1+0x3438], R16 ;  /* 0x0034381001007387 */ /* 0x0001e40000100a00 */
[----:B0-----:R-:W3:Y:S01]  /*84830*/  LDL.LU R16, [R1+0x2a0] ;  /* 0x0002a00001107983 */ /* 0x001ee20000300800 */
[----:B------:R-:W3:Y:S01]  /*84840*/  LDL.LU R17, [R1+0x2a4] ;  /* 0x0002a40001117983 */ /* 0x000ee20000300800 */
[----:B--2---:R-:W-:Y:S07]  /*84850*/  HMMA.16816.F32 R20, R4, R24, R20 ;  /* 0x000000180414723c */ /* 0x004fee0000001814 */
[----:B------:R-:W-:-:S02]  /*84860*/  IMAD.MOV.U32 R24, RZ, RZ, R2 ;  /* 0x000000ffff187224 */ /* 0x000fc400078e0002 */
[----:B------:R-:W-:Y:S01]  /*84870*/  IMAD.MOV.U32 R25, RZ, RZ, R3 ;  /* 0x000000ffff197224 */ /* 0x000fe200078e0003 */
[----:B---3--:R-:W-:Y:S01]  /*84880*/  STL.64 [R1+0x34f8], R16 ;  /* 0x0034f81001007387 */ /* 0x008fe20000100a00 */
[----:B------:R-:W2:Y:S02]  /*84890*/  LDL.LU R2, [R1+0x35c4] ;  /* 0x0035c40001027983 */ /* 0x000ea40000300800 */
[----:B------:R-:W3:Y:S02]  /*848a0*/  LDL.LU R3, [R1+0x35c0] ;  /* 0x0035c00001037983 */ /* 0x000ee40000300800 */
[----:B------:R0:W-:Y:S02]  /*848b0*/  STL.64 [R1+0x3500], R24 ;  /* 0x0035001801007387 */ /* 0x0001e40000100a00 */
[----:B0-----:R-:W4:Y:S01]  /*848c0*/  LDL.LU R24, [R1+0x2c0] ;  /* 0x0002c00001187983 */ /* 0x001f220000300800 */
[----:B------:R-:W4:Y:S03]  /*848d0*/  LDL.LU R25, [R1+0x2c4] ;  /* 0x0002c40001197983 */ /* 0x000f260000300800 */
[----:B----4-:R0:W-:Y:S01]  /*848e0*/  STL.64 [R1+0x3518], R24 ;  /* 0x0035181801007387 */ /* 0x0101e20000100a00 */
[----:B------:R-:W4:Y:S02]  /*848f0*/  LDL.LU R16, [R1+0xb0] ;  /* 0x0000b00001107983 */ /* 0x000f240000300800 */
[----:B------:R-:W4:Y:S02]  /*84900*/  LDL.LU R17, [R1+0xb4] ;  /* 0x0000b40001117983 */ /* 0x000f240000300800 */
[----:B------:R-:W2:Y:S01]  /*84910*/  LDL.LU R18, [R1+0xb8] ;  /* 0x0000b80001127983 */ /* 0x000ea20000300800 */
[----:B------:R-:W2:Y:S04]  /*84920*/  LDL.LU R19, [R1+0xbc] ;  /* 0x0000bc0001137983 */ /* 0x000ea80000300800 */
[----:B0-----:R-:W2:Y:S01]  /*84930*/  LDL.LU R24, [R1+0x2d0] ;  /* 0x0002d00001187983 */ /* 0x001ea20000300800 */
[----:B------:R-:W2:Y:S03]  /*84940*/  LDL.LU R25, [R1+0x2d4] ;  /* 0x0002d40001197983 */ /* 0x000ea60000300800 */
[----:B--2---:R-:W-:Y:S01]  /*84950*/  STL.64 [R1+0x3530], R24 ;  /* 0x0035301801007387 */ /* 0x004fe20000100a00 */
[----:B------:R-:W-:Y:S02]  /*84960*/  STL.64 [R1+0x3510], R18 ;  /* 0x0035101201007387 */ /* 0x000fe40000100a00 */
[----:B----4-:R0:W-:Y:S02]  /*84970*/  STL.64 [R1+0x3508], R16 ;  /* 0x0035081001007387 */ /* 0x0101e40000100a00 */
[----:B0-----:R-:W2:Y:S01]  /*84980*/  LDL.LU R16, [R1+0xc0] ;  /* 0x0000c00001107983 */ /* 0x001ea20000300800 */
[----:B------:R-:W2:Y:S02]  /*84990*/  LDL.LU R17, [R1+0xc4] ;  /* 0x0000c40001117983 */ /* 0x000ea40000300800 */
[----:B------:R-:W4:Y:S02]  /*849a0*/  LDL.LU R18, [R1+0xc8] ;  /* 0x0000c80001127983 */ /* 0x000f240000300800 */
[----:B------:R-:W4:Y:S01]  /*849b0*/  LDL.LU R19, [R1+0xcc] ;  /* 0x0000cc0001137983 */ /* 0x000f220000300800 */
[----:B------:R-:W2:Y:S01]  /*849c0*/  LDL.LU R24, [R1+0x2e0] ;  /* 0x0002e00001187983 */ /* 0x000ea20000300800 */
[----:B------:R-:W2:Y:S03]  /*849d0*/  LDL.LU R25, [R1+0x2e4] ;  /* 0x0002e40001197983 */ /* 0x000ea60000300800 */
[----:B--2---:R-:W-:Y:S01]  /*849e0*/  STL.64 [R1+0x3548], R24 ;  /* 0x0035481801007387 */ /* 0x004fe20000100a00 */
[----:B----4-:R-:W-:Y:S02]  /*849f0*/  STL.64 [R1+0x3528], R18 ;  /* 0x0035281201007387 */ /* 0x010fe40000100a00 */
[----:B------:R0:W-:Y:S02]  /*84a00*/  STL.64 [R1+0x3520], R16 ;  /* 0x0035201001007387 */ /* 0x0001e40000100a00 */
[----:B0-----:R-:W2:Y:S01]  /*84a10*/  LDL.LU R16, [R1+0xd0] ;  /* 0x0000d00001107983 */ /* 0x001ea20000300800 */
[----:B------:R-:W2:Y:S02]  /*84a20*/  LDL.LU R17, [R1+0xd4] ;  /* 0x0000d40001117983 */ /* 0x000ea40000300800 */
[----:B------:R-:W4:Y:S02]  /*84a30*/  LDL.LU R18, [R1+0xd8] ;  /* 0x0000d80001127983 */ /* 0x000f240000300800 */
[----:B------:R-:W4:Y:S01]  /*84a40*/  LDL.LU R19, [R1+0xdc] ;  /* 0x0000dc0001137983 */ /* 0x000f220000300800 */
[----:B------:R-:W2:Y:S01]  /*84a50*/  LDL.LU R24, [R1+0x2f0] ;  /* 0x0002f00001187983 */ /* 0x000ea20000300800 */
[----:B------:R-:W2:Y:S03]  /*84a60*/  LDL.LU R25, [R1+0x2f4] ;  /* 0x0002f40001197983 */ /* 0x000ea60000300800 */
[----:B--2---:R0:W-:Y:S04]  /*84a70*/  STL.64 [R1+0x3560], R24 ;  /* 0x0035601801007387 */ /* 0x0041e80000100a00 */
[----:B0-----:R-:W2:Y:S01]  /*84a80*/  LDL.LU R24, [R1+0x300] ;  /* 0x0003000001187983 */ /* 0x001ea20000300800 */
        /* <DEDUP_REMOVED lines=21> */
[----:B------:R-:W3:Y:S03]  /*84be0*/  LDL.LU R25, [R1+0x334] ;  /* 0x0003340001197983 */ /* 0x000ee60000300800 */
[----:B----4-:R-:W-:Y:S01]  /*84bf0*/  STL.64 [R1+0x3570], R18 ;  /* 0x0035701201007387 */ /* 0x010fe20000100a00 */
[----:B--2---:R0:W-:Y:S03]  /*84c00*/  STL.64 [R1+0x3568], R16 ;  /* 0x0035681001007387 */ /* 0x0041e60000100a00 */
[----:B0-----:R-:W2:Y:S01]  /*84c10*/  LDL.LU R16, [R1+0x100] ;  /* 0x0001000001107983 */ /* 0x001ea20000300800 */
[----:B------:R-:W2:Y:S02]  /*84c20*/  LDL.LU R17, [R1+0x104] ;  /* 0x0001040001117983 */ /* 0x000ea40000300800 */
[----:B------:R-:W4:Y:S02]  /*84c30*/  LDL.LU R18, [R1+0x108] ;  /* 0x0001080001127983 */ /* 0x000f240000300800 */
[----:B------:R-:W4:Y:S02]  /*84c40*/  LDL.LU R19, [R1+0x10c] ;  /* 0x00010c0001137983 */ /* 0x000f240000300800 */
        /* <DEDUP_REMOVED lines=14> */
[----:B0-----:R-:W3:Y:S01]  /*84d30*/  LDL.LU R16, [R1+0x130] ;  /* 0x0001300001107983 */ /* 0x001ee20000300800 */
[----:B------:R-:W3:Y:S02]  /*84d40*/  LDL.LU R17, [R1+0x134] ;  /* 0x0001340001117983 */ /* 0x000ee40000300800 */
[----:B------:R-:W3:Y:S02]  /*84d50*/  LDL.LU R18, [R1+0x138] ;  /* 0x0001380001127983 */ /* 0x000ee40000300800 */
[----:B------:R-:W3:Y:S02]  /*84d60*/  LDL.LU R19, [R1+0x13c] ;  /* 0x00013c0001137983 */ /* 0x000ee40000300800 */
[----:B------:R-:W-:-:S02]  /*84d70*/  IMAD.MOV.U32 R11, RZ, RZ, R14 ;  /* 0x000000ffff0b7224 */ /* 0x000fc400078e000e */
[----:B------:R-:W-:Y:S02]  /*84d80*/  IMAD.MOV.U32 R12, RZ, RZ, R15 ;  /* 0x000000ffff0c7224 */ /* 0x000fe400078e000f */
[----:B------:R-:W-:Y:S02]  /*84d90*/  IMAD.MOV.U32 R10, RZ, RZ, R20 ;  /* 0x000000ffff0a7224 */ /* 0x000fe400078e0014 */
[----:B------:R-:W-:Y:S02]  /*84da0*/  IMAD.MOV.U32 R15, RZ, RZ, R21 ;  /* 0x000000ffff0f7224 */ /* 0x000fe400078e0015 */
[----:B------:R-:W-:Y:S02]  /*84db0*/  IMAD.MOV.U32 R14, RZ, RZ, R22 ;  /* 0x000000ffff0e7224 */ /* 0x000fe400078e0016 */
[----:B------:R-:W-:Y:S01]  /*84dc0*/  IMAD.MOV.U32 R13, RZ, RZ, R23 ;  /* 0x000000ffff0d7224 */ /* 0x000fe200078e0017 */
[----:B------:R-:W2:Y:S01]  /*84dd0*/  LDL.LU R20, [R1+0x90] ;  /* 0x0000900001147983 */ /* 0x000ea20000300800 */
[----:B------:R-:W2:Y:S02]  /*84de0*/  LDL.LU R21, [R1+0x94] ;  /* 0x0000940001157983 */ /* 0x000ea40000300800 */
[----:B------:R-:W2:Y:S02]  /*84df0*/  LDL.LU R22, [R1+0x98] ;  /* 0x0000980001167983 */ /* 0x000ea40000300800 */
[----:B------:R-:W2:Y:S01]  /*84e00*/  LDL.LU R23, [R1+0x9c] ;  /* 0x00009c0001177983 */ /* 0x000ea20000300800 */
[----:B------:R-:W-:Y:S01]  /*84e10*/  STL.64 [R1+0x3460], R14 ;  /* 0x0034600e01007387 */ /* 0x000fe20000100a00 */
[----:B------:R0:W-:Y:S03]  /*84e20*/  STL.64 [R1+0x3458], R12 ;  /* 0x0034580c01007387 */ /* 0x0001e60000100a00 */
[----:B0-----:R-:W4:Y:S01]  /*84e30*/  LDL.LU R12, [R1+0xa0] ;  /* 0x0000a000010c7983 */ /* 0x001f220000300800 */
[----:B------:R-:W4:Y:S02]  /*84e40*/  LDL.LU R13, [R1+0xa4] ;  /* 0x0000a400010d7983 */ /* 0x000f240000300800 */
[----:B------:R-:W4:Y:S02]  /*84e50*/  LDL.LU R14, [R1+0xa8] ;  /* 0x0000a800010e7983 */ /* 0x000f240000300800 */
[----:B------:R-:W4:Y:S01]  /*84e60*/  LDL.LU R15, [R1+0xac] ;  /* 0x0000ac00010f7983 */ /* 0x000f220000300800 */
[----:B------:R-:W-:Y:S01]  /*84e70*/  STL.64 [R1+0x3450], R10 ;  /* 0x0034500a01007387 */ /* 0x000fe20000100a00 */
[----:B------:R-:W-:Y:S01]  /*84e80*/  STL.64 [R1+0x3448], R8 ;  /* 0x0034480801007387 */ /* 0x000fe20000100a00 */
[C---:B---3--:R-:W-:Y:S02]  /*84e90*/  HMMA.16816.F32 R24, R4.reuse, R24, R16 ;  /* 0x000000180418723c */ /* 0x048fe40000001810 */
[----:B------:R-:W3:Y:S01]  /*84ea0*/  LDL.LU.64 R18, [R1+0x35b8] ;  /* 0x0035b80001127983 */ /* 0x000ee20000300a00 */
[----:B------:R-:W3:Y:S11]  /*84eb0*/  LDL.LU.64 R16, [R1+0x35b0] ;  /* 0x0035b00001107983 */ /* 0x000ef60000300a00 */
[----:B------:R-:W-:Y:S09]  /*84ec0*/  @!UPT UIADD3 URZ, URZ, URZ, URZ ;  /* 0x0000003f3f3ff290 */ /* 0x000ff2000fffe03f */
[----:B------:R0:W-:Y:S01]  /*84ed0*/  STL.64 [R1+0x130], R24 ;  /* 0x0001301801007387 */ /* 0x0001e20000100a00 */
[----:B------:R3:W-:Y:S03]  /*84ee0*/  STL.64 [R1+0x138], R26 ;  /* 0x0001381a01007387 */ /* 0x0007e60000100a00 */
[----:B0-----:R-:W3:Y:S02]  /*84ef0*/  LDL.LU.64 R24, [R1+0x35a8] ;  /* 0x0035a80001187983 */ /* 0x001ee40000300a00 */
[----:B---3--:R-:W-:Y:S02]  /*84f00*/  HMMA.16816.F32 R24, R4, R24, R16 ;  /* 0x000000180418723c */ /* 0x008fe40000001810 */
[----:B------:R-:W3:Y:S01]  /*84f10*/  LDL.LU.64 R18, [R1+0x35a0] ;  /* 0x0035a00001127983 */ /* 0x000ee20000300a00 */
[----:B------:R-:W3:Y:S11]  /*84f20*/  LDL.LU.64 R16, [R1+0x3598] ;  /* 0x0035980001107983 */ /* 0x000ef60000300a00 */
[----:B------:R-:W-:Y:S09]  /*84f30*/  @!UPT UIADD3 URZ, URZ, URZ, URZ ;  /* 0x0000003f3f3ff290 */ /* 0x000ff2000fffe03f */
[----:B------:R0:W-:Y:S01]  /*84f40*/  STL [R1+0x120], R24 ;  /* 0x0001201801007387 */ /* 0x0001e20000100800 */
[----:B------:R-:W-:-:S03]  /*84f50*/  IMAD.MOV.U32 R0, RZ, RZ, R25 ;  /* 0x000000ffff007224 */ /* 0x000fc600078e0019 */
[----:B0-----:R-:W3:Y:S01]  /*84f60*/  LDL.LU.64 R24, [R1+0x3590] ;  /* 0x0035900001187983 */ /* 0x001ee20000300a00 */
[----:B------:R-:W-:Y:S02]  /*84f70*/  IMAD.MOV.U32 R8, RZ, RZ, R3 ;  /* 0x000000ffff087224 */ /* 0x000fe400078e0003 */
[----:B------:R-:W-:Y:S02]  /*84f80*/  IMAD.MOV.U32 R9, RZ, RZ, R2 ;  /* 0x000000ffff097224 */ /* 0x000fe400078e0002 */
[----:B------:R-:W-:Y:S02]  /*84f90*/  IMAD.MOV.U32 R3, RZ, RZ, R26 ;  /* 0x000000ffff037224 */ /* 0x000fe400078e001a */
[----:B------:R-:W-:Y:S01]  /*84fa0*/  IMAD.MOV.U32 R2, RZ, RZ, R27 ;  /* 0x000000ffff027224 */ /* 0x000fe200078e001b */
[----:B------:R-:W-:Y:S02]  /*84fb0*/  STL [R1+0x32d4], R0 ;  /* 0x0032d40001007387 */ /* 0x000fe40000100800 */
[----:B------:R-:W-:Y:S02]  /*84fc0*/  STL [R1+0x32d0], R3 ;  /* 0x0032d00301007387 */ /* 0x000fe40000100800 */
[----:B------:R-:W-:Y:S01]  /*84fd0*/  STL [R1+0x32cc], R2 ;  /* 0x0032cc0201007387 */ /* 0x000fe20000100800 */
[C---:B---3--:R-:W-:Y:S03]  /*84fe0*/  HMMA.16816.F32 R24, R4.reuse, R24, R16 ;  /* 0x000000180418723c */ /* 0x048fe60000001810 */
[----:B------:R-:W3:Y:S01]  /*84ff0*/  LDL.LU.64 R18, [R1+0x3588] ;  /* 0x0035880001127983 */ /* 0x000ee20000300a00 */
[----:B------:R-:W3:Y:S11]  /*85000*/  LDL.LU.64 R16, [R1+0x3580] ;  /* 0x0035800001107983 */ /* 0x000ef60000300a00 */
[----:B------:R-:W-:Y:S08]  /*85010*/  @!UPT UIADD3 URZ, URZ, URZ, URZ ;  /* 0x0000003f3f3ff290 */ /* 0x000ff0000fffe03f */
[----:B------:R0:W-:Y:S01]  /*85020*/  STL.64 [R1+0x110], R24 ;  /* 0x0001101801007387 */ /* 0x0001e20000100a00 */
[----:B------:R3:W-:Y:S03]  /*85030*/  STL.64 [R1+0x118], R26 ;  /* 0x0001181a01007387 */ /* 0x0007e60000100a00 */
[----:B0-----:R-:W3:Y:S02]  /*85040*/  LDL.LU.64 R24, [R1+0x3578] ;  /* 0x0035780001187983 */ /* 0x001ee40000300a00 */
[C---:B---3--:R-:W-:Y:S02]  /*85050*/  HMMA.16816.F32 R24, R4.reuse, R24, R16 ;  /* 0x000000180418723c */ /* 0x048fe40000001810 */
[----:B------:R-:W3:Y:S01]  /*85060*/  LDL.LU.64 R18, [R1+0x3570] ;  /* 0x0035700001127983 */ /* 0x000ee20000300a00 */
[----:B------:R-:W3:Y:S11]  /*85070*/  LDL.LU.64 R16, [R1+0x3568] ;  /* 0x0035680001107983 */ /* 0x000ef60000300a00 */
[----:B------:R-:W-:Y:S09]  /*85080*/  @!UPT UIADD3 URZ, URZ, URZ, URZ ;  /* 0x0000003f3f3ff290 */ /* 0x000ff2000fffe03f */
        /* <DEDUP_REMOVED lines=27> */
[----:B------:R-:W-:Y:S10]  /*85240*/  @!UPT UIADD3 URZ, URZ, URZ, URZ ;  /* 0x0000003f3f3ff290 */ /* 0x000ff4000fffe03f */
[----:B------:R-:W-:Y:S02]  /*85250*/  IMAD.MOV.U32 R2, RZ, RZ, R25 ;  /* 0x000000ffff027224 */ /* 0x000fe400078e0019 */
[----:B------:R-:W-:Y:S01]  /*85260*/  IMAD.MOV.U32 R3, RZ, RZ, R24 ;  /* 0x000000ffff037224 */ /* 0x000fe200078e0018 */
[----:B------:R-:W-:Y:S01]  /*85270*/  STL.64 [R1+0xc8], R26 ;  /* 0x0000c81a01007387 */ /* 0x000fe20000100a00 */
[----:B------:R-:W2:Y:S02]  /*85280*/  LDL.LU.64 R24, [R1+0x3500] ;  /* 0x0035000001187983 */ /* 0x000ea40000300a00 */
[----:B------:R-:W-:Y:S01]  /*85290*/  STL [R1+0x32dc], R2 ;  /* 0x0032dc0201007387 */ /* 0x000fe20000100800 */
[----:B------:R-:W-:Y:S01]  /*852a0*/  STL [R1+0x32d8], R3 ;  /* 0x0032d80301007387 */ /* 0x000fe20000100800 */
[----:B---3--:R-:W-:Y:S03]  /*852b0*/  HMMA.16816.F32 R8, R4, R8, R16 ;  /* 0x000000080408723c */ /* 0x008fe60000001810 */
[----:B------:R-:W4:Y:S11]  /*852c0*/  LDL.LU.64 R16, [R1+0x34f8] ;  /* 0x0034f80001107983 */ /* 0x000f360000300a00 */
[----:B------:R-:W-:Y:S09]  /*852d0*/  @!UPT UIADD3 URZ, URZ, URZ, URZ ;  /* 0x0000003f3f3ff290 */ /* 0x000ff2000fffe03f */
[----:B------:R-:W-:Y:S01]  /*852e0*/  STL.64 [R1+0xb0], R8 ;  /* 0x0000b00801007387 */ /* 0x000fe20000100a00 */
[----:B------:R4:W-:Y:S02]  /*852f0*/  STL [R1+0xb8], R10 ;  /* 0x0000b80a01007387 */ /* 0x0009e40000100800 */
[----:B------:R-:W-:-:S05]  /*85300*/  IMAD.MOV.U32 R0, RZ, RZ, R11 ;  /* 0x000000ffff007224 */ /* 0x000fca00078e000b */
[----:B------:R-:W-:Y:S01]  /*85310*/  STL [R1+0x32e0], R0 ;  /* 0x0032e00001007387 */ /* 0x000fe20000100800 */
[C---:B----4-:R-:W-:Y:S11]  /*85320*/  HMMA.16816.F32 R8, R4.reuse, R16, R12 ;  /* 0x000000100408723c */ /* 0x050ff6000000180c */
[----:B------:R-:W-:Y:S11]  /*85330*/  @!UPT UIADD3 URZ, URZ, URZ, URZ ;  /* 0x0000003f3f3ff290 */ /* 0x000ff6000fffe03f */
[----:B------:R-:W-:Y:S01]  /*85340*/  @!UPT UIADD3 URZ, URZ, URZ, URZ ;  /* 0x0000003f3f3ff290 */ /* 0x000fe2000fffe03f */
[----:B------:R2:W-:Y:S01]  /*85350*/  STL.64 [R1+0xa0], R8 ;  /* 0x0000a00801007387 */ /* 0x0005e20000100a00 */
[----:B------:R-:W-:Y:S02]  /*85360*/  IMAD.MOV.U32 R2, RZ, RZ, R10 ;  /* 0x000000ffff027224 */ /* 0x000fe400078e000a */
[----:B------:R-:W-:Y:S02]  /*85370*/  IMAD.MOV.U32 R3, RZ, RZ, R11 ;  /* 0x000000ffff037224 */ /* 0x000fe400078e000b */
[C---:B--2---:R-:W-:Y:S03]  /*85380*/  HMMA.16816.F32 R8, R4.reuse, R24, R20 ;  /* 0x000000180408723c */ /* 0x044fe60000001814 */
[----:B------:R-:W-:Y:S01]  /*85390*/  STL [R1+0x32e8], R3 ;  /* 0x0032e80301007387 */ /* 0x000fe20000100800 */
[----:B------:R-:W-:Y:S11]  /*853a0*/  STL [R1+0x32e4], R2 ;  /* 0x0032e40201007387 */ /* 0x000ff60000100800 */
[----:B------:R-:W-:Y:S08]  /*853b0*/  @!UPT UIADD3 URZ, URZ, URZ, URZ ;  /* 0x0000003f3f3ff290 */ /* 0x000ff0000fffe03f */
[----:B------:R0:W-:Y:S01]  /*853c0*/  STL.64 [R1+0x90], R8 ;  /* 0x0000900801007387 */ /* 0x0001e20000100a00 */
[----:B------:R-:W-:Y:S02]  /*853d0*/  STL [R1+0x98], R10 ;  /* 0x0000980a01007387 */ /* 0x000fe40000100800 */
[----:B------:R-:W2:Y:S02]  /*853e0*/  LDL.LU R20, [R1] ;  /* 0x0000000001147983 */ /* 0x000ea40000300800 */
[----:B------:R-:W2:Y:S01]  /*853f0*/  LDL.LU R21, [R1+0x4] ;  /* 0x0000040001157983 */ /* 0x000ea20000300800 */
[----:B------:R-:W3:Y:S01]  /*85400*/  LDL.LU R22, [R1+0x8] ;  /* 0x0000080001167983 */ /* 0x000ee20000300800 */
[----:B------:R-:W3:Y:S03]  /*85410*/  LDL.LU R23, [R1+0xc] ;  /* 0x00000c0001177983 */ /* 0x000ee60000300800 */
[----:B---3--:R-:W-:Y:S01]  /*85420*/  STL.64 [R1+0x3470], R22 ;  /* 0x0034701601007387 */ /* 0x008fe20000100a00 */
[----:B--2---:R1:W-:Y:S02]  /*85430*/  STL.64 [R1+0x3468], R20 ;  /* 0x0034681401007387 */ /* 0x0043e40000100a00 */
[----:B0-----:R-:W2:Y:S02]  /*85440*/  LDL.LU R8, [R1+0x220] ;  /* 0x0002200001087983 */ /* 0x001ea40000300800 */
[----:B------:R-:W2:Y:S02]  /*85450*/  LDL.LU R9, [R1+0x224] ;  /* 0x0002240001097983 */ /* 0x000ea40000300800 */
[----:B--2---:R-:W-:Y:S01]  /*85460*/  STL.64 [R1+0x3478], R8 ;  /* 0x0034780801007387 */ /* 0x004fe20000100a00 */
[----:B-1----:R-:W2:Y:S02]  /*85470*/  LDL.LU R20, [R1+0x230] ;  /* 0x0002300001147983 */ /* 0x002ea40000300800 */
[----:B------:R-:W2:Y:S02]  /*85480*/  LDL.LU R21, [R1+0x234] ;  /* 0x0002340001157983 */ /* 0x000ea40000300800 */
[----:B--2---:R0:W-:Y:S04]  /*85490*/  STL.64 [R1+0x3480], R20 ;  /* 0x0034801401007387 */ /* 0x0041e80000100a00 */
[----:B0-----:R-:W2:Y:S01]  /*854a0*/  LDL.LU R20, [R1+0x240] ;  /* 0x0002400001147983 */ /* 0x001ea20000300800 */
[----:B------:R-:W2:Y:S02]  /*854b0*/  LDL.LU R21, [R1+0x244] ;  /* 0x0002440001157983 */ /* 0x000ea40000300800 */
[----:B------:R-:W-:Y:S01]  /*854c0*/  IMAD.MOV.U32 R0, RZ, RZ, R11 ;  /* 0x000000ffff007224 */ /* 0x000fe200078e000b */
[----:B--2---:R0:W-:Y:S01]  /*854d0*/  STL.64 [R1+0x3498], R20 ;  /* 0x0034981401007387 */ /* 0x0041e20000100a00 */
[----:B------:R-:W2:Y:S02]  /*854e0*/  LDL.LU R8, [R1+0x30] ;  /* 0x0000300001087983 */ /* 0x000ea40000300800 */
[----:B------:R-:W2:Y:S02]  /*854f0*/  LDL.LU R9, [R1+0x34] ;  /* 0x0000340001097983 */ /* 0x000ea40000300800 */
[----:B------:R-:W3:Y:S01]  /*85500*/  LDL.LU R10, [R1+0x38] ;  /* 0x00003800010a7983 */ /* 0x000ee20000300800 */
[----:B------:R-:W3:Y:S04]  /*85510*/  LDL.LU R11, [R1+0x3c] ;  /* 0x00003c00010b7983 */ /* 0x000ee80000300800 */
[----:B0-----:R-:W4:Y:S01]  /*85520*/  LDL.LU R20, [R1+0x250] ;  /* 0x0002500001147983 */ /* 0x001f220000300800 */
[----:B------:R-:W4:Y:S03]  /*85530*/  LDL.LU R21, [R1+0x254] ;  /* 0x0002540001157983 */ /* 0x000f260000300800 */
[----:B----4-:R0:W-:Y:S04]  /*85540*/  STL.64 [R1+0x34b0], R20 ;  /* 0x0034b01401007387 */ /* 0x0101e80000100a00 */
[----:B0-----:R-:W4:Y:S01]  /*85550*/  LDL.LU R20, [R1+0x260] ;  /* 0x0002600001147983 */ /* 0x001f220000300800 */
[----:B------:R-:W4:Y:S03]  /*85560*/  LDL.LU R21, [R1+0x264] ;  /* 0x0002640001157983 */ /* 0x000f260000300800 */
[----:B----4-:R0:W-:Y:S04]  /*85570*/  STL.64 [R1+0x34c8], R20 ;  /* 0x0034c81401007387 */ /* 0x0101e80000100a00 */
[----:B0-----:R-:W4:Y:S01]  /*85580*/  LDL.LU R20, [R1+0x270] ;  /* 0x0002700001147983 */ /* 0x001f220000300800 */
[----:B------:R-:W4:Y:S03]  /*85590*/  LDL.LU R21, [R1+0x274] ;  /* 0x0002740001157983 */ /* 0x000f260000300800 */
[----:B----4-:R0:W-:Y:S04]  /*855a0*/  STL.64 [R1+0x34e0], R20 ;  /* 0x0034e01401007387 */ /* 0x0101e80000100a00 */
[----:B0-----:R-:W4:Y:S01]  /*855b0*/  LDL.LU R20, [R1+0x280] ;  /* 0x0002800001147983 */ /* 0x001f220000300800 */
[----:B------:R-:W4:Y:S02]  /*855c0*/  LDL.LU R21, [R1+0x284] ;  /* 0x0002840001157983 */ /* 0x000f240000300800 */
[----:B---3--:R-:W-:Y:S02]  /*855d0*/  STL.64 [R1+0x3490], R10 ;  /* 0x0034900a01007387 */ /* 0x008fe40000100a00 */
[----:B--2---:R0:W-:Y:S02]  /*855e0*/  STL.64 [R1+0x3488], R8 ;  /* 0x0034880801007387 */ /* 0x0041e40000100a00 */
[----:B0-----:R-:W2:Y:S01]  /*855f0*/  LDL.LU R8, [R1+0x40] ;  /* 0x0000400001087983 */ /* 0x001ea20000300800 */
[----:B------:R-:W2:Y:S02]  /*85600*/  LDL.LU R9, [R1+0x44] ;  /* 0x0000440001097983 */ /* 0x000ea40000300800 */
[----:B------:R-:W3:Y:S02]  /*85610*/  LDL.LU R10, [R1+0x48] ;  /* 0x00004800010a7983 */ /* 0x000ee40000300800 */
[----:B------:R-:W3:Y:S02]  /*85620*/  LDL.LU R11, [R1+0x4c] ;  /* 0x00004c00010b7983 */ /* 0x000ee40000300800 */
[----:B---3--:R-:W-:Y:S01]  /*85630*/  STL.64 [R1+0x34a8], R10 ;  /* 0x0034a80a01007387 */ /* 0x008fe20000100a00 */
[----:B--2---:R0:W-:Y:S03]  /*85640*/  STL.64 [R1+0x34a0], R8 ;  /* 0x0034a00801007387 */ /* 0x0041e60000100a00 */
        /* <DEDUP_REMOVED lines=18> */
[----:B0-----:R-:W4:Y:S01]  /*85770*/  LDL.LU R8, [R1+0x80] ;  /* 0x0000800001087983 */ /* 0x001f220000300800 */
[----:B------:R-:W4:Y:S02]  /*85780*/  LDL.LU R9, [R1+0x84] ;  /* 0x0000840001097983 */ /* 0x000f240000300800 */
[----:B------:R-:W4:Y:S02]  /*85790*/  LDL.LU R10, [R1+0x88] ;  /* 0x00008800010a7983 */ /* 0x000f240000300800 */
[----:B------:R-:W4:Y:S01]  /*857a0*/  LDL.LU R11, [R1+0x8c] ;  /* 0x00008c00010b7983 */ /* 0x000f220000300800 */
[----:B------:R-:W2:Y:S01]  /*857b0*/  LDL.LU R12, [R1+0x20] ;  /* 0x00002000010c7983 */ /* 0x000ea20000300800 */
[----:B------:R-:W2:Y:S02]  /*857c0*/  LDL.LU R13, [R1+0x24] ;  /* 0x00002400010d7983 */ /* 0x000ea40000300800 */
[----:B------:R-:W2:Y:S02]  /*857d0*/  LDL.LU R14, [R1+0x28] ;  /* 0x00002800010e7983 */ /* 0x000ea40000300800 */
[----:B------:R-:W2:Y:S01]  /*857e0*/  LDL.LU R15, [R1+0x2c] ;  /* 0x00002c00010f7983 */ /* 0x000ea20000300800 */
[----:B------:R-:W3:Y:S01]  /*857f0*/  LDL.LU R24, [R1+0x210] ;  /* 0x0002100001187983 */ /* 0x000ee20000300800 */
[----:B------:R-:W3:Y:S02]  /*85800*/  LDL.LU R25, [R1+0x214] ;  /* 0x0002140001197983 */ /* 0x000ee40000300800 */
[----:B------:R-:W3:Y:S02]  /*85810*/  LDL.LU R16, [R1+0x10] ;  /* 0x0000100001107983 */ /* 0x000ee40000300800 */
[----:B------:R-:W3:Y:S01]  /*85820*/  LDL.LU R17, [R1+0x14] ;  /* 0x0000140001117983 */ /* 0x000ee20000300800 */
[----:B------:R-:W3:Y:S01]  /*85830*/  LDL.LU R18, [R1+0x18] ;  /* 0x0000180001127983 */ /* 0x000ee20000300800 */
[----:B------:R-:W3:Y:S02]  /*85840*/  LDL.LU R19, [R1+0x1c] ;  /* 0x00001c0001137983 */ /* 0x000ee40000300800 */
[----:B------:R-:W-:Y:S01]  /*85850*/  STL [R1+0x32ec], R0 ;  /* 0x0032ec0001007387 */ /* 0x000fe20000100800 */
[----:B----4-:R-:W-:Y:S01]  /*85860*/  HMMA.16816.F32 R20, R4, R20, R8 ;  /* 0x000000140414723c */ /* 0x010fe20000001808 */
[----:B------:R-:W4:Y:S01]  /*85870*/  LDL.LU.64 R10, [R1+0x34f0] ;  /* 0x0034f000010a7983 */ /* 0x000f220000300a00 */
[----:B------:R-:W4:Y:S11]  /*85880*/  LDL.LU.64 R8, [R1+0x34e8] ;  /* 0x0034e80001087983 */ /* 0x000f360000300a00 */
[----:B------:R-:W-:Y:S10]  /*85890*/  @!UPT UIADD3 URZ, URZ, URZ, URZ ;  /* 0x0000003f3f3ff290 */ /* 0x000ff4000fffe03f */
[----:B------:R0:W-:Y:S04]  /*858a0*/  STL.64 [R1+0x80], R20 ;  /* 0x0000801401007387 */ /* 0x0001e80000100a00 */
[----:B0-----:R-:W4:Y:S01]  /*858b0*/  LDL.LU.64 R20, [R1+0x34e0] ;  /* 0x0034e00001147983 */ /* 0x001f220000300a00 */
[----:B------:R-:W-:Y:S02]  /*858c0*/  IMAD.MOV.U32 R3, RZ, RZ, R22 ;  /* 0x000000ffff037224 */ /* 0x000fe400078e0016 */
[----:B------:R-:W-:-:S05]  /*858d0*/  IMAD.MOV.U32 R2, RZ, RZ, R23 ;  /* 0x000000ffff027224 */ /* 0x000fca00078e0017 */
[----:B------:R-:W-:Y:S01]  /*858e0*/  STL [R1+0x32f4], R2 ;  /* 0x0032f40201007387 */ /* 0x000fe20000100800 */
[----:B------:R-:W-:Y:S01]  /*858f0*/  STL [R1+0x32f0], R3 ;  /* 0x0032f00301007387 */ /* 0x000fe20000100800 */
[----:B----4-:R-:W-:Y:S02]  /*85900*/  HMMA.16816.F32 R20, R4, R20, R8 ;  /* 0x000000140414723c */ /* 0x010fe40000001808 */
[----:B------:R-:W4:Y:S01]  /*85910*/  LDL.LU.64 R10, [R1+0x34d8] ;  /* 0x0034d800010a7983 */ /* 0x000f220000300a00 */
[----:B------:R-:W4:Y:S11]  /*85920*/  LDL.LU.64 R8, [R1+0x34d0] ;  /* 0x0034d00001087983 */ /* 0x000f360000300a00 */
[----:B------:R-:W-:Y:S09]  /*85930*/  @!UPT UIADD3 URZ, URZ, URZ, URZ ;  /* 0x0000003f3f3ff290 */ /* 0x000ff2000fffe03f */
[----:B------:R0:W-:Y:S01]  /*85940*/  STL.64 [R1+0x70], R20 ;  /* 0x0000701401007387 */ /* 0x0001e20000100a00 */
[----:B------:R4:W-:Y:S03]  /*85950*/  STL [R1+0x78], R22 ;  /* 0x0000781601007387 */ /* 0x0009e60000100800 */
[----:B0-----:R-:W4:Y:S01]  /*85960*/  LDL.LU.64 R20, [R1+0x34c8] ;  /* 0x0034c80001147983 */ /* 0x001f220000300a00 */
[----:B------:R-:W-:-:S05]  /*85970*/  IMAD.MOV.U32 R0, RZ, RZ, R23 ;  /* 0x000000ffff007224 */ /* 0x000fca00078e0017 */
[----:B------:R-:W-:Y:S01]  /*85980*/  STL [R1+0x32f8], R0 ;  /* 0x0032f80001007387 */ /* 0x000fe20000100800 */
[----:B----4-:R-:W-:Y:S03]  /*85990*/  HMMA.16816.F32 R20, R4, R20, R8 ;  /* 0x000000140414723c */ /* 0x010fe60000001808 */
[----:B------:R-:W4:Y:S01]  /*859a0*/  LDL.LU.64 R10, [R1+0x34c0] ;  /* 0x0034c000010a7983 */ /* 0x000f220000300a00 */
[----:B------:R-:W4:Y:S11]  /*859b0*/  LDL.LU.64 R8, [R1+0x34b8] ;  /* 0x0034b80001087983 */ /* 0x000f360000300a00 */
[----:B------:R-:W-:Y:S08]  /*859c0*/  @!UPT UIADD3 URZ, URZ, URZ, URZ ;  /* 0x0000003f3f3ff290 */ /* 0x000ff0000fffe03f */
        /* <DEDUP_REMOVED lines=22> */
[----:B------:R-:W-:-:S03]  /*85b30*/  IMAD.MOV.U32 R3, RZ, RZ, R22 ;  /* 0x000000ffff037224 */ /* 0x000fc600078e0016 */
[----:B------:R-:W-:Y:S02]  /*85b40*/  STL [R1+0x330c], R2 ;  /* 0x00330c0201007387 */ /* 0x000fe40000100800 */
[----:B------:R-:W-:Y:S01]  /*85b50*/  STL [R1+0x3308], R3 ;  /* 0x0033080301007387 */ /* 0x000fe20000100800 */
[C---:B----4-:R-:W-:Y:S01]  /*85b60*/  HMMA.16816.F32 R20, R4.reuse, R20, R8 ;  /* 0x000000140414723c */ /* 0x050fe20000001808 */
[----:B------:R-:W2:Y:S07]  /*85b70*/  LDL.LU.64 R8, [R1+0x3478] ;  /* 0x0034780001087983 */ /* 0x000eae0000300a00 */
[C---:B---3--:R-:W-:Y:S11]  /*85b80*/  HMMA.16816.F32 R24, R4.reuse, R24, R16 ;  /* 0x000000180418723c */ /* 0x048ff60000001810 */
[----:B------:R-:W-:Y:S04]  /*85b90*/  @!UPT UIADD3 URZ, URZ, URZ, URZ ;  /* 0x0000003f3f3ff290 */ /* 0x000fe8000fffe03f */
[----:B------:R-:W-:Y:S01]  /*85ba0*/  STL.64 [R1+0x30], R20 ;  /* 0x0000301401007387 */ /* 0x000fe20000100a00 */
[----:B------:R-:W-:Y:S02]  /*85bb0*/  IMAD.MOV.U32 R0, RZ, RZ, R23 ;  /* 0x000000ffff007224 */ /* 0x000fe400078e0017 */
[----:B------:R0:W-:Y:S02]  /*85bc0*/  STL [R1+0x38], R22 ;  /* 0x0000381601007387 */ /* 0x0001e40000100800 */
[----:B0-----:R-:W3:Y:S01]  /*85bd0*/  LDL.LU.64 R22, [R1+0x3470] ;  /* 0x0034700001167983 */ /* 0x001ee20000300a00 */
[----:B------:R-:W3:Y:S02]  /*85be0*/  LDL.LU.64 R20, [R1+0x3468] ;  /* 0x0034680001147983 */ /* 0x000ee40000300a00 */
[----:B------:R-:W-:Y:S01]  /*85bf0*/  STL [R1+0x3310], R0 ;  /* 0x0033100001007387 */ /* 0x000fe20000100800 */
[----:B--2---:R-:W-:Y:S01]  /*85c00*/  HMMA.16816.F32 R8, R4, R8, R12 ;  /* 0x000000080408723c */ /* 0x004fe2000000180c */
[----:B------:R-:W2:Y:S01]  /*85c10*/  LDL.LU.64 R14, [R1+0x3460] ;  /* 0x00346000010e7983 */ /* 0x000ea20000300a00 */
[----:B------:R-:W4:Y:S11]  /*85c20*/  LDL.LU.64 R12, [R1+0x3458] ;  /* 0x00345800010c7983 */ /* 0x000f360000300a00 */
[----:B------:R-:W-:Y:S11]  /*85c30*/  @!UPT UIADD3 URZ, URZ, URZ, URZ ;  /* 0x0000003f3f3ff290 */ /* 0x000ff6000fffe03f */
[----:B------:R-:W-:Y:S02]  /*85c40*/  IMAD.MOV.U32 R3, RZ, RZ, R11 ;  /* 0x000000ffff037224 */ /* 0x000fe400078e000b */
[----:B------:R-:W-:Y:S01]  /*85c50*/  IMAD.MOV.U32 R2, RZ, RZ, R10 ;  /* 0x000000ffff027224 */ /* 0x000fe200078e000a */
[----:B------:R0:W-:Y:S01]  /*85c60*/  STL.64 [R1+0x20], R8 ;  /* 0x0000200801007387 */ /* 0x0001e20000100a00 */
[----:B------:R-:W2:Y:S03]  /*85c70*/  LDL.LU.64 R10, [R1+0x3450] ;  /* 0x00345000010a7983 */ /* 0x000ea60000300a00 */
[----:B0-----:R-:W2:Y:S01]  /*85c80*/  LDL.LU.64 R8, [R1+0x3448] ;  /* 0x0034480001087983 */ /* 0x001ea20000300a00 */
[----:B------:R-:W-:Y:S02]  /*85c90*/  STL [R1+0x3318], R3 ;  /* 0x0033180301007387 */ /* 0x000fe40000100800 */
[----:B------:R-:W-:Y:S02]  /*85ca0*/  STL [R1+0x3314], R2 ;  /* 0x0033140201007387 */ /* 0x000fe40000100800 */
[----:B------:R-:W2:Y:S01]  /*85cb0*/  LDL.LU.64 R18, [R1+0x3440] ;  /* 0x0034400001127983 */ /* 0x000ea20000300a00 */
[----:B------:R-:W2:Y:S01]  /*85cc0*/  LDL.LU.64 R16, [R1+0x3438] ;  /* 0x0034380001107983 */ /* 0x000ea20000300a00 */
[----:B------:R0:W-:Y:S02]  /*85cd0*/  STL.64 [R1+0x10], R24 ;  /* 0x0000101801007387 */ /* 0x0001e40000100a00 */
[----:B------:R3:W-:Y:S01]  /*85ce0*/  STL [R1+0x18], R26 ;  /* 0x0000181a01007387 */ /* 0x0007e20000100800 */
[----:B0-----:R-:W3:Y:S01]  /*85cf0*/  LDL.LU.64 R24, [R1+0x3430] ;  /* 0x0034300001187983 */ /* 0x001ee20000300a00 */
[----:B------:R-:W-:-:S02]  /*85d00*/  IMAD.MOV.U32 R0, RZ, RZ, R27 ;  /* 0x000000ffff007224 */ /* 0x000fc400078e001b */
[C---:B---3--:R-:W-:Y:S01]  /*85d10*/  HMMA.16816.F32 R24, R4.reuse, R24, R20 ;  /* 0x000000180418723c */ /* 0x048fe20000001814 */
[----:B------:R-:W3:Y:S11]  /*85d20*/  LDL.LU.64 R20, [R1+0x3428] ;  /* 0x0034280001147983 */ /* 0x000ef60000300a00 */
[----:B------:R-:W-:Y:S11]  /*85d30*/  @!UPT UIADD3 URZ, URZ, URZ, URZ ;  /* 0x0000003f3f3ff290 */ /* 0x000ff6000fffe03f */
[----:B------:R0:W-:Y:S01]  /*85d40*/  STL.64 [R1], R24 ;  /* 0x0000001801007387 */ /* 0x0001e20000100a00 */
[----:B------:R-:W-:Y:S02]  /*85d50*/  IMAD.MOV.U32 R3, RZ, RZ, R26 ;  /* 0x000000ffff037224 */ /* 0x000fe400078e001a */
[----:B------:R-:W-:Y:S02]  /*85d60*/  IMAD.MOV.U32 R2, RZ, RZ, R27 ;  /* 0x000000ffff027224 */ /* 0x000fe400078e001b */
[----:B------:R-:W3:Y:S04]  /*85d70*/  LDL.LU.64 R26, [R1+0x3420] ;  /* 0x00342000011a7983 */ /* 0x000ee80000300a00 */
[----:B0-----:R-:W3:Y:S01]  /*85d80*/  LDL.LU.64 R24, [R1+0x3418] ;  /* 0x0034180001187983 */ /* 0x001ee20000300a00 */
[----:B------:R-:W2:Y:S01]  /*85d90*/  LDL.LU.64 R22, [R1+0x3410] ;  /* 0x0034100001167983 */ /* 0x000ea20000300a00 */
[C---:B---3--:R-:W-:Y:S02]  /*85da0*/  HMMA.16816.F32 R24, R4.reuse, R20, R24 ;  /* 0x000000140418723c */ /* 0x048fe40000001818 */
[----:B------:R-:W3:Y:S11]  /*85db0*/  LDL.LU.64 R20, [R1+0x3408] ;  /* 0x0034080001147983 */ /* 0x000ef60000300a00 */
[----:B------:R-:W-:Y:S10]  /*85dc0*/  @!UPT UIADD3 URZ, URZ, URZ, URZ ;  /* 0x0000003f3f3ff290 */ /* 0x000ff4000fffe03f */
[----:B------:R2:W-:Y:S01]  /*85dd0*/  STL.64 [R1+0x3110], R26 ;  /* 0x0031101a01007387 */ /* 0x0005e20000100a00 */
[----:B------:R-:W-:Y:S02]  /*85de0*/  STL.64 [R1+0x3108], R24 ;  /* 0x0031081801007387 */ /* 0x000fe40000100a00 */
[----:B--2---:R-:W-:Y:S02]  /*85df0*/  IMAD.MOV.U32 R26, RZ, RZ, R22 ;  /* 0x000000ffff1a7224 */ /* 0x004fe400078e0016 */
[----:B------:R-:W-:Y:S01]  /*85e00*/  IMAD.MOV.U32 R27, RZ, RZ, R23 ;  /* 0x000000ffff1b7224 */ /* 0x000fe200078e0017 */
[----:B------:R-:W3:Y:S01]  /*85e10*/  LDL.LU R22, [R1+0x3404] ;  /* 0x0034040001167983 */ /* 0x000ee20000300800 */
[----:B------:R-:W3:Y:S03]  /*85e20*/  LDL.LU R23, [R1+0x3400] ;  /* 0x0034000001177983 */ /* 0x000ee60000300800 */
[----:B------:R0:W-:Y:S04]  /*85e30*/  STL.64 [R1+0x3320], R26 ;  /* 0x0033201a01007387 */ /* 0x0001e80000100a00 */
[----:B0-----:R-:W2:Y:S01]  /*85e40*/  LDL.LU R26, [R1+0x368] ;  /* 0x00036800011a7983 */ /* 0x001ea20000300800 */
[----:B------:R-:W2:Y:S03]  /*85e50*/  LDL.LU R27, [R1+0x36c] ;  /* 0x00036c00011b7983 */ /* 0x000ea60000300800 */
[----:B--2---:R0:W-:Y:S01]  /*85e60*/  STL.64 [R1+0x3338], R26 ;  /* 0x0033381a01007387 */ /* 0x0041e20000100a00 */
[----:B------:R-:W3:Y:S02]  /*85e70*/  LDL.LU R24, [R1+0x1e0] ;  /* 0x0001e00001187983 */ /* 0x000ee40000300800 */
[----:B------:R-:W3:Y:S01]  /*85e80*/  LDL.LU R25, [R1+0x1e4] ;  /* 0x0001e40001197983 */ /* 0x000ee20000300800 */
[----:B0-----:R-:W2:Y:S01]  /*85e90*/  LDL.LU R26, [R1+0x378] ;  /* 0x00037800011a7983 */ /* 0x001ea20000300800 */
[----:B------:R-:W2:Y:S01]  /*85ea0*/  LDL.LU R27, [R1+0x37c] ;  /* 0x00037c00011b7983 */ /* 0x000ea20000300800 */
[----:B---3--:R-:W-:Y:S02]  /*85eb0*/  HMMA.16816.F32 R20, R4, R24, R20 ;  /* 0x000000180414723c */ /* 0x008fe40000001814 */
[----:B--2---:R-:W-:Y:S11]  /*85ec0*/  STL.64 [R1+0x3350], R26 ;  /* 0x0033501a01007387 */ /* 0x004ff60000100a00 */
[----:B------:R-:W-:Y:S10]  /*85ed0*/  @!UPT UIADD3 URZ, URZ, URZ, URZ ;  /* 0x0000003f3f3ff290 */ /* 0x000ff4000fffe03f */
[----:B------:R-:W-:Y:S01]  /*85ee0*/  STL.64 [R1+0x3100], R22 ;  /* 0x0031001601007387 */ /* 0x000fe20000100a00 */
[----:B------:R0:W-:Y:S02]  /*85ef0*/  STL.64 [R1+0x30f8], R20 ;  /* 0x0030f81401007387 */ /* 0x0001e40000100a00 */
[----:B0-----:R-:W-:Y:S02]  /*85f00*/  IMAD.MOV.U32 R20, RZ, RZ, R10 ;  /* 0x000000ffff147224 */ /* 0x001fe400078e000a */
[----:B------:R-:W-:Y:S01]  /*85f10*/  IMAD.MOV.U32 R21, RZ, RZ, R15 ;  /* 0x000000ffff157224 */ /* 0x000fe200078e000f */
[----:B------:R-:W2:Y:S01]  /*85f20*/  LDL.LU R10, [R1+0x33fc] ;  /* 0x0033fc00010a7983 */ /* 0x000ea20000300800 */
[----:B------:R-:W3:Y:S02]  /*85f30*/  LDL.LU R15, [R1+0x33f8] ;  /* 0x0033f800010f7983 */ /* 0x000ee40000300800 */
[----:B------:R-:W-:Y:S02]  /*85f40*/  IMAD.MOV.U32 R22, RZ, RZ, R14 ;  /* 0x000000ffff167224 */ /* 0x000fe400078e000e */
[----:B----4-:R-:W-:Y:S01]  /*85f50*/  IMAD.MOV.U32 R23, RZ, RZ, R13 ;  /* 0x000000ffff177224 */ /* 0x010fe200078e000d */
[----:B------:R-:W4:Y:S01]  /*85f60*/  LDL.LU R14, [R1+0x33f4] ;  /* 0x0033f400010e7983 */ /* 0x000f220000300800 */
[----:B------:R-:W2:Y:S02]  /*85f70*/  LDL.LU R13, [R1+0x33f0] ;  /* 0x0033f000010d7983 */ /* 0x000ea40000300800 */
[----:B------:R-:W2:Y:S02]  /*85f80*/  LDL.LU R26, [R1+0x388] ;  /* 0x00038800011a7983 */ /* 0x000ea40000300800 */
[----:B------:R-:W2:Y:S02]  /*85f90*/  LDL.LU R27, [R1+0x38c] ;  /* 0x00038c00011b7983 */ /* 0x000ea40000300800 */
[----:B--2---:R-:W-:Y:S01]  /*85fa0*/  STL.64 [R1+0x3368], R26 ;  /* 0x0033681a01007387 */ /* 0x004fe20000100a00 */
[----:B------:R-:W-:Y:S02]  /*85fb0*/  STL.64 [R1+0x3330], R22 ;  /* 0x0033301601007387 */ /* 0x000fe40000100a00 */
[----:B------:R0:W-:Y:S02]  /*85fc0*/  STL.64 [R1+0x3328], R20 ;  /* 0x0033281401007387 */ /* 0x0001e40000100a00 */
[----:B0-----:R-:W-:-:S02]  /*85fd0*/  IMAD.MOV.U32 R20, RZ, RZ, R8 ;  /* 0x000000ffff147224 */ /* 0x001fc400078e0008 */
[----:B------:R-:W-:Y:S01]  /*85fe0*/  IMAD.MOV.U32 R21, RZ, RZ, R9 ;  /* 0x000000ffff157224 */ /* 0x000fe200078e0009 */
[----:B------:R-:W2:Y:S01]  /*85ff0*/  LDL.LU R8, [R1+0x33ec] ;  /* 0x0033ec0001087983 */ /* 0x000ea20000300800 */
[----:B------:R-:W2:Y:S02]  /*86000*/  LDL.LU R9, [R1+0x33e8] ;  /* 0x0033e80001097983 */ /* 0x000ea40000300800 */
[----:B------:R-:W2:Y:S02]  /*86010*/  LDL.LU R26, [R1+0x398] ;  /* 0x00039800011a7983 */ /* 0x000ea40000300800 */
[----:B------:R-:W2:Y:S02]  /*86020*/  LDL.LU R27, [R1+0x39c] ;  /* 0x00039c00011b7983 */ /* 0x000ea40000300800 */
[----:B--2---:R0:W-:Y:S01]  /*86030*/  STL.64 [R1+0x3388], R26 ;  /* 0x0033881a01007387 */ /* 0x0041e20000100a00 */
[----:B------:R-:W2:Y:S02]  /*86040*/  LDL.LU R24, [R1+0x1a0] ;  /* 0x0001a00001187983 */ /* 0x000ea40000300800 */
[----:B------:R-:W2:Y:S02]  /*86050*/  LDL.LU R25, [R1+0x1a4] ;  /* 0x0001a40001197983 */ /* 0x000ea40000300800 */
[----:B------:R-:W-:-:S02]  /*86060*/  IMAD.MOV.U32 R23, RZ, RZ, R18 ;  /* 0x000000ffff177224 */ /* 0x000fc400078e0012 */
[----:B------:R-:W-:Y:S02]  /*86070*/  IMAD.MOV.U32 R22, RZ, RZ, R19 ;  /* 0x000000ffff167224 */ /* 0x000fe400078e0013 */
[----:B0-----:R-:W-:Y:S02]  /*86080*/  IMAD.MOV.U32 R26, RZ, RZ, R9 ;  /* 0x000000ffff1a7224 */ /* 0x001fe400078e0009 */
[----:B------:R-:W-:-:S05]  /*86090*/  IMAD.MOV.U32 R27, RZ, RZ, R8 ;  /* 0x000000ffff1b7224 */ /* 0x000fca00078e0008 */
[----:B------:R-:W-:Y:S04]  /*860a0*/  STL.64 [R1+0x33a0], R26 ;  /* 0x0033a01a01007387 */ /* 0x000fe80000100a00 */
[----:B--2---:R-:W-:Y:S01]  /*860b0*/  STL.64 [R1+0x3398], R24 ;  /* 0x0033981801007387 */ /* 0x004fe20000100a00 */
[----:B------:R-:W2:Y:S02]  /*860c0*/  LDL.LU R18, [R1+0x3b8] ;  /* 0x0003b80001127983 */ /* 0x000ea40000300800 */
[----:B------:R-:W2:Y:S02]  /*860d0*/  LDL.LU R19, [R1+0x3bc] ;  /* 0x0003bc0001137983 */ /* 0x000ea40000300800 */
[----:B------:R-:W3:Y:S01]  /*860e0*/  LDL.LU R8, [R1+0x1d0] ;  /* 0x0001d00001087983 */ /* 0x000ee20000300800 */
[----:B------:R-:W3:Y:S04]  /*860f0*/  LDL.LU R9, [R1+0x1d4] ;  /* 0x0001d40001097983 */ /* 0x000ee80000300800 */
[----:B--2---:R0:W-:Y:S04]  /*86100*/  STL.64 [R1+0x33a8], R18 ;  /* 0x0033a81201007387 */ /* 0x0041e80000100a00 */
[----:B0-----:R-:W2:Y:S01]  /*86110*/  LDL.LU R18, [R1+0x3c8] ;  /* 0x0003c80001127983 */ /* 0x001ea20000300800 */
[----:B------:R-:W2:Y:S02]  /*86120*/  LDL.LU R19, [R1+0x3cc] ;  /* 0x0003cc0001137983 */ /* 0x000ea40000300800 */
[----:B------:R-:W2:Y:S02]  /*86130*/  LDL.LU R24, [R1+0x1b0] ;  /* 0x0001b00001187983 */ /* 0x000ea40000300800 */
[----:B------:R-:W2:Y:S01]  /*86140*/  LDL.LU R25, [R1+0x1b4] ;  /* 0x0001b40001197983 */ /* 0x000ea20000300800 */
[----:B------:R-:W2:Y:S01]  /*86150*/  LDL.LU R26, [R1+0x1b8] ;  /* 0x0001b800011a7983 */ /* 0x000ea20000300800 */
[----:B------:R-:W2:Y:S03]  /*86160*/  LDL.LU R27, [R1+0x1bc] ;  /* 0x0001bc00011b7983 */ /* 0x000ea60000300800 */
        /* <DEDUP_REMOVED lines=9> */
[----:B------:R-:W-:-:S02]  /*86200*/  IMAD.MOV.U32 R22, RZ, RZ, R11 ;  /* 0x000000ffff167224 */ /* 0x000fc400078e000b */
[----:B------:R-:W-:Y:S02]  /*86210*/  IMAD.MOV.U32 R23, RZ, RZ, R12 ;  /* 0x000000ffff177224 */ /* 0x000fe400078e000c */
[----:B------:R-:W-:Y:S02]  /*86220*/  IMAD.MOV.U32 R21, RZ, RZ, R10 ;  /* 0x000000ffff157224 */ /* 0x000fe400078e000a */
[----:B------:R-:W4:Y:S01]  /*86230*/  LDL.LU R10, [R1+0x33e4] ;  /* 0x0033e400010a7983 */ /* 0x000f220000300800 */
[----:B------:R-:W4:Y:S02]  /*86240*/  LDL.LU R11, [R1+0x33e0] ;  /* 0x0033e000010b7983 */ /* 0x000f240000300800 */
[----:B------:R-:W4:Y:S02]  /*86250*/  LDL.LU R12, [R1+0x33dc] ;  /* 0x0033dc00010c7983 */ /* 0x000f240000300800 */
[----:B------:R3:W-:Y:S02]  /*86260*/  STL.64 [R1+0x3360], R22 ;  /* 0x0033601601007387 */ /* 0x0007e40000100a00 */
[----:B---3--:R-:W-:Y:S01]  /*86270*/  IMAD.MOV.U32 R22, RZ, RZ, R15 ;  /* 0x000000ffff167224 */ /* 0x008fe200078e000f */
[----:B--2---:R0:W-:Y:S02]  /*86280*/  STL.64 [R1+0x3358], R20 ;  /* 0x0033581401007387 */ /* 0x0041e40000100a00 */
[----:B0-----:R-:W-:-:S02]  /*86290*/  IMAD.MOV.U32 R20, RZ, RZ, R13 ;  /* 0x000000ffff147224 */ /* 0x001fc400078e000d */
[----:B----4-:R-:W-:Y:S01]  /*862a0*/  IMAD.MOV.U32 R21, RZ, RZ, R14 ;  /* 0x000000ffff157224 */ /* 0x010fe200078e000e */
[----:B------:R-:W2:Y:S01]  /*862b0*/  LDL.LU R13, [R1+0x33d8] ;  /* 0x0033d800010d7983 */ /* 0x000ea20000300800 */
[----:B------:R-:W2:Y:S02]  /*862c0*/  LDL.LU R14, [R1+0x33d4] ;  /* 0x0033d400010e7983 */ /* 0x000ea40000300800 */
[----:B------:R-:W2:Y:S02]  /*862d0*/  LDL.LU R15, [R1+0x33d0] ;  /* 0x0033d000010f7983 */ /* 0x000ea40000300800 */
[----:B------:R-:W3:Y:S02]  /*862e0*/  LDL.LU R23, [R1+0x18c] ;  /* 0x00018c0001177983 */ /* 0x000ee40000300800 */
[----:B---3--:R0:W-:Y:S01]  /*862f0*/  STL.64 [R1+0x3378], R22 ;  /* 0x0033781601007387 */ /* 0x0081e20000100a00 */
[----:B------:R1:W-:Y:S01]  /*86300*/  STL.64 [R1+0x3370], R20 ;  /* 0x0033701401007387 */ /* 0x0003e20000100a00 */
[----:B--2---:R-:W-:Y:S01]  /*86310*/  HMMA.16816.F32 R12, R4, R8, R12 ;  /* 0x00000008040c723c */ /* 0x004fe2000000180c */
[----:B0-----:R-:W-:Y:S01]  /*86320*/  IMAD.MOV.U32 R22, RZ, RZ, R11 ;  /* 0x000000ffff167224 */ /* 0x001fe200078e000b */
[----:B-1----:R-:W2:Y:S01]  /*86330*/  LDL.LU R20, [R1+0x190] ;  /* 0x0001900001147983 */ /* 0x002ea20000300800 */
[----:B------:R-:W2:Y:S02]  /*86340*/  LDL.LU R21, [R1+0x194] ;  /* 0x0001940001157983 */ /* 0x000ea40000300800 */
[----:B------:R-:W-:-:S02]  /*86350*/  IMAD.MOV.U32 R23, RZ, RZ, R10 ;  /* 0x000000ffff177224 */ /* 0x000fc400078e000a */
[----:B------:R-:W3:Y:S01]  /*86360*/  LDL.LU.64 R10, [R1+0x33c8] ;  /* 0x0033c800010a7983 */ /* 0x000ee20000300a00 */
[----:B------:R-:W3:Y:S02]  /*86370*/  LDL.LU.64 R8, [R1+0x33c0] ;  /* 0x0033c00001087983 */ /* 0x000ee40000300a00 */
[----:B------:R-:W4:Y:S02]  /*86380*/  LDL.LU R6, [R1+0x358] ;  /* 0x0003580001067983 */ /* 0x000f240000300800 */
[----:B------:R-:W4:Y:S11]  /*86390*/  LDL.LU R7, [R1+0x35c] ;  /* 0x00035c0001077983 */ /* 0x000f360000300800 */
[----:B------:R0:W-:Y:S02]  /*863a0*/  STL.64 [R1+0x30f0], R14 ;  /* 0x0030f00e01007387 */ /* 0x0001e40000100a00 */
[----:B0-----:R-:W-:-:S02]  /*863b0*/  IMAD.MOV.U32 R14, RZ, RZ, R17 ;  /* 0x000000ffff0e7224 */ /* 0x001fc400078e0011 */
[----:B------:R-:W-:Y:S01]  /*863c0*/  IMAD.MOV.U32 R15, RZ, RZ, R16 ;  /* 0x000000ffff0f7224 */ /* 0x000fe200078e0010 */
[----:B------:R-:W-:Y:S01]  /*863d0*/  STL.64 [R1+0x30e8], R12 ;  /* 0x0030e80c01007387 */ /* 0x000fe20000100a00 */
[----:B---3--:R-:W-:Y:S03]  /*863e0*/  HMMA.16816.F32 R16, R8, R18, R24 ;  /* 0x000000120810723c */ /* 0x008fe60000001818 */
[----:B------:R-:W3:Y:S01]  /*863f0*/  LDL.LU.64 R26, [R1+0x33b8] ;  /* 0x0033b800011a7983 */ /* 0x000ee20000300a00 */
[----:B------:R-:W3:Y:S11]  /*86400*/  LDL.LU.64 R24, [R1+0x33b0] ;  /* 0x0033b00001187983 */ /* 0x000ef60000300a00 */
[----:B------:R-:W-:Y:S08]  /*86410*/  @!UPT UIADD3 URZ, URZ, URZ, URZ ;  /* 0x0000003f3f3ff290 */ /* 0x000ff0000fffe03f */
[----:B------:R-:W-:Y:S01]  /*86420*/  STL.64 [R1+0x770], R16 ;  /* 0x0007701001007387 */ /* 0x000fe20000100a00 */
[----:B------:R0:W-:Y:S03]  /*86430*/  STL.64 [R1+0x778], R18 ;  /* 0x0007781201007387 */ /* 0x0001e60000100a00 */
[----:B0-----:R-:W3:Y:S01]  /*86440*/  LDL.LU.64 R18, [R1+0x33a8] ;  /* 0x0033a80001127983 */ /* 0x001ee20000300a00 */
[----:B------:R-:W-:Y:S02]  /*86450*/  IMAD.MOV.U32 R13, RZ, RZ, R28 ;  /* 0x000000ffff0d7224 */ /* 0x000fe400078e001c */
[----:B------:R-:W-:-:S05]  /*86460*/  IMAD.MOV.U32 R28, RZ, RZ, R16 ;  /* 0x000000ffff1c7224 */ /* 0x000fca00078e0010 */
[----:B------:R-:W-:Y:S01]  /*86470*/  STL [R1+0x30c8], R28 ;  /* 0x0030c81c01007387 */ /* 0x000fe20000100800 */
        /* <DEDUP_REMOVED lines=10> */
[C---:B---3--:R-:W-:Y:S03]  /*86520*/  HMMA.16816.F32 R16, R8.reuse, R18, R24 ;  /* 0x000000120810723c */ /* 0x048fe60000001818 */
[----:B------:R-:W2:Y:S11]  /*86530*/  LDL.LU.64 R26, [R1+0x3388] ;  /* 0x00338800011a7983 */ /* 0x000eb60000300a00 */
[----:B------:R-:W-:Y:S09]  /*86540*/  @!UPT UIADD3 URZ, URZ, URZ, URZ ;  /* 0x0000003f3f3ff290 */ /* 0x000ff2000fffe03f */
[----:B------:R0:W-:Y:S01]  /*86550*/  STL.64 [R1+0x750], R16 ;  /* 0x0007501001007387 */ /* 0x0001e20000100a00 */
[----:B------:R-:W-:Y:S02]  /*86560*/  STL.64 [R1+0x758], R18 ;  /* 0x0007581201007387 */ /* 0x000fe40000100a00 */
[----:B0-----:R-:W-:Y:S01]  /*86570*/  IMAD.MOV.U32 R17, RZ, RZ, R18 ;  /* 0x000000ffff117224 */ /* 0x001fe200078e0012 */
[----:B------:R-:W3:Y:S04]  /*86580*/  LDL.LU R16, [R1+0x3380] ;  /* 0x0033800001107983 */ /* 0x000ee80000300800 */
[----:B------:R-:W-:Y:S01]  /*86590*/  STL [R1+0x30d0], R17 ;  /* 0x0030d01101007387 */ /* 0x000fe20000100800 */
        /* <DEDUP_REMOVED lines=12> */
[----:B------:R0:W-:Y:S02]  /*86660*/  STL.64 [R1+0x738], R26 ;  /* 0x0007381a01007387 */ /* 0x0001e40000100a00 */
[----:B------:R-:W-:Y:S02]  /*86670*/  IMAD.MOV.U32 R18, RZ, RZ, R26 ;  /* 0x000000ffff127224 */ /* 0x000fe400078e001a */
[----:B0-----:R-:W2:Y:S03]  /*86680*/  LDL.LU.64 R26, [R1+0x3350] ;  /* 0x00335000011a7983 */ /* 0x001ea60000300a00 */
        /* <DEDUP_REMOVED lines=15> */
[----:B0-----:R-:W2:Y:S01]  /*86780*/  LDL.LU.64 R26, [R1+0x3320] ;  /* 0x00332000011a7983 */ /* 0x001ea20000300a00 */
[C---:B----4-:R-:W-:Y:S02]  /*86790*/  HMMA.16816.F32 R12, R8.reuse, R6, R12 ;  /* 0x00000006080c723c */ /* 0x050fe4000000180c */
[----:B------:R-:W-:Y:S02]  /*867a0*/  STL [R1+0x30d8], R19 ;  /* 0x0030d81301007387 */ /* 0x000fe40000100800 */
[----:B---3--:R-:W-:Y:S04]  /*867b0*/  STL [R1+0x3240], R16 ;  /* 0x0032401001007387 */ /* 0x008fe80000100800 */
[----:B--2---:R-:W-:Y:S11]  /*867c0*/  HMMA.16816.F32 R4, R8, R26, R20 ;  /* 0x0000001a0804723c */ /* 0x004ff60000001814 */
[----:B------:R-:W-:Y:S11]  /*867d0*/  @!UPT UIADD3 URZ, URZ, URZ, URZ ;  /* 0x0000003f3f3ff290 */ /* 0x000ff6000fffe03f */
[----:B------:R-:W-:Y:S01]  /*867e0*/  @!UPT UIADD3 URZ, URZ, URZ, URZ ;  /* 0x0000003f3f3ff290 */ /* 0x000fe2000fffe03f */
[----:B------:R-:W-:Y:S01]  /*867f0*/  STL.64 [R1+0x6f0], R4 ;  /* 0x0006f00401007387 */ /* 0x000fe20000100a00 */
[----:B------:R-:W-:Y:S02]  /*86800*/  STL.64 [R1+0x700], R12 ;  /* 0x0007000c01007387 */ /* 0x000fe40000100a00 */
[----:B------:R-:W-:Y:S02]  /*86810*/  STL.64 [R1+0x708], R14 ;  /* 0x0007080e01007387 */ /* 0x000fe40000100a00 */
[----:B------:R-:W-:Y:S01]  /*86820*/  STL.64 [R1+0x6f8], R6 ;  /* 0x0006f80601007387 */ /* 0x000fe20000100a00 */
[----:B------:R-:W2:Y:S01]  /*86830*/  LDL.LU R22, [R1+0x1f8] ;  /* 0x0001f80001167983 */ /* 0x000ea20000300800 */
[----:B------:R-:W2:Y:S03]  /*86840*/  LDL.LU R23, [R1+0x1fc] ;  /* 0x0001fc0001177983 */ /* 0x000ea60000300800 */
[----:B--2---:R-:W-:Y:S01]  /*86850*/  STL.64 [R1+0x3118], R22 ;  /* 0x0031181601007387 */ /* 0x004fe20000100a00 */
[----:B------:R-:W2:Y:S02]  /*86860*/  LDL.LU R26, [R1+0x208] ;  /* 0x00020800011a7983 */ /* 0x000ea40000300800 */
[----:B------:R-:W2:Y:S02]  /*86870*/  LDL.LU R27, [R1+0x20c] ;  /* 0x00020c00011b7983 */ /* 0x000ea40000300800 */
[----:B--2---:R0:W-:Y:S04]  /*86880*/  STL.64 [R1+0x3120], R26 ;  /* 0x0031201a01007387 */ /* 0x0041e80000100a00 */
[----:B0-----:R-:W2:Y:S01]  /*86890*/  LDL.LU R26, [R1+0x218] ;  /* 0x00021800011a7983 */ /* 0x001ea20000300800 */
[----:B------:R-:W2:Y:S02]  /*868a0*/  LDL.LU R27, [R1+0x21c] ;  /* 0x00021c00011b7983 */ /* 0x000ea40000300800 */
[----:B------:R-:W-:-:S02]  /*868b0*/  IMAD.MOV.U32 R22, RZ, RZ, R3 ;  /* 0x000000ffff167224 */ /* 0x000fc400078e0003 */
[----:B------:R-:W-:Y:S01]  /*868c0*/  IMAD.MOV.U32 R23, RZ, RZ, R2 ;  /* 0x000000ffff177224 */ /* 0x000fe200078e0002 */
[----:B--2---:R0:W-:Y:S01]  /*868d0*/  STL.64 [R1+0x3138], R26 ;  /* 0x0031381a01007387 */ /* 0x0041e20000100a00 */
[----:B------:R-:W2:Y:S02]  /*868e0*/  LDL.LU R20, [R1] ;  /* 0x0000000001147983 */ /* 0x000ea40000300800 */
[----:B------:R-:W2:Y:S02]  /*868f0*/  LDL.LU R21, [R1+0x4] ;  /* 0x0000040001157983 */ /* 0x000ea40000300800 */
[----:B------:R-:W3:Y:S01]  /*86900*/  LDL.LU R3, [R1+0x3318] ;  /* 0x0033180001037983 */ /* 0x000ee20000300800 */
[----:B------:R-:W4:Y:S04]  /*86910*/  LDL.LU R2, [R1+0x3314] ;  /* 0x0033140001027983 */ /* 0x000f280000300800 */
        /* <DEDUP_REMOVED lines=8> */
[----:B------:R-:W-:-:S02]  /*869a0*/  IMAD.MOV.U32 R23, RZ, RZ, R0 ;  /* 0x000000ffff177224 */ /* 0x000fc400078e0000 */
[----:B------:R-:W2:Y:S01]  /*869b0*/  LDL.LU R0, [R1+0x3310] ;  /* 0x0033100001007983 */ /* 0x000ea20000300800 */
[----:B------:R-:W2:Y:S02]  /*869c0*/  LDL.LU R26, [R1+0x238] ;  /* 0x00023800011a7983 */ /* 0x000ea40000300800 */
[----:B------:R-:W2:Y:S02]  /*869d0*/  LDL.LU R27, [R1+0x23c] ;  /* 0x00023c00011b7983 */ /* 0x000ea40000300800 */
        /* <DEDUP_REMOVED lines=24> */
[----:B---3--:R-:W-:Y:S01]  /*86b60*/  IMAD.MOV.U32 R22, RZ, RZ, R3 ;  /* 0x000000ffff167224 */ /* 0x008fe200078e0003 */
[----:B0-----:R-:W2:Y:S01]  /*86b70*/  LDL.LU R20, [R1+0x40] ;  /* 0x0000400001147983 */ /* 0x001ea20000300800 */
[----:B------:R-:W2:Y:S02]  /*86b80*/  LDL.LU R21, [R1+0x44] ;  /* 0x0000440001157983 */ /* 0x000ea40000300800 */
[----:B------:R-:W3:Y:S02]  /*86b90*/  LDL.LU R3, [R1+0x3300] ;  /* 0x0033000001037983 */ /* 0x000ee40000300800 */
[----:B----4-:R-:W-:-:S02]  /*86ba0*/  IMAD.MOV.U32 R23, RZ, RZ, R2 ;  /* 0x000000ffff177224 */ /* 0x010fc400078e0002 */
[----:B------:R-:W4:Y:S01]  /*86bb0*/  LDL.LU R2, [R1+0x32fc] ;  /* 0x0032fc0001027983 */ /* 0x000f220000300800 */
        /* <DEDUP_REMOVED lines=60> */
[----:B--2---:R0:W-:Y:S01]  /*86f80*/  STL.64 [R1+0x3250], R18 ;  /* 0x0032501201007387 */ /* 0x0041e20000100a00 */
[----:B------:R-:W2:Y:S02]  /*86f90*/  LDL.LU R24, [R1+0xd0] ;  /* 0x0000d00001187983 */ /* 0x000ea40000300800 */
        /* <DEDUP_REMOVED lines=14> */
[----:B------:R-:W2:Y:S01]  /*87080*/  LDL.LU R27, [R1+0xec] ;  /* 0x0000ec00011b7983 */ /* 0x000ea20000300800 */
[----:B------:R-:W2:Y:S02]  /*87090*/  LDL.LU R16, [R1+0x100] ;  /* 0x0001000001107983 */ /* 0x000ea40000300800 */
[----:B------:R-:W2:Y:S01]  /*870a0*/  LDL.LU R17, [R1+0x104] ;  /* 0x0001040001117983 */ /* 0x000ea20000300800 */
[----:B0-----:R-:W2:Y:S01]  /*870b0*/  LDL.LU R18, [R1+0x108] ;  /* 0x0001080001127983 */ /* 0x001ea20000300800 */
[----:B------:R-:W2:Y:S03]  /*870c0*/  LDL.LU R19, [R1+0x10c] ;  /* 0x00010c0001137983 */ /* 0x000ea60000300800 */
[----:B--2---:R0:W-:Y:S01]  /*870d0*/  STL.64 [R1+0x3290], R18 ;  /* 0x0032901201007387 */ /* 0x0041e20000100a00 */
[----:B------:R-:W-:Y:S03]  /*870e0*/  STL.64 [R1+0x3288], R16 ;  /* 0x0032881001007387 */ /* 0x000fe60000100a00 */
[----:B0-----:R-:W2:Y:S01]  /*870f0*/  LDL.LU R18, [R1+0x318] ;  /* 0x0003180001127983 */ /* 0x001ea20000300800 */
[----:B------:R-:W2:Y:S03]  /*87100*/  LDL.LU R19, [R1+0x31c] ;  /* 0x00031c0001137983 */ /* 0x000ea60000300800 */
[----:B--2---:R0:W-:Y:S01]  /*87110*/  STL.64 [R1+0x32b0], R18 ;  /* 0x0032b01201007387 */ /* 0x0041e20000100a00 */
[----:B------:R-:W2:Y:S02]  /*87120*/  LDL.LU R14, [R1+0x328] ;  /* 0x00032800010e7983 */ /* 0x000ea40000300800 */
[----:B------:R-:W2:Y:S02]  /*87130*/  LDL.LU R15, [R1+0x32c] ;  /* 0x00032c00010f7983 */ /* 0x000ea40000300800 */
[----:B--2---:R1:W-:Y:S01]  /*87140*/  STL.64 [R1+0x32b8], R14 ;  /* 0x0032b80e01007387 */ /* 0x0043e20000100a00 */
[----:B0-----:R-:W2:Y:S02]  /*87150*/  LDL.LU R18, [R1+0x338] ;  /* 0x0003380001127983 */ /* 0x001ea40000300800 */
[----:B------:R-:W2:Y:S02]  /*87160*/  LDL.LU R19, [R1+0x33c] ;  /* 0x00033c0001137983 */ /* 0x000ea40000300800 */
[----:B------:R-:W2:Y:S01]  /*87170*/  LDL.LU R12, [R1+0x130] ;  /* 0x00013000010c7983 */ /* 0x000ea20000300800 */
[----:B------:R-:W2:Y:S04]  /*87180*/  LDL.LU R13, [R1+0x134] ;  /* 0x00013400010d7983 */ /* 0x000ea80000300800 */
[----:B-1----:R-:W2:Y:S01]  /*87190*/  LDL.LU R14, [R1+0x138] ;  /* 0x00013800010e7983 */ /* 0x002ea20000300800 */
[----:B------:R-:W2:Y:S02]  /*871a0*/  LDL.LU R15, [R1+0x13c] ;  /* 0x00013c00010f7983 */ /* 0x000ea40000300800 */
[----:B------:R-:W-:Y:S02]  /*871b0*/  STL.64 [R1+0x3278], R26 ;  /* 0x0032781a01007387 */ /* 0x000fe40000100a00 */
[----:B------:R0:W-:Y:S02]  /*871c0*/  STL.64 [R1+0x3270], R24 ;  /* 0x0032701801007387 */ /* 0x0001e40000100a00 */
        /* <DEDUP_REMOVED lines=14> */
[----:B----4-:R-:W-:-:S02]  /*872b0*/  IMAD.MOV.U32 R22, RZ, RZ, R2 ;  /* 0x000000ffff167224 */ /* 0x010fc400078e0002 */
[----:B---3--:R-:W-:Y:S01]  /*872c0*/  IMAD.MOV.U32 R23, RZ, RZ, R3 ;  /* 0x000000ffff177224 */ /* 0x008fe200078e0003 */
[----:B------:R-:W3:Y:S01]  /*872d0*/  LDL.LU R2, [R1+0x32dc] ;  /* 0x0032dc0001027983 */ /* 0x000ee20000300800 */
[----:B------:R-:W4:Y:S03]  /*872e0*/  LDL.LU R3, [R1+0x32d8] ;  /* 0x0032d80001037983 */ /* 0x000f260000300800 */
[----:B------:R-:W-:Y:S04]  /*872f0*/  STL.64 [R1+0x3220], R22 ;  /* 0x0032201601007387 */ /* 0x000fe80000100a00 */
[----:B--2---:R0:W-:Y:S04]  /*87300*/  STL.64 [R1+0x3218], R20 ;  /* 0x0032181401007387 */ /* 0x0041e80000100a00 */
[----:B0-----:R-:W2:Y:S01]  /*87310*/  LDL.LU R20, [R1+0xb0] ;  /* 0x0000b00001147983 */ /* 0x001ea20000300800 */
[----:B------:R-:W2:Y:S02]  /*87320*/  LDL.LU R21, [R1+0xb4] ;  /* 0x0000b40001157983 */ /* 0x000ea40000300800 */
[----:B------:R-:W2:Y:S02]  /*87330*/  LDL.LU R22, [R1+0xb8] ;  /* 0x0000b80001167983 */ /* 0x000ea40000300800 */
[----:B------:R-:W-:-:S02]  /*87340*/  IMAD.MOV.U32 R23, RZ, RZ, R0 ;  /* 0x000000ffff177224 */ /* 0x000fc400078e0000 */
[----:B------:R-:W3:Y:S01]  /*87350*/  LDL.LU R0, [R1+0x32d4] ;  /* 0x0032d40001007983 */ /* 0x000ee20000300800 */
[----:B------:R-:W-:Y:S03]  /*87360*/  HMMA.16816.F32 R16, R8, R18, R12 ;  /* 0x000000120810723c */ /* 0x000fe6000000180c */
[----:B--2---:R-:W-:Y:S01]  /*87370*/  STL.64 [R1+0x3238], R22 ;  /* 0x0032381601007387 */ /* 0x004fe20000100a00 */
[----:B------:R4:W-:Y:S02]  /*87380*/  STL.64 [R1+0x3230], R20 ;  /* 0x0032301401007387 */ /* 0x0009e40000100a00 */
[----:B----4-:R-:W-:Y:S02]  /*87390*/  IMAD.MOV.U32 R20, RZ, RZ, R3 ;  /* 0x000000ffff147224 */ /* 0x010fe400078e0003 */
[----:B---3--:R-:W-:Y:S01]  /*873a0*/  IMAD.MOV.U32 R21, RZ, RZ, R2 ;  /* 0x000000ffff157224 */ /* 0x008fe200078e0002 */
[----:B------:R-:W2:Y:S01]  /*873b0*/  LDL.LU R3, [R1+0x32d0] ;  /* 0x0032d00001037983 */ /* 0x000ea20000300800 */
[----:B------:R-:W3:Y:S02]  /*873c0*/  LDL.LU R2, [R1+0x32cc] ;  /* 0x0032cc0001027983 */ /* 0x000ee40000300800 */
[----:B------:R-:W-:-:S02]  /*873d0*/  IMAD.MOV.U32 R4, RZ, RZ, R5 ;  /* 0x000000ffff047224 */ /* 0x000fc400078e0005 */
[----:B------:R-:W4:Y:S01]  /*873e0*/  LDL.LU R22, [R1+0xc8] ;  /* 0x0000c80001167983 */ /* 0x000f220000300800 */
[----:B------:R-:W4:Y:S02]  /*873f0*/  LDL.LU R23, [R1+0xcc] ;  /* 0x0000cc0001177983 */ /* 0x000f240000300800 */
[----:B------:R0:W-:Y:S02]  /*87400*/  STL [R1+0x30dc], R4 ;  /* 0x0030dc0401007387 */ /* 0x0001e40000100800 */
[----:B------:R-:W-:Y:S01]  /*87410*/  IMAD.MOV.U32 R5, RZ, RZ, R0 ;  /* 0x000000ffff057224 */ /* 0x000fe200078e0000 */
[----:B0-----:R-:W4:Y:S01]  /*87420*/  LDL.LU R4, [R1+0x120] ;  /* 0x0001200001047983 */ /* 0x001f220000300800 */
[----:B------:R-:W4:Y:S02]  /*87430*/  LDL.LU R0, [R1+0x32c8] ;  /* 0x0032c80001007983 */ /* 0x000f240000300800 */
[----:B--2---:R-:W-:Y:S02]  /*87440*/  IMAD.MOV.U32 R6, RZ, RZ, R3 ;  /* 0x000000ffff067224 */ /* 0x004fe400078e0003 */
[----:B---3--:R-:W-:Y:S01]  /*87450*/  IMAD.MOV.U32 R7, RZ, RZ, R2 ;  /* 0x000000ffff077224 */ /* 0x008fe200078e0002 */
[----:B------:R-:W2:Y:S01]  /*87460*/  LDL.LU R3, [R1+0x32c4] ;  /* 0x0032c40001037983 */ /* 0x000ea20000300800 */
[----:B------:R-:W3:Y:S02]  /*87470*/  LDL.LU R2, [R1+0x32c0] ;  /* 0x0032c00001027983 */ /* 0x000ee40000300800 */
[----:B------:R-:W4:Y:S02]  /*87480*/  LDL.LU.64 R14, [R1+0x32b8] ;  /* 0x0032b800010e7983 */ /* 0x000f240000300a00 */
[----:B------:R-:W-:Y:S01]  /*87490*/  STL.64 [R1+0x6e0], R16 ;  /* 0x0006e01001007387 */ /* 0x000fe20000100a00 */
[----:B------:R0:W-:Y:S04]  /*874a0*/  STL.64 [R1+0x6e8], R18 ;  /* 0x0006e81201007387 */ /* 0x0001e80000100a00 */
[----:B0-----:R-:W2:Y:S01]  /*874b0*/  LDL.LU.64 R18, [R1+0x32b0] ;  /* 0x0032b00001127983 */ /* 0x001ea20000300a00 */
[C---:B----4-:R-:W-:Y:S08]  /*874c0*/  HMMA.16816.F32 R4, R8.reuse, R14, R4 ;  /* 0x0000000e0804723c */ /* 0x050ff00000001804 */
[----:B--2---:R-:W-:Y:S11]  /*874d0*/  HMMA.16816.F32 R16, R8, R18, R24 ;  /* 0x000000120810723c */ /* 0x004ff60000001818 */
[----:B------:R-:W-:Y:S04]  /*874e0*/  @!UPT UIADD3 URZ, URZ, URZ, URZ ;  /* 0x0000003f3f3ff290 */ /* 0x000fe8000fffe03f */
[----:B------:R-:W-:Y:S01]  /*874f0*/  STL.64 [R1+0x6d0], R4 ;  /* 0x0006d00401007387 */ /* 0x000fe20000100a00 */
[----:B------:R3:W-:Y:S02]  /*87500*/  STL.64 [R1+0x6d8], R6 ;  /* 0x0006d80601007387 */ /* 0x0007e40000100a00 */
[----:B------:R-:W2:Y:S02]  /*87510*/  LDL.LU R14, [R1+0x1e8] ;  /* 0x0001e800010e7983 */ /* 0x000ea40000300800 */
[----:B------:R-:W2:Y:S01]  /*87520*/  LDL.LU R15, [R1+0x1ec] ;  /* 0x0001ec00010f7983 */ /* 0x000ea20000300800 */
[----:B------:R-:W-:Y:S01]  /*87530*/  STL [R1+0x30e0], R5 ;  /* 0x0030e00501007387 */ /* 0x000fe20000100800 */
[----:B---3--:R-:W-:-:S03]  /*87540*/  IMAD.MOV.U32 R6, RZ, RZ, R2 ;  /* 0x000000ffff067224 */ /* 0x008fc600078e0002 */
[----:B------:R-:W3:Y:S01]  /*87550*/  LDL.LU R2, [R1+0x32a8] ;  /* 0x0032a80001027983 */ /* 0x000ee20000300800 */
[----:B------:R-:W4:Y:S02]  /*87560*/  LDL.LU.64 R26, [R1+0x32a0] ;  /* 0x0032a000011a7983 */ /* 0x000f240000300a00 */
[----:B------:R-:W4:Y:S02]  /*87570*/  LDL.LU.64 R24, [R1+0x3298] ;  /* 0x0032980001187983 */ /* 0x000f240000300a00 */
[----:B------:R-:W-:Y:S01]  /*87580*/  STL.64 [R1+0x6c0], R16 ;  /* 0x0006c01001007387 */ /* 0x000fe20000100a00 */
[----:B------:R0:W-:Y:S04]  /*87590*/  STL.64 [R1+0x6c8], R18 ;  /* 0x0006c81201007387 */ /* 0x0001e80000100a00 */
[----:B0-----:R-:W2:Y:S01]  /*875a0*/  LDL.LU.64 R18, [R1+0x3290] ;  /* 0x0032900001127983 */ /* 0x001ea20000300a00 */
[----:B------:R-:W2:Y:S02]  /*875b0*/  LDL.LU.64 R16, [R1+0x3288] ;  /* 0x0032880001107983 */ /* 0x000ea40000300a00 */
[----:B------:R-:W-:-:S07]  /*875c0*/  IMAD.MOV.U32 R7, RZ, RZ, R3 ;  /* 0x000000ffff077224 */ /* 0x000fce00078e0003 */
[C---:B--2---:R-:W-:Y:S01]  /*875d0*/  HMMA.16816.F32 R4, R8.reuse, R6, R16 ;  /* 0x000000060804723c */ /* 0x044fe20000001810 */
[----:B------:R-:W4:Y:S11]  /*875e0*/  LDL.LU.64 R18, [R1+0x3280] ;  /* 0x0032800001127983 */ /* 0x000f360000300a00 */
[----:B------:R-:W-:Y:S11]  /*875f0*/  @!UPT UIADD3 URZ, URZ, URZ, URZ ;  /* 0x0000003f3f3ff290 */ /* 0x000ff6000fffe03f */
[----:B------:R-:W-:Y:S01]  /*87600*/  STL.64 [R1+0x6b0], R4 ;  /* 0x0006b00401007387 */ /* 0x000fe20000100a00 */
[----:B------:R-:W-:Y:S01]  /*87610*/  STL.64 [R1+0x6b8], R6 ;  /* 0x0006b80601007387 */ /* 0x000fe20000100a00 */
[C---:B----4-:R-:W-:Y:S02]  /*87620*/  HMMA.16816.F32 R16, R8.reuse, R18, R24 ;  /* 0x000000120810723c */ /* 0x050fe40000001818 */
[----:B------:R-:W2:Y:S01]  /*87630*/  LDL.LU.64 R26, [R1+0x3278] ;  /* 0x00327800011a7983 */ /* 0x000ea20000300a00 */
[----:B------:R-:W2:Y:S11]  /*87640*/  LDL.LU.64 R24, [R1+0x3270] ;  /* 0x0032700001187983 */ /* 0x000eb60000300a00 */
[----:B------:R-:W-:Y:S09]  /*87650*/  @!UPT UIADD3 URZ, URZ, URZ, URZ ;  /* 0x0000003f3f3ff290 */ /* 0x000ff2000fffe03f */
[----:B------:R-:W-:Y:S01]  /*87660*/  STL.64 [R1+0x6a0], R16 ;  /* 0x0006a01001007387 */ /* 0x000fe20000100a00 */
[----:B------:R0:W-:Y:S03]  /*87670*/  STL.64 [R1+0x6a8], R18 ;  /* 0x0006a81201007387 */ /* 0x0001e60000100a00 */
[----:B0-----:R-:W2:Y:S01]  /*87680*/  LDL.LU.64 R18, [R1+0x3268] ;  /* 0x0032680001127983 */ /* 0x001ea20000300a00 */
[----:B------:R-:W-:Y:S02]  /*87690*/  IMAD.MOV.U32 R6, RZ, RZ, R5 ;  /* 0x000000ffff067224 */ /* 0x000fe400078e0005 */
[----:B------:R-:W4:Y:S01]  /*876a0*/  LDL.LU R5, [R1+0x2de0] ;  /* 0x002de00001057983 */ /* 0x000f220000300800 */
[C---:B--2---:R-:W-:Y:S01]  /*876b0*/  HMMA.16816.F32 R16, R8.reuse, R18, R24 ;  /* 0x000000120810723c */ /* 0x044fe20000001818 */
[----:B------:R-:W2:Y:S01]  /*876c0*/  LDL.LU.64 R26, [R1+0x3260] ;  /* 0x00326000011a7983 */ /* 0x000ea20000300a00 */
[----:B------:R-:W2:Y:S11]  /*876d0*/  LDL.LU.64 R24, [R1+0x3258] ;  /* 0x0032580001187983 */ /* 0x000eb60000300a00 */
[----:B------:R-:W-:Y:S10]  /*876e0*/  @!UPT UIADD3 URZ, URZ, URZ, URZ ;  /* 0x0000003f3f3ff290 */ /* 0x000ff4000fffe03f */
[----:B------:R-:W-:Y:S01]  /*876f0*/  STL.64 [R1+0x690], R16 ;  /* 0x0006901001007387 */ /* 0x000fe20000100a00 */
[----:B------:R0:W-:Y:S03]  /*87700*/  STL.64 [R1+0x698], R18 ;  /* 0x0006981201007387 */ /* 0x0001e60000100a00 */
[----:B0-----:R-:W2:Y:S01]  /*87710*/  LDL.LU.64 R18, [R1+0x3250] ;  /* 0x0032500001127983 */ /* 0x001ea20000300a00 */
[----:B------:R-:W-:Y:S02]  /*87720*/  IMAD.MOV.U32 R7, RZ, RZ, R17 ;  /* 0x000000ffff077224 */ /* 0x000fe400078e0011 */
[----:B------:R-:W3:Y:S01]  /*87730*/  LDL.LU R4, [R1+0xf9c] ;  /* 0x000f9c0001047983 */ /* 0x000ee20000300800 */
[C---:B--2---:R-:W-:Y:S01]  /*87740*/  HMMA.16816.F32 R16, R8.reuse, R18, R24 ;  /* 0x000000120810723c */ /* 0x044fe20000001818 */
[----:B------:R-:W2:Y:S11]  /*87750*/  LDL.LU.64 R26, [R1+0x3248] ;  /* 0x00324800011a7983 */ /* 0x000eb60000300a00 */
[----:B------:R-:W-:Y:S11]  /*87760*/  @!UPT UIADD3 URZ, URZ, URZ, URZ ;  /* 0x0000003f3f3ff290 */ /* 0x000ff6000fffe03f */
[----:B------:R0:W-:Y:S01]  /*87770*/  STL.64 [R1+0x680], R16 ;  /* 0x0006801001007387 */ /* 0x0001e20000100a00 */
[----:B------:R1:W-:Y:S03]  /*87780*/  STL.64 [R1+0x688], R18 ;  /* 0x0006881201007387 */ /* 0x0003e60000100a00 */
[----:B0-----:R-:W3:Y:S01]  /*87790*/  LDL.LU R16, [R1+0x3240] ;  /* 0x0032400001107983 */ /* 0x001ee20000300800 */
[----:B-1----:R-:W3:Y:S01]  /*877a0*/  LDL.LU R19, [R1+0x2dd8] ;  /* 0x002dd80001137983 */ /* 0x002ee20000300800 */
[C---:B--2---:R-:W-:Y:S02]  /*877b0*/  HMMA.16816.F32 R24, R8.reuse, R26, R20 ;  /* 0x0000001a0818723c */ /* 0x044fe40000001814 */
[----:B------:R-:W2:Y:S01]  /*877c0*/  LDL.LU.64 R22, [R1+0x3238] ;  /* 0x0032380001167983 */ /* 0x000ea20000300a00 */
[----:B------:R-:W2:Y:S11]  /*877d0*/  LDL.LU.64 R20, [R1+0x3230] ;  /* 0x0032300001147983 */ /* 0x000eb60000300a00 */
[----:B------:R-:W-:Y:S09]  /*877e0*/  @!UPT UIADD3 URZ, URZ, URZ, URZ ;  /* 0x0000003f3f3ff290 */ /* 0x000ff2000fffe03f */
[----:B------:R-:W-:Y:S01]  /*877f0*/  STL.64 [R1+0x670], R24 ;  /* 0x0006701801007387 */ /* 0x000fe20000100a00 */
[----:B------:R0:W-:Y:S03]  /*87800*/  STL.64 [R1+0x678], R26 ;  /* 0x0006781a01007387 */ /* 0x0001e60000100a00 */
[----:B0-----:R-:W2:Y:S01]  /*87810*/  LDL.LU.64 R26, [R1+0x3228] ;  /* 0x00322800011a7983 */ /* 0x001ea20000300a00 */
[----:B------:R-:W3:Y:S01]  /*87820*/  LDL.LU R18, [R1+0x2dd4] ;  /* 0x002dd40001127983 */ /* 0x000ee20000300800 */
        /* <DEDUP_REMOVED lines=82> */
[----:B0-----:R-:W2:Y:S01]  /*87d50*/  LDL.LU.64 R26, [R1+0x3110] ;  /* 0x00311000011a7983 */ /* 0x001ea20000300a00 */
[----:B------:R-:W2:Y:S02]  /*87d60*/  LDL.LU.64 R24, [R1+0x3108] ;  /* 0x0031080001187983 */ /* 0x000ea40000300a00 */
[C---:B--2---:R-:W-:Y:S01]  /*87d70*/  HMMA.16816.F32 R24, R8.reuse, R22, R24 ;  /* 0x000000160818723c */ /* 0x044fe20000001818 */
[----:B------:R-:W2:Y:S01]  /*87d80*/  LDL.LU.64 R22, [R1+0x3100] ;  /* 0x0031000001167983 */ /* 0x000ea20000300a00 */
[----:B------:R-:W2:Y:S11]  /*87d90*/  LDL.LU.64 R20, [R1+0x30f8] ;  /* 0x0030f80001147983 */ /* 0x000eb60000300a00 */
[----:B------:R-:W-:Y:S10]  /*87da0*/  @!UPT UIADD3 URZ, URZ, URZ, URZ ;  /* 0x0000003f3f3ff290 */ /* 0x000ff4000fffe03f */
[----:B------:R-:W-:Y:S01]  /*87db0*/  STL.64 [R1+0x3f0], R24 ;  /* 0x0003f01801007387 */ /* 0x000fe20000100a00 */
[----:B------:R3:W-:Y:S01]  /*87dc0*/  STL.64 [R1+0x3f8], R26 ;  /* 0x0003f81a01007387 */ /* 0x0007e20000100a00 */
[----:B--2---:R-:W-:Y:S02]  /*87dd0*/  HMMA.16816.F32 R20, R8, R14, R20 ;  /* 0x0000000e0814723c */ /* 0x004fe40000001814 */
[----:B------:R-:W2:Y:S01]  /*87de0*/  LDL.LU.64 R14, [R1+0x30f0] ;  /* 0x0030f000010e7983 */ /* 0x000ea20000300a00 */
[----:B------:R-:W2:Y:S02]  /*87df0*/  LDL.LU.64 R12, [R1+0x30e8] ;  /* 0x0030e800010c7983 */ /* 0x000ea40000300a00 */
[----:B---3--:R-:W-:Y:S02]  /*87e00*/  IMAD.MOV.U32 R26, RZ, RZ, R16 ;  /* 0x000000ffff1a7224 */ /* 0x008fe400078e0010 */
[----:B------:R-:W-:Y:S02]  /*87e10*/  IMAD.MOV.U32 R27, RZ, RZ, R0 ;  /* 0x000000ffff1b7224 */ /* 0x000fe400078e0000 */
[----:B------:R-:W-:-:S05]  /*87e20*/  IMAD.MOV.U32 R0, RZ, RZ, 0x7f ;  /* 0x0000007fff007424 */ /* 0x000fca00078e00ff */
[----:B------:R-:W-:-:S04]  /*87e30*/  IADD3 R0, R0, c[0x0][0x180], RZ ;  /* 0x0000600000007a10 */ /* 0x000fc80007ffe0ff */
[----:B------:R-:W-:-:S05]  /*87e40*/  SHF.R.S32.HI R16, RZ, 0x1f, R0 ;  /* 0x0000001fff107819 */ /* 0x000fca0000011400 */
[----:B------:R-:W-:Y:S01]  /*87e50*/  STL.64 [R1+0x3d0], R20 ;  /* 0x0003d01401007387 */ /* 0x000fe20000100a00 */
[----:B------:R-:W-:Y:S02]  /*87e60*/  STL.64 [R1+0x3d8], R22 ;  /* 0x0003d81601007387 */ /* 0x000fe40000100a00 */
[----:B------:R-:W3:Y:S02]  /*87e70*/  LDL.LU R17, [R1+0x2dd0] ;  /* 0x002dd00001117983 */ /* 0x000ee40000300800 */
[----:B------:R-:W3:Y:S01]  /*87e80*/  LDL.LU R29, [R1+0x2dcc] ;  /* 0x002dcc00011d7983 */ /* 0x000ee20000300800 */
[----:B------:R-:W3:Y:S01]  /*87e90*/  LDL.LU R28, [R1+0x2ddc] ;  /* 0x002ddc00011c7983 */ /* 0x000ee20000300800 */
[----:B------:R-:W-:Y:S01]  /*87ea0*/  LEA.HI R16, R16, R0, RZ, 0x7 ;  /* 0x0000000010107211 */ /* 0x000fe200078f38ff */
[----:B------:R-:W-:-:S03]  /*87eb0*/  UIADD3 UR4, UR4, 0x1, URZ ;  /* 0x0000000104047890 */ /* 0x000fc6000fffe03f */
[----:B------:R-:W-:Y:S02]  /*87ec0*/  SHF.R.S32.HI R16, RZ, 0x7, R16 ;  /* 0x00000007ff107819 */ /* 0x000fe40000011410 */
[----:B----4-:R-:W-:Y:S02]  /*87ed0*/  IADD3 R5, P4, R5, UR10, RZ ;  /* 0x0000000a05057c10 */ /* 0x010fe4000ff9e0ff */
[----:B------:R-:W-:Y:S01]  /*87ee0*/  ISETP.NE.U32.AND P0, PT, R16, UR4, PT ;  /* 0x0000000410007c0c */ /* 0x000fe2000bf05070 */
[----:B--2---:R-:W-:Y:S11]  /*87ef0*/  HMMA.16816.F32 R8, R8, R26, R12 ;  /* 0x0000001a0808723c */ /* 0x004ff6000000180c */
[----:B------:R-:W-:Y:S11]  /*87f00*/  @!UPT UIADD3 URZ, URZ, URZ, URZ ;  /* 0x0000003f3f3ff290 */ /* 0x000ff6000fffe03f */
[----:B------:R-:W-:Y:S01]  /*87f10*/  @!UPT UIADD3 URZ, URZ, URZ, URZ ;  /* 0x0000003f3f3ff290 */ /* 0x000fe2000fffe03f */
[----:B------:R-:W-:Y:S01]  /*87f20*/  STL.64 [R1+0x3c0], R8 ;  /* 0x0003c00801007387 */ /* 0x000fe20000100a00 */
[----:B------:R-:W-:Y:S02]  /*87f30*/  STL.64 [R1+0x3c8], R10 ;  /* 0x0003c80a01007387 */ /* 0x000fe40000100a00 */
[----:B------:R-:W2:Y:S02]  /*87f40*/  LDL.LU R0, [R1+0x2dc4] ;  /* 0x002dc40001007983 */ /* 0x000ea40000300800 */
[----:B------:R-:W4:Y:S01]  /*87f50*/  LDL.LU R16, [R1+0xf90] ;  /* 0x000f900001107983 */ /* 0x000f220000300800 */
[----:B------:R0:W-:Y:S04]  /*87f60*/  STL [R1+0x2de0], R5 ;  /* 0x002de00501007387 */ /* 0x0001e80000100800 */
[----:B0-----:R-:W4:Y:S01]  /*87f70*/  LDL.LU R5, [R1+0x2dbc] ;  /* 0x002dbc0001057983 */ /* 0x001f220000300800 */
[----:B------:R-:W-:-:S02]  /*87f80*/  IADD3 R4, P5, R4, UR10, RZ ;  /* 0x0000000a04047c10 */ /* 0x000fc4000ffbe0ff */
[----:B------:R-:W-:-:S03]  /*87f90*/  IADD3 R19, P6, R19, UR10, RZ ;  /* 0x0000000a13137c10 */ /* 0x000fc6000ffde0ff */
[----:B------:R0:W-:Y:S01]  /*87fa0*/  STL [R1+0xf9c], R4 ;  /* 0x000f9c0401007387 */ /* 0x0001e20000100800 */
[----:B------:R-:W-:Y:S01]  /*87fb0*/  IADD3 R18, P1, R18, UR10, RZ ;  /* 0x0000000a12127c10 */ /* 0x000fe2000ff3e0ff */
[----:B------:R-:W-:Y:S02]  /*87fc0*/  IMAD.MOV.U32 R8, RZ, RZ, R11 ;  /* 0x000000ffff087224 */ /* 0x000fe400078e000b */
[----:B0-----:R-:W4:Y:S01]  /*87fd0*/  LDL.LU R4, [R1+0xf98] ;  /* 0x000f980001047983 */ /* 0x001f220000300800 */
[----:B------:R0:W-:Y:S03]  /*87fe0*/  STL [R1+0x2dd8], R19 ;  /* 0x002dd81301007387 */ /* 0x0001e60000100800 */
[----:B0-----:R-:W4:Y:S01]  /*87ff0*/  LDL.LU R19, [R1+0x2db4] ;  /* 0x002db40001137983 */ /* 0x001f220000300800 */
[----:B------:R-:W4:Y:S02]  /*88000*/  LDL.LU R9, [R1+0xf94] ;  /* 0x000f940001097983 */ /* 0x000f240000300800 */
[----:B------:R-:W4:Y:S02]  /*88010*/  LDL.LU R10, [R1+0x2dac] ;  /* 0x002dac00010a7983 */ /* 0x000f240000300800 */
[----:B------:R-:W4:Y:S01]  /*88020*/  LDL.LU R11, [R1+0xf8c] ;  /* 0x000f8c00010b7983 */ /* 0x000f220000300800 */
[----:B------:R0:W-:Y:S01]  /*88030*/  STL [R1+0x2dd4], R18 ;  /* 0x002dd41201007387 */ /* 0x0001e20000100800 */
[----:B------:R-:W4:Y:S02]  /*88040*/  LDL.LU R12, [R1+0x2da4] ;  /* 0x002da400010c7983 */ /* 0x000f240000300800 */
[----:B------:R-:W4:Y:S02]  /*88050*/  LDL.LU R13, [R1+0x2dc8] ;  /* 0x002dc800010d7983 */ /* 0x000f240000300800 */
[----:B------:R-:W4:Y:S01]  /*88060*/  LDL.LU R14, [R1+0x2d9c] ;  /* 0x002d9c00010e7983 */ /* 0x000f220000300800 */
[----:B------:R-:W4:Y:S01]  /*88070*/  LDL.LU R15, [R1+0x2dc0] ;  /* 0x002dc000010f7983 */ /* 0x000f220000300800 */
[----:B------:R-:W4:Y:S02]  /*88080*/  LDL.LU R21, [R1+0x2d94] ;  /* 0x002d940001157983 */ /* 0x000f240000300800 */
[----:B------:R-:W-:-:S02]  /*88090*/  IMAD.MOV.U32 R20, RZ, RZ, R23 ;  /* 0x000000ffff147224 */ /* 0x000fc400078e0017 */
[----:B------:R-:W4:Y:S01]  /*880a0*/  LDL.LU R22, [R1+0x2db8] ;  /* 0x002db80001167983 */ /* 0x000f220000300800 */
[----:B------:R-:W4:Y:S01]  /*880b0*/  LDL.LU R23, [R1+0x2d8c] ;  /* 0x002d8c0001177983 */ /* 0x000f220000300800 */
[----:B------:R-:W4:Y:S02]  /*880c0*/  LDL.LU R24, [R1+0x2db0] ;  /* 0x002db00001187983 */ /* 0x000f240000300800 */
[----:B------:R-:W4:Y:S02]  /*880d0*/  LDL.LU R25, [R1+0x2d84] ;  /* 0x002d840001197983 */ /* 0x000f240000300800 */
[----:B------:R-:W4:Y:S01]  /*880e0*/  LDL.LU R26, [R1+0x2da8] ;  /* 0x002da800011a7983 */ /* 0x000f220000300800 */
[----:B------:R-:W4:Y:S01]  /*880f0*/  LDL.LU R27, [R1+0x2d7c] ;  /* 0x002d7c00011b7983 */ /* 0x000f220000300800 */
[----:B0-----:R-:W4:Y:S01]  /*88100*/  LDL.LU R18, [R1+0x2da0] ;  /* 0x002da00001127983 */ /* 0x001f220000300800 */
[----:B---3--:R-:W-:Y:S02]  /*88110*/  IADD3 R17, P2, R17, UR10, RZ ;  /* 0x0000000a11117c10 */ /* 0x008fe4000ff5e0ff */
[----:B------:R-:W-:-:S03]  /*88120*/  IADD3 R29, P3, R29, UR10, RZ ;  /* 0x0000000a1d1d7c10 */ /* 0x000fc6000ff7e0ff */
[----:B------:R0:W-:Y:S01]  /*88130*/  STL [R1+0x2dd0], R17 ;  /* 0x002dd01101007387 */ /* 0x0001e20000100800 */
[----:B------:R-:W-:-:S03]  /*88140*/  IADD3.X R28, R28, UR5, RZ, P4, !PT ;  /* 0x000000051c1c7c10 */ /* 0x000fc6000a7fe4ff */
[----:B0-----:R-:W3:Y:S01]  /*88150*/  LDL.LU R17, [R1+0x2d74] ;  /* 0x002d740001117983 */ /* 0x001ee20000300800 */
[----:B------:R0:W-:Y:S03]  /*88160*/  STL [R1+0x2dcc], R29 ;  /* 0x002dcc1d01007387 */ /* 0x0001e60000100800 */
[----:B0-----:R-:W3:Y:S01]  /*88170*/  LDL.LU R29, [R1+0x2d98] ;  /* 0x002d9800011d7983 */ /* 0x001ee20000300800 */
[----:B------:R0:W-:Y:S03]  /*88180*/  STL [R1+0x2ddc], R28 ;  /* 0x002ddc1c01007387 */ /* 0x0001e60000100800 */
[----:B0-----:R-:W3:Y:S01]  /*88190*/  LDL.LU R28, [R1+0x2d6c] ;  /* 0x002d6c00011c7983 */ /* 0x001ee20000300800 */
[----:B--2---:R-:W-:Y:S02]  /*881a0*/  IADD3 R0, P4, R0, UR10, RZ ;  /* 0x0000000a00007c10 */ /* 0x004fe4000ff9e0ff */
[----:B----4-:R-:W-:-:S03]  /*881b0*/  IADD3.X R16, R16, UR5, RZ, P5, !PT ;  /* 0x0000000510107c10 */ /* 0x010fc6000affe4ff */
[----:B------:R0:W-:Y:S04]  /*881c0*/  STL [R1+0x2dc4], R0 ;  /* 0x002dc40001007387 */ /* 0x0001e80000100800 */
[----:B0-----:R-:W2:Y:S01]  /*881d0*/  LDL.LU R0, [R1+0x2d90] ;  /* 0x002d900001007983 */ /* 0x001ea20000300800 */
[----:B------:R0:W-:Y:S01]  /*881e0*/  STL [R1+0xf90], R16 ;  /* 0x000f901001007387 */ /* 0x0001e20000100800 */
[----:B------:R-:W-:Y:S02]  /*881f0*/  IADD3 R5, P5, R5, UR10, RZ ;  /* 0x0000000a05057c10 */ /* 0x000fe4000ffbe0ff */
[----:B0-----:R-:W4:Y:S03]  /*88200*/  LDL.LU R16, [R1+0x2d64] ;  /* 0x002d640001107983 */ /* 0x001f260000300800 */
[----:B------:R0:W-:Y:S02]  /*88210*/  STL [R1+0x2dbc], R5 ;  /* 0x002dbc0501007387 */ /* 0x0001e40000100800 */
[----:B0-----:R-:W4:Y:S01]  /*88220*/  LDL.LU R5, [R1+0x2d88] ;  /* 0x002d880001057983 */ /* 0x001f220000300800 */
[----:B------:R-:W-:Y:S01]  /*88230*/  IADD3.X R4, R4, UR5, RZ, P6, !PT ;  /* 0x0000000504047c10 */ /* 0x000fe2000b7fe4ff */
[----:B------:R-:W-:-:S04]  /*88240*/  IADD3 R19, P6, R19, UR10, RZ ;  /* 0x0000000a13137c10 */ /* 0x000fc8000ffde0ff */
[----:B------:R0:W-:Y:S01]  /*88250*/  STL [R1+0xf98], R4 ;  /* 0x000f980401007387 */ /* 0x0001e20000100800 */
[----:B------:R-:W-:Y:S01]  /*88260*/  IADD3.X R9, R9, UR5, RZ, P1, !PT ;  /* 0x0000000509097c10 */ /* 0x000fe20008ffe4ff */
[----:B------:R-:W-:Y:S01]  /*88270*/  IADD3 R10, P1, R10, UR10, RZ ;  /* 0x0000000a0a0a7c10 */ /* 0x000fe2000ff3e0ff */
[----:B------:R-:W-:Y:S01]  /*88280*/  IADD3.X R11, R11, UR5, RZ, P2, !PT ;  /* 0x000000050b0b7c10 */ /* 0x000fe200097fe4ff */
[----:B------:R-:W-:Y:S01]  /*88290*/  IADD3 R12, P2, R12, UR10, RZ ;  /* 0x0000000a0c0c7c10 */ /* 0x000fe2000ff5e0ff */
[----:B0-----:R-:W4:Y:S01]  /*882a0*/  LDL.LU R4, [R1+0x2d5c] ;  /* 0x002d5c0001047983 */ /* 0x001f220000300800 */
[----:B------:R0:W-:Y:S01]  /*882b0*/  STL [R1+0x2db4], R19 ;  /* 0x002db41301007387 */ /* 0x0001e20000100800 */
[----:B------:R-:W-:Y:S01]  /*882c0*/  IADD3.X R13, R13, UR5, RZ, P3, !PT ;  /* 0x000000050d0d7c10 */ /* 0x000fe20009ffe4ff */
[----:B------:R-:W-:Y:S01]  /*882d0*/  IADD3 R14, P3, R14, UR10, RZ ;  /* 0x0000000a0e0e7c10 */ /* 0x000fe2000ff7e0ff */
[----:B------:R-:W-:Y:S01]  /*882e0*/  IADD3.X R15, R15, UR5, RZ, P4, !PT ;  /* 0x000000050f0f7c10 */ /* 0x000fe2000a7fe4ff */
[----:B------:R-:W-:Y:S01]  /*882f0*/  IADD3 R21, P4, R21, UR10, RZ ;  /* 0x0000000a15157c10 */ /* 0x000fe2000ff9e0ff */
[----:B0-----:R-:W4:Y:S01]  /*88300*/  LDL.LU R19, [R1+0x2d80] ;  /* 0x002d800001137983 */ /* 0x001f220000300800 */
[----:B------:R-:W-:Y:S02]  /*88310*/  STL [R1+0xf94], R9 ;  /* 0x000f940901007387 */ /* 0x000fe40000100800 */
[----:B------:R-:W-:Y:S02]  /*88320*/  STL [R1+0x2dac], R10 ;  /* 0x002dac0a01007387 */ /* 0x000fe40000100800 */
[----:B------:R-:W-:Y:S01]  /*88330*/  STL [R1+0xf8c], R11 ;  /* 0x000f8c0b01007387 */ /* 0x000fe20000100800 */
[----:B------:R-:W-:Y:S01]  /*88340*/  STL [R1+0x2da4], R12 ;  /* 0x002da40c01007387 */ /* 0x000fe20000100800 */
[----:B------:R-:W-:Y:S01]  /*88350*/  IADD3.X R22, R22, UR5, RZ, P5, !PT ;  /* 0x0000000516167c10 */ /* 0x000fe2000affe4ff */
[----:B------:R-:W-:Y:S01]  /*88360*/  STL [R1+0x2dc8], R13 ;  /* 0x002dc80d01007387 */ /* 0x000fe20000100800 */
[----:B------:R-:W-:Y:S01]  /*88370*/  IADD3 R23, P5, R23, UR10, RZ ;  /* 0x0000000a17177c10 */ /* 0x000fe2000ffbe0ff */
[----:B------:R-:W-:Y:S01]  /*88380*/  STL [R1+0x2d9c], R14 ;  /* 0x002d9c0e01007387 */ /* 0x000fe20000100800 */
[----:B------:R-:W-:Y:S01]  /*88390*/  IADD3.X R24, R24, UR5, RZ, P6, !PT ;  /* 0x0000000518187c10 */ /* 0x000fe2000b7fe4ff */
[----:B------:R-:W-:Y:S01]  /*883a0*/  STL [R1+0x2dc0], R15 ;  /* 0x002dc00f01007387 */ /* 0x000fe20000100800 */
[----:B------:R-:W-:Y:S01]  /*883b0*/  IADD3 R25, P6, R25, UR10, RZ ;  /* 0x0000000a19197c10 */ /* 0x000fe2000ffde0ff */
[----:B------:R-:W-:Y:S01]  /*883c0*/  STL [R1+0x2d94], R21 ;  /* 0x002d941501007387 */ /* 0x000fe20000100800 */
[----:B------:R-:W-:Y:S01]  /*883d0*/  IADD3.X R18, R18, UR5, RZ, P2, !PT ;  /* 0x0000000512127c10 */ /* 0x000fe200097fe4ff */
[----:B------:R-:W-:Y:S01]  /*883e0*/  STL [R1+0x2db8], R22 ;  /* 0x002db81601007387 */ /* 0x000fe20000100800 */
[----:B------:R-:W-:Y:S01]  /*883f0*/  IADD3.X R26, R26, UR5, RZ, P1, !PT ;  /* 0x000000051a1a7c10 */ /* 0x000fe20008ffe4ff */
[----:B------:R-:W-:Y:S01]  /*88400*/  STL [R1+0x2d8c], R23 ;  /* 0x002d8c1701007387 */ /* 0x000fe20000100800 */
[----:B------:R-:W-:Y:S02]  /*88410*/  STL [R1+0x2db0], R24 ;  /* 0x002db01801007387 */ /* 0x000fe40000100800 */
[----:B------:R-:W-:Y:S01]  /*88420*/  STL [R1+0x2d84], R25 ;  /* 0x002d841901007387 */ /* 0x000fe20000100800 */
[----:B------:R-:W-:Y:S01]  /*88430*/  IADD3 R27, P1, R27, UR10, RZ ;  /* 0x0000000a1b1b7c10 */ /* 0x000fe2000ff3e0ff */
[----:B------:R0:W-:Y:S01]  /*88440*/  STL [R1+0x2da0], R18 ;  /* 0x002da01201007387 */ /* 0x0001e20000100800 */
[----:B------:R-:W-:Y:S01]  /*88450*/  STL [R1+0x2da8], R26 ;  /* 0x002da81a01007387 */ /* 0x000fe20000100800 */
[----:B---3--:R-:W-:-:S02]  /*88460*/  IADD3 R17, P2, R17, UR10, RZ ;  /* 0x0000000a11117c10 */ /* 0x008fc4000ff5e0ff */
[----:B------:R-:W-:Y:S01]  /*88470*/  IADD3.X R29, R29, UR5, RZ, P3, !PT ;  /* 0x000000051d1d7c10 */ /* 0x000fe20009ffe4ff */
[----:B0-----:R-:W3:Y:S01]  /*88480*/  LDL.LU R18, [R1+0x2d54] ;  /* 0x002d540001127983 */ /* 0x001ee20000300800 */
[----:B------:R-:W-:Y:S02]  /*88490*/  STL [R1+0x2d7c], R27 ;  /* 0x002d7c1b01007387 */ /* 0x000fe40000100800 */
[----:B------:R0:W-:Y:S01]  /*884a0*/  STL [R1+0x2d74], R17 ;  /* 0x002d741101007387 */ /* 0x0001e20000100800 */
[----:B------:R-:W-:Y:S01]  /*884b0*/  IADD3 R28, P3, R28, UR10, RZ ;  /* 0x0000000a1c1c7c10 */ /* 0x000fe2000ff7e0ff */
[----:B0-----:R-:W3:Y:S01]  /*884c0*/  LDL.LU R17, [R1+0x2d78] ;  /* 0x002d780001117983 */ /* 0x001ee20000300800 */
[----:B------:R0:W-:Y:S03]  /*884d0*/  STL [R1+0x2d98], R29 ;  /* 0x002d981d01007387 */ /* 0x0001e60000100800 */
[----:B0-----:R-:W3:Y:S01]  /*884e0*/  LDL.LU R29, [R1+0x2d4c] ;  /* 0x002d4c00011d7983 */ /* 0x001ee20000300800 */
[----:B------:R0:W-:Y:S03]  /*884f0*/  STL [R1+0x2d6c], R28 ;  /* 0x002d6c1c01007387 */ /* 0x0001e60000100800 */
[----:B0-----:R-:W3:Y:S01]  /*88500*/  LDL.LU R28, [R1+0x2d70] ;  /* 0x002d7000011c7983 */ /* 0x001ee20000300800 */
[----:B--2---:R-:W-:-:S05]  /*88510*/  IADD3.X R0, R0, UR5, RZ, P4, !PT ;  /* 0x0000000500007c10 */ /* 0x004fca000a7fe4ff */
[----:B------:R0:W-:Y:S01]  /*88520*/  STL [R1+0x2d90], R0 ;  /* 0x002d900001007387 */ /* 0x0001e20000100800 */
[----:B----4-:R-:W-:-:S03]  /*88530*/  IADD3 R16, P4, R16, UR10, RZ ;  /* 0x0000000a10107c10 */ /* 0x010fc6000ff9e0ff */
[----:B0-----:R-:W2:Y:S04]  /*88540*/  LDL.LU R0, [R1+0x2d44] ;  /* 0x002d440001007983 */ /* 0x001ea80000300800 */
[----:B------:R0:W-:Y:S01]  /*88550*/  STL [R1+0x2d64], R16 ;  /* 0x002d641001007387 */ /* 0x0001e20000100800 */
[----:B------:R-:W-:-:S03]  /*88560*/  IADD3.X R5, R5, UR5, RZ, P5, !PT ;  /* 0x0000000505057c10 */ /* 0x000fc6000affe4ff */
[----:B0-----:R-:W4:Y:S02]  /*88570*/  LDL.LU R16, [R1+0x2d68] ;  /* 0x002d680001107983 */ /* 0x001f240000300800 */
[----:B------:R0:W-:Y:S02]  /*88580*/  STL [R1+0x2d88], R5 ;  /* 0x002d880501007387 */ /* 0x0001e40000100800 */
[----:B0-----:R-:W4:Y:S01]  /*88590*/  LDL.LU R5, [R1+0x2d3c] ;  /* 0x002d3c0001057983 */ /* 0x001f220000300800 */
[----:B------:R-:W-:-:S05]  /*885a0*/  IADD3 R4, P5, R4, UR10, RZ ;  /* 0x0000000a04047c10 */ /* 0x000fca000ffbe0ff */
[----:B------:R0:W-:Y:S01]  /*885b0*/  STL [R1+0x2d5c], R4 ;  /* 0x002d5c0401007387 */ /* 0x0001e20000100800 */
[----:B------:R-:W-:-:S03]  /*885c0*/  IADD3.X R19, R19, UR5, RZ, P6, !PT ;  /* 0x0000000513137c10 */ /* 0x000fc6000b7fe4ff */
        /* <DEDUP_REMOVED lines=16> */
[----:B0-----:R-:W4:Y:S01]  /*886d0*/  LDL.LU R19, [R1+0x2cfc] ;  /* 0x002cfc0001137983 */ /* 0x001f220000300800 */
[----:B---3--:R-:W-:-:S05]  /*886e0*/  IADD3 R18, P6, R18, UR10, RZ ;  /* 0x0000000a12127c10 */ /* 0x008fca000ffde0ff */
[----:B------:R0:W-:Y:S01]  /*886f0*/  STL [R1+0x2d54], R18 ;  /* 0x002d541201007387 */ /* 0x0001e20000100800 */
[----:B------:R-:W-:-:S03]  /*88700*/  IADD3.X R17, R17, UR5, RZ, P1, !PT ;  /* 0x0000000511117c10 */ /* 0x000fc60008ffe4ff */
[----:B0-----:R-:W3:Y:S02]  /*88710*/  LDL.LU R18, [R1+0x2d20] ;  /* 0x002d200001127983 */ /* 0x001ee40000300800 */
[----:B------:R0:W-:Y:S01]  /*88720*/  STL [R1+0x2d78], R17 ;  /* 0x002d781101007387 */ /* 0x0001e20000100800 */
[----:B------:R-:W-:Y:S01]  /*88730*/  IADD3 R29, P1, R29, UR10, RZ ;  /* 0x0000000a1d1d7c10 */ /* 0x000fe2000ff3e0ff */
[----:B0-----:R-:W3:Y:S04]  /*88740*/  LDL.LU R17, [R1+0x2cf4] ;  /* 0x002cf40001117983 */ /* 0x001ee80000300800 */
[----:B------:R0:W-:Y:S01]  /*88750*/  STL [R1+0x2d4c], R29 ;  /* 0x002d4c1d01007387 */ /* 0x0001e20000100800 */
[----:B------:R-:W-:Y:S01]  /*88760*/  IADD3.X R28, R28, UR5, RZ, P2, !PT ;  /* 0x000000051c1c7c10 */ /* 0x000fe200097fe4ff */
[----:B0-----:R-:W3:Y:S04]  /*88770*/  LDL.LU R29, [R1+0x2d18] ;  /* 0x002d1800011d7983 */ /* 0x001ee80000300800 */
[----:B------:R0:W-:Y:S02]  /*88780*/  STL [R1+0x2d70], R28 ;  /* 0x002d701c01007387 */ /* 0x0001e40000100800 */
[----:B0-----:R-:W3:Y:S01]  /*88790*/  LDL.LU R28, [R1+0x2cec] ;  /* 0x002cec00011c7983 */ /* 0x001ee20000300800 */
[----:B--2---:R-:W-:-:S05]  /*887a0*/  IADD3 R0, P2, R0, UR10, RZ ;  /* 0x0000000a00007c10 */ /* 0x004fca000ff5e0ff */
[----:B------:R0:W-:Y:S01]  /*887b0*/  STL [R1+0x2d44], R0 ;  /* 0x002d440001007387 */ /* 0x0001e20000100800 */
[----:B----4-:R-:W-:-:S03]  /*887c0*/  IADD3.X R16, R16, UR5, RZ, P3, !PT ;  /* 0x0000000510107c10 */ /* 0x010fc60009ffe4ff */
[----:B0-----:R-:W2:Y:S04]  /*887d0*/  LDL.LU R0, [R1+0x2d10] ;  /* 0x002d100001007983 */ /* 0x001ea80000300800 */
[----:B------:R0:W-:Y:S01]  /*887e0*/  STL [R1+0x2d68], R16 ;  /* 0x002d681001007387 */ /* 0x0001e20000100800 */
[----:B------:R-:W-:-:S03]  /*887f0*/  IADD3 R5, P3, R5, UR10, RZ ;  /* 0x0000000a05057c10 */ /* 0x000fc6000ff7e0ff */
[----:B0-----:R-:W4:Y:S02]  /*88800*/  LDL.LU R16, [R1+0x2ce4] ;  /* 0x002ce40001107983 */ /* 0x001f240000300800 */
[----:B------:R0:W-:Y:S02]  /*88810*/  STL [R1+0x2d3c], R5 ;  /* 0x002d3c0501007387 */ /* 0x0001e40000100800 */
[----:B0-----:R-:W4:Y:S01]  /*88820*/  LDL.LU R5, [R1+0x2d08] ;  /* 0x002d080001057983 */ /* 0x001f220000300800 */
[----:B------:R-:W-:Y:S01]  /*88830*/  IADD3.X R4, R4, UR5, RZ, P4, !PT ;  /* 0x0000000504047c10 */ /* 0x000fe2000a7fe4ff */
[----:B------:R-:W-:Y:S01]  /*88840*/  IADD3 R9, P4, R9, UR10, RZ ;  /* 0x0000000a09097c10 */ /* 0x000fe2000ff9e0ff */
[----:B------:R-:W-:Y:S01]  /*88850*/  IADD3.X R10, R10, UR5, RZ, P5, !PT ;  /* 0x000000050a0a7c10 */ /* 0x000fe2000affe4ff */
[----:B------:R-:W-:Y:S02]  /*88860*/  IADD3 R11, P5, R11, UR10, RZ ;  /* 0x0000000a0b0b7c10 */ /* 0x000fe4000ffbe0ff */
[----:B------:R0:W-:Y:S01]  /*88870*/  STL [R1+0x2d60], R4 ;  /* 0x002d600401007387 */ /* 0x0001e20000100800 */
[----:B------:R-:W-:Y:S01]  /*88880*/  IADD3.X R12, R12, UR5, RZ, P6, !PT ;  /* 0x000000050c0c7c10 */ /* 0x000fe2000b7fe4ff */
[----:B------:R-:W-:Y:S01]  /*88890*/  IADD3 R13, P6, R13, UR10, RZ ;  /* 0x0000000a0d0d7c10 */ /* 0x000fe2000ffde0ff */
[----:B------:R-:W-:Y:S01]  /*888a0*/  IADD3.X R14, R14, UR5, RZ, P1, !PT ;  /* 0x000000050e0e7c10 */ /* 0x000fe20008ffe4ff */
[----:B------:R-:W-:Y:S01]  /*888b0*/  IADD3 R15, P1, R15, UR10, RZ ;  /* 0x0000000a0f0f7c10 */ /* 0x000fe2000ff3e0ff */
[----:B------:R-:W-:Y:S01]  /*888c0*/  IADD3.X R21, R21, UR5, RZ, P2, !PT ;  /* 0x0000000515157c10 */ /* 0x000fe200097fe4ff */
[----:B0-----:R-:W4:Y:S01]  /*888d0*/  LDL.LU R4, [R1+0x2cdc] ;  /* 0x002cdc0001047983 */ /* 0x001f220000300800 */
[----:B------:R-:W-:Y:S02]  /*888e0*/  STL [R1+0x2d34], R9 ;  /* 0x002d340901007387 */ /* 0x000fe40000100800 */
[----:B------:R-:W-:Y:S02]  /*888f0*/  STL [R1+0x2d58], R10 ;  /* 0x002d580a01007387 */ /* 0x000fe40000100800 */
[----:B------:R-:W-:Y:S01]  /*88900*/  STL [R1+0x2d2c], R11 ;  /* 0x002d2c0b01007387 */ /* 0x000fe20000100800 */
[----:B------:R-:W-:Y:S01]  /*88910*/  STL [R1+0x2d50], R12 ;  /* 0x002d500c01007387 */ /* 0x000fe20000100800 */
[----:B------:R-:W-:Y:S01]  /*88920*/  IADD3 R22, P2, R22, UR10, RZ ;  /* 0x0000000a16167c10 */ /* 0x000fe2000ff5e0ff */
[----:B------:R-:W-:Y:S01]  /*88930*/  STL [R1+0x2d24], R13 ;  /* 0x002d240d01007387 */ /* 0x000fe20000100800 */
[----:B------:R-:W-:Y:S01]  /*88940*/  IADD3.X R23, R23, UR5, RZ, P3, !PT ;  /* 0x0000000517177c10 */ /* 0x000fe20009ffe4ff */
[----:B------:R-:W-:Y:S01]  /*88950*/  IMAD.MOV.U32 R3, RZ, RZ, c[0x0][0x18c] ;  /* 0x00006300ff037624 */ /* 0x000fe200078e00ff */
[----:B------:R-:W-:Y:S01]  /*88960*/  STL [R1+0x2d48], R14 ;  /* 0x002d480e01007387 */ /* 0x000fe20000100800 */
[----:B------:R-:W-:Y:S01]  /*88970*/  IADD3 R24, P3, R24, UR10, RZ ;  /* 0x0000000a18187c10 */ /* 0x000fe2000ff7e0ff */
[----:B------:R-:W-:Y:S01]  /*88980*/  STL [R1+0x2d1c], R15 ;  /* 0x002d1c0f01007387 */ /* 0x000fe20000100800 */
[----:B------:R-:W-:-:S02]  /*88990*/  IADD3.X R25, R25, UR5, RZ, P4, !PT ;  /* 0x0000000519197c10 */ /* 0x000fc4000a7fe4ff */
[----:B------:R-:W-:Y:S01]  /*889a0*/  IADD3.X R27, R27, UR5, RZ, P5, !PT ;  /* 0x000000051b1b7c10 */ /* 0x000fe2000affe4ff */
[----:B------:R-:W-:Y:S01]  /*889b0*/  STL [R1+0x2d40], R21 ;  /* 0x002d401501007387 */ /* 0x000fe20000100800 */
[----:B------:R-:W-:Y:S01]  /*889c0*/  IADD3 R19, P5, R19, UR10, RZ ;  /* 0x0000000a13137c10 */ /* 0x000fe2000ffbe0ff */
[----:B------:R-:W-:Y:S01]  /*889d0*/  STL [R1+0x2d14], R22 ;  /* 0x002d141601007387 */ /* 0x000fe20000100800 */
[----:B------:R-:W-:Y:S01]  /*889e0*/  IADD3 R26, P4, R26, UR10, RZ ;  /* 0x0000000a1a1a7c10 */ /* 0x000fe2000ff9e0ff */
[----:B------:R-:W-:Y:S01]  /*889f0*/  IMAD.SHL.U32 R3, R3, 0x80, RZ ;  /* 0x0000008003037824 */ /* 0x000fe200078e00ff */
[----:B------:R-:W-:Y:S01]  /*88a00*/  STL [R1+0x2d38], R23 ;  /* 0x002d381701007387 */ /* 0x000fe20000100800 */
[----:B------:R-:W-:Y:S02]  /*88a10*/  STL [R1+0x2d0c], R24 ;  /* 0x002d0c1801007387 */ /* 0x000fe40000100800 */
[----:B------:R-:W-:Y:S02]  /*88a20*/  STL [R1+0x2d30], R25 ;  /* 0x002d301901007387 */ /* 0x000fe40000100800 */
[----:B------:R0:W-:Y:S02]  /*88a30*/  STL [R1+0x2cfc], R19 ;  /* 0x002cfc1301007387 */ /* 0x0001e40000100800 */
[----:B------:R-:W-:Y:S01]  /*88a40*/  IMAD.SHL.U32 R3, R3, 0x2, RZ ;  /* 0x0000000203037824 */ /* 0x000fe200078e00ff */
[----:B------:R-:W-:Y:S01]  /*88a50*/  STL [R1+0x2d04], R26 ;  /* 0x002d041a01007387 */ /* 0x000fe20000100800 */
[----:B---3--:R-:W-:-:S03]  /*88a60*/  IADD3.X R18, R18, UR5, RZ, P6, !PT ;  /* 0x0000000512127c10 */ /* 0x008fc6000b7fe4ff */
[----:B0-----:R-:W3:Y:S01]  /*88a70*/  LDL.LU R19, [R1+0x2d00] ;  /* 0x002d000001137983 */ /* 0x001ee20000300800 */
[----:B------:R-:W-:Y:S02]  /*88a80*/  STL [R1+0x2d28], R27 ;  /* 0x002d281b01007387 */ /* 0x000fe40000100800 */
[----:B------:R0:W-:Y:S01]  /*88a90*/  STL [R1+0x2d20], R18 ;  /* 0x002d201201007387 */ /* 0x0001e20000100800 */
[-C--:B------:R-:W-:Y:S01]  /*88aa0*/  IADD3 R17, P6, R17, R3.reuse, RZ ;  /* 0x0000000311117210 */ /* 0x080fe20007fde0ff */
[----:B0-----:R-:W3:Y:S04]  /*88ab0*/  LDL.LU R18, [R1+0x2cd4] ;  /* 0x002cd40001127983 */ /* 0x001ee80000300800 */
[----:B------:R0:W-:Y:S01]  /*88ac0*/  STL [R1+0x2cf4], R17 ;  /* 0x002cf41101007387 */ /* 0x0001e20000100800 */
[----:B------:R-:W-:Y:S01]  /*88ad0*/  IADD3.X R29, R29, UR5, RZ, P1, !PT ;  /* 0x000000051d1d7c10 */ /* 0x000fe20008ffe4ff */
[----:B0-----:R-:W3:Y:S04]  /*88ae0*/  LDL.LU R17, [R1+0x2cf8] ;  /* 0x002cf80001117983 */ /* 0x001ee80000300800 */
[----:B------:R0:W-:Y:S01]  /*88af0*/  STL [R1+0x2d18], R29 ;  /* 0x002d181d01007387 */ /* 0x0001e20000100800 */
[----:B------:R-:W-:Y:S01]  /*88b00*/  IADD3 R28, P1, R28, R3, RZ ;  /* 0x000000031c1c7210 */ /* 0x000fe20007f3e0ff */
[----:B0-----:R-:W3:Y:S04]  /*88b10*/  LDL.LU R29, [R1+0x2ccc] ;  /* 0x002ccc00011d7983 */ /* 0x001ee80000300800 */
[----:B------:R0:W-:Y:S02]  /*88b20*/  STL [R1+0x2cec], R28 ;  /* 0x002cec1c01007387 */ /* 0x0001e40000100800 */
[----:B0-----:R-:W3:Y:S01]  /*88b30*/  LDL.LU R28, [R1+0x2cf0] ;  /* 0x002cf000011c7983 */ /* 0x001ee20000300800 */
[----:B--2---:R-:W-:-:S05]  /*88b40*/  IADD3.X R0, R0, UR5, RZ, P2, !PT ;  /* 0x0000000500007c10 */ /* 0x004fca00097fe4ff */
[----:B------:R0:W-:Y:S01]  /*88b50*/  STL [R1+0x2d10], R0 ;  /* 0x002d100001007387 */ /* 0x0001e20000100800 */
[----:B----4-:R-:W-:-:S03]  /*88b60*/  IADD3 R16, P2, R16, R3, RZ ;  /* 0x0000000310107210 */ /* 0x010fc60007f5e0ff */
[----:B0-----:R-:W2:Y:S04]  /*88b70*/  LDL.LU R0, [R1+0x2cc4] ;  /* 0x002cc40001007983 */ /* 0x001ea80000300800 */
[----:B------:R0:W-:Y:S01]  /*88b80*/  STL [R1+0x2ce4], R16 ;  /* 0x002ce41001007387 */ /* 0x0001e20000100800 */
[----:B------:R-:W-:-:S03]  /*88b90*/  IADD3.X R5, R5, UR5, RZ, P3, !PT ;  /* 0x0000000505057c10 */ /* 0x000fc60009ffe4ff */
[----:B0-----:R-:W4:Y:S02]  /*88ba0*/  LDL.LU R16, [R1+0x2ce8] ;  /* 0x002ce80001107983 */ /* 0x001f240000300800 */
[----:B------:R0:W-:Y:S02]  /*88bb0*/  STL [R1+0x2d08], R5 ;  /* 0x002d080501007387 */ /* 0x0001e40000100800 */
[----:B0-----:R-:W4:Y:S01]  /*88bc0*/  LDL.LU R5, [R1+0x2cbc] ;  /* 0x002cbc0001057983 */ /* 0x001f220000300800 */
[----:B------:R-:W-:Y:S01]  /*88bd0*/  IADD3 R4, P3, R4, R3, RZ ;  /* 0x0000000304047210 */ /* 0x000fe20007f7e0ff */
[----:B------:R-:W4:Y:S02]  /*88be0*/  LDL.LU R9, [R1+0x2ce0] ;  /* 0x002ce00001097983 */ /* 0x000f240000300800 */
[----:B------:R-:W4:Y:S01]  /*88bf0*/  LDL.LU R10, [R1+0x2cb4] ;  /* 0x002cb400010a7983 */ /* 0x000f220000300800 */
[----:B------:R-:W4:Y:S01]  /*88c00*/  LDL.LU R11, [R1+0x2cd8] ;  /* 0x002cd800010b7983 */ /* 0x000f220000300800 */
[----:B------:R0:W-:Y:S02]  /*88c10*/  STL [R1+0x2cdc], R4 ;  /* 0x002cdc0401007387 */ /* 0x0001e40000100800 */
        /* <DEDUP_REMOVED lines=11> */
[----:B0-----:R-:W4:Y:S01]  /*88cd0*/  LDL.LU R4, [R1+0x2ca8] ;  /* 0x002ca80001047983 */ /* 0x001f220000300800 */
[----:B---3--:R-:W-:-:S05]  /*88ce0*/  IADD3.X R19, R19, UR5, RZ, P4, !PT ;  /* 0x0000000513137c10 */ /* 0x008fca000a7fe4ff */
[----:B------:R0:W-:Y:S01]  /*88cf0*/  STL [R1+0x2d00], R19 ;  /* 0x002d001301007387 */ /* 0x0001e20000100800 */
[----:B------:R-:W-:-:S03]  /*88d00*/  IADD3 R18, P4, R18, R3, RZ ;  /* 0x0000000312127210 */ /* 0x000fc60007f9e0ff */
[----:B0-----:R-:W3:Y:S02]  /*88d10*/  LDL.LU R19, [R1+0x2c7c] ;  /* 0x002c7c0001137983 */ /* 0x001ee40000300800 */
[----:B------:R0:W-:Y:S01]  /*88d20*/  STL [R1+0x2cd4], R18 ;  /* 0x002cd41201007387 */ /* 0x0001e20000100800 */
[----:B------:R-:W-:Y:S01]  /*88d30*/  IADD3.X R17, R17, UR5, RZ, P5, !PT ;  /* 0x0000000511117c10 */ /* 0x000fe2000affe4ff */
[----:B0-----:R-:W3:Y:S04]  /*88d40*/  LDL.LU R18, [R1+0x2ca0] ;  /* 0x002ca00001127983 */ /* 0x001ee80000300800 */
[----:B------:R0:W-:Y:S01]  /*88d50*/  STL [R1+0x2cf8], R17 ;  /* 0x002cf81101007387 */ /* 0x0001e20000100800 */
[-C--:B------:R-:W-:Y:S01]  /*88d60*/  IADD3 R29, P5, R29, R3.reuse, RZ ;  /* 0x000000031d1d7210 */ /* 0x080fe20007fbe0ff */
[----:B0-----:R-:W3:Y:S04]  /*88d70*/  LDL.LU R17, [R1+0x2c74] ;  /* 0x002c740001117983 */ /* 0x001ee80000300800 */
[----:B------:R0:W-:Y:S02]  /*88d80*/  STL [R1+0x2ccc], R29 ;  /* 0x002ccc1d01007387 */ /* 0x0001e40000100800 */
[----:B------:R-:W-:Y:S01]  /*88d90*/  IMAD.X R28, R28, 0x1, R2, P6 ;  /* 0x000000011c1c7824 */ /* 0x000fe200030e0602 */
[----:B0-----:R-:W3:Y:S04]  /*88da0*/  LDL.LU R29, [R1+0x2c98] ;  /* 0x002c9800011d7983 */ /* 0x001ee80000300800 */
[----:B------:R0:W-:Y:S02]  /*88db0*/  STL [R1+0x2cf0], R28 ;  /* 0x002cf01c01007387 */ /* 0x0001e40000100800 */
[----:B0-----:R-:W3:Y:S01]  /*88dc0*/  LDL.LU R28, [R1+0x2c6c] ;  /* 0x002c6c00011c7983 */ /* 0x001ee20000300800 */
[----:B--2---:R-:W-:-:S05]  /*88dd0*/  IADD3 R0, P6, R0, R3, RZ ;  /* 0x0000000300007210 */ /* 0x004fca0007fde0ff */
[----:B------:R0:W-:Y:S01]  /*88de0*/  STL [R1+0x2cc4], R0 ;  /* 0x002cc40001007387 */ /* 0x0001e20000100800 */
[----:B----4-:R-:W-:-:S03]  /*88df0*/  IMAD.X R16, R16, 0x1, R2, P1 ;  /* 0x0000000110107824 */ /* 0x010fc600008e0602 */
[----:B0-----:R-:W2:Y:S04]  /*88e00*/  LDL.LU R0, [R1+0x2c90] ;  /* 0x002c900001007983 */ /* 0x001ea80000300800 */
[----:B------:R0:W-:Y:S01]  /*88e10*/  STL [R1+0x2ce8], R16 ;  /* 0x002ce81001007387 */ /* 0x0001e20000100800 */
[----:B------:R-:W-:-:S03]  /*88e20*/  IADD3 R5, P1, R5, R3, RZ ;  /* 0x0000000305057210 */ /* 0x000fc60007f3e0ff */
[----:B0-----:R-:W4:Y:S02]  /*88e30*/  LDL.LU R16, [R1+0x2c64] ;  /* 0x002c640001107983 */ /* 0x001f240000300800 */
[----:B------:R0:W-:Y:S02]  /*88e40*/  STL [R1+0x2cbc], R5 ;  /* 0x002cbc0501007387 */ /* 0x0001e40000100800 */
[----:B0-----:R-:W4:Y:S01]  /*88e50*/  LDL.LU R5, [R1+0x2c88] ;  /* 0x002c880001057983 */ /* 0x001f220000300800 */
[--C-:B------:R-:W-:Y:S01]  /*88e60*/  IMAD.X R9, R9, 0x1, R2.reuse, P2 ;  /* 0x0000000109097824 */ /* 0x100fe200010e0602 */
[-C--:B------:R-:W-:Y:S01]  /*88e70*/  IADD3 R10, P2, R10, R3.reuse, RZ ;  /* 0x000000030a0a7210 */ /* 0x080fe20007f5e0ff */
[--C-:B------:R-:W-:Y:S01]  /*88e80*/  IMAD.X R11, R11, 0x1, R2.reuse, P3 ;  /* 0x000000010b0b7824 */ /* 0x100fe200018e0602 */
[-C--:B------:R-:W-:Y:S01]  /*88e90*/  IADD3 R12, P3, R12, R3.reuse, RZ ;  /* 0x000000030c0c7210 */ /* 0x080fe20007f7e0ff */
[--C-:B------:R-:W-:Y:S01]  /*88ea0*/  IMAD.X R13, R13, 0x1, R2.reuse, P4 ;  /* 0x000000010d0d7824 */ /* 0x100fe200020e0602 */
[----:B------:R-:W-:Y:S01]  /*88eb0*/  STL [R1+0x2ce0], R9 ;  /* 0x002ce00901007387 */ /* 0x000fe20000100800 */
[-C--:B------:R-:W-:Y:S01]  /*88ec0*/  IADD3 R14, P4, R14, R3.reuse, RZ ;  /* 0x000000030e0e7210 */ /* 0x080fe20007f9e0ff */
[----:B------:R-:W-:Y:S02]  /*88ed0*/  STL [R1+0x2cb4], R10 ;  /* 0x002cb40a01007387 */ /* 0x000fe40000100800 */
        /* <DEDUP_REMOVED lines=10> */
[----:B------:R-:W-:Y:S01]  /*88f80*/  IADD3 R25, P1, R25, R3, RZ ;  /* 0x0000000319197210 */ /* 0x000fe20007f3e0ff */
[----:B------:R-:W-:Y:S02]  /*88f90*/  STL [R1+0x2c9c], R21 ;  /* 0x002c9c1501007387 */ /* 0x000fe40000100800 */
[--C-:B------:R-:W-:Y:S01]  /*88fa0*/  IMAD.X R4, R4, 0x1, R2.reuse, P3 ;  /* 0x0000000104047824 */ /* 0x100fe200018e0602 */
[----:B------:R-:W-:Y:S01]  /*88fb0*/  STL [R1+0x2cc0], R22 ;  /* 0x002cc01601007387 */ /* 0x000fe20000100800 */
[----:B------:R-:W-:-:S02]  /*88fc0*/  IMAD.X R26, R26, 0x1, R2, P2 ;  /* 0x000000011a1a7824 */ /* 0x000fc400010e0602 */
[----:B------:R-:W-:Y:S02]  /*88fd0*/  STL [R1+0x2c94], R23 ;  /* 0x002c941701007387 */ /* 0x000fe40000100800 */
[----:B------:R-:W-:Y:S01]  /*88fe0*/  STL [R1+0x2cb8], R24 ;  /* 0x002cb81801007387 */ /* 0x000fe20000100800 */
[----:B------:R-:W-:Y:S01]  /*88ff0*/  STL [R1+0x2c8c], R25 ;  /* 0x002c8c1901007387 */ /* 0x000fe20000100800 */
[-C--:B------:R-:W-:Y:S01]  /*89000*/  IADD3 R27, P2, R27, R3.reuse, RZ ;  /* 0x000000031b1b7210 */ /* 0x080fe20007f5e0ff */
[----:B------:R0:W-:Y:S02]  /*89010*/  STL [R1+0x2ca8], R4 ;  /* 0x002ca80401007387 */ /* 0x0001e40000100800 */
[----:B------:R-:W-:Y:S01]  /*89020*/  STL [R1+0x2cb0], R26 ;  /* 0x002cb01a01007387 */ /* 0x000fe20000100800 */
[----:B---3--:R-:W-:Y:S01]  /*89030*/  IADD3 R19, P3, R19, R3, RZ ;  /* 0x0000000313137210 */ /* 0x008fe20007f7e0ff */
[----:B0-----:R-:W3:Y:S01]  /*89040*/  LDL.LU R4, [R1+0x2c5c] ;  /* 0x002c5c0001047983 */ /* 0x001ee20000300800 */
[----:B------:R-:W-:Y:S03]  /*89050*/  STL [R1+0x2c84], R27 ;  /* 0x002c841b01007387 */ /* 0x000fe60000100800 */
[----:B------:R0:W-:Y:S01]  /*89060*/  STL [R1+0x2c7c], R19 ;  /* 0x002c7c1301007387 */ /* 0x0001e20000100800 */
[----:B------:R-:W-:-:S03]  /*89070*/  IMAD.X R18, R18, 0x1, R2, P4 ;  /* 0x0000000112127824 */ /* 0x000fc600020e0602 */
[----:B0-----:R-:W3:Y:S02]  /*89080*/  LDL.LU R19, [R1+0x2c80] ;  /* 0x002c800001137983 */ /* 0x001ee40000300800 */
[----:B------:R0:W-:Y:S01]  /*89090*/  STL [R1+0x2ca0], R18 ;  /* 0x002ca01201007387 */ /* 0x0001e20000100800 */
[-C--:B------:R-:W-:Y:S01]  /*890a0*/  IADD3 R17, P4, R17, R3.reuse, RZ ;  /* 0x0000000311117210 */ /* 0x080fe20007f9e0ff */
[----:B0-----:R-:W3:Y:S04]  /*890b0*/  LDL.LU R18, [R1+0x2c54] ;  /* 0x002c540001127983 */ /* 0x001ee80000300800 */
[----:B------:R0:W-:Y:S02]  /*890c0*/  STL [R1+0x2c74], R17 ;  /* 0x002c741101007387 */ /* 0x0001e40000100800 */
[--C-:B------:R-:W-:Y:S01]  /*890d0*/  IMAD.X R29, R29, 0x1, R2.reuse, P5 ;  /* 0x000000011d1d7824 */ /* 0x100fe200028e0602 */
[----:B0-----:R-:W3:Y:S04]  /*890e0*/  LDL.LU R17, [R1+0x2c78] ;  /* 0x002c780001117983 */ /* 0x001ee80000300800 */
[----:B------:R0:W-:Y:S01]  /*890f0*/  STL [R1+0x2c98], R29 ;  /* 0x002c981d01007387 */ /* 0x0001e20000100800 */
[----:B------:R-:W-:Y:S01]  /*89100*/  IADD3 R28, P5, R28, R3, RZ ;  /* 0x000000031c1c7210 */ /* 0x000fe20007fbe0ff */
[----:B0-----:R-:W3:Y:S04]  /*89110*/  LDL.LU R29, [R1+0x2c4c] ;  /* 0x002c4c00011d7983 */ /* 0x001ee80000300800 */
[----:B------:R0:W-:Y:S02]  /*89120*/  STL [R1+0x2c6c], R28 ;  /* 0x002c6c1c01007387 */ /* 0x0001e40000100800 */
[----:B0-----:R-:W3:Y:S01]  /*89130*/  LDL.LU R28, [R1+0x2c70] ;  /* 0x002c7000011c7983 */ /* 0x001ee20000300800 */
[----:B--2---:R-:W-:-:S05]  /*89140*/  IMAD.X R0, R0, 0x1, R2, P6 ;  /* 0x0000000100007824 */ /* 0x004fca00030e0602 */
[----:B------:R0:W-:Y:S01]  /*89150*/  STL [R1+0x2c90], R0 ;  /* 0x002c900001007387 */ /* 0x0001e20000100800 */
[----:B----4-:R-:W-:-:S03]  /*89160*/  IADD3 R16, P6, R16, R3, RZ ;  /* 0x0000000310107210 */ /* 0x010fc60007fde0ff */
[----:B0-----:R-:W2:Y:S04]  /*89170*/  LDL.LU R0, [R1+0x2c44] ;  /* 0x002c440001007983 */ /* 0x001ea80000300800 */
[----:B------:R0:W-:Y:S01]  /*89180*/  STL [R1+0x2c64], R16 ;  /* 0x002c641001007387 */ /* 0x0001e20000100800 */
[----:B------:R-:W-:-:S03]  /*89190*/  IMAD.X R5, R5, 0x1, R2, P1 ;  /* 0x0000000105057824 */ /* 0x000fc600008e0602 */
        /* <DEDUP_REMOVED lines=17> */
[----:B---3--:R-:W-:-:S05]  /*892b0*/  IADD3 R4, P1, R4, R3, RZ ;  /* 0x0000000304047210 */ /* 0x008fca0007f3e0ff */
        /* <DEDUP_REMOVED lines=19> */
[--C-:B----4-:R-:W-:Y:S01]  /*893f0*/  IMAD.X R16, R16, 0x1, R2.reuse, P5 ;  /* 0x0000000110107824 */ /* 0x110fe200028e0602 */
[-C--:B------:R-:W-:Y:S02]  /*89400*/  IADD3 R9, P5, R9, R3.reuse, RZ ;  /* 0x0000000309097210 */ /* 0x080fe40007fbe0ff */
[----:B0-----:R-:W2:Y:S02]  /*89410*/  LDL.LU R0, [R1+0x2c28] ;  /* 0x002c280001007983 */ /* 0x001ea40000300800 */
[----:B------:R0:W-:Y:S02]  /*89420*/  STL [R1+0x2c68], R16 ;  /* 0x002c681001007387 */ /* 0x0001e40000100800 */
[--C-:B------:R-:W-:Y:S01]  /*89430*/  IMAD.X R10, R10, 0x1, R2.reuse, P6 ;  /* 0x000000010a0a7824 */ /* 0x100fe200030e0602 */
[-C--:B------:R-:W-:Y:S01]  /*89440*/  IADD3 R11, P6, R11, R3.reuse, RZ ;  /* 0x000000030b0b7210 */ /* 0x080fe20007fde0ff */
[--C-:B------:R-:W-:Y:S01]  /*89450*/  IMAD.X R12, R12, 0x1, R2.reuse, P1 ;  /* 0x000000010c0c7824 */ /* 0x100fe200008e0602 */
[-C--:B------:R-:W-:Y:S01]  /*89460*/  IADD3 R13, P1, R13, R3.reuse, RZ ;  /* 0x000000030d0d7210 */ /* 0x080fe20007f3e0ff */
[--C-:B------:R-:W-:Y:S01]  /*89470*/  IMAD.X R14, R14, 0x1, R2.reuse, P2 ;  /* 0x000000010e0e7824 */ /* 0x100fe200010e0602 */
[-C--:B------:R-:W-:Y:S01]  /*89480*/  IADD3 R15, P2, R15, R3.reuse, RZ ;  /* 0x000000030f0f7210 */ /* 0x080fe20007f5e0ff */
[----:B0-----:R-:W4:Y:S01]  /*89490*/  LDL.LU R16, [R1+0x2bfc] ;  /* 0x002bfc0001107983 */ /* 0x001f220000300800 */
[----:B------:R-:W-:Y:S02]  /*894a0*/  STL [R1+0x2c3c], R9 ;  /* 0x002c3c0901007387 */ /* 0x000fe40000100800 */
[----:B------:R-:W-:Y:S02]  /*894b0*/  STL [R1+0x2c60], R10 ;  /* 0x002c600a01007387 */ /* 0x000fe40000100800 */
        /* <DEDUP_REMOVED lines=9> */
[----:B------:R-:W-:-:S02]  /*89550*/  IMAD.X R25, R25, 0x1, R2, P5 ;  /* 0x0000000119197824 */ /* 0x000fc400028e0602 */
[--C-:B------:R-:W-:Y:S01]  /*89560*/  IMAD.X R27, R27, 0x1, R2.reuse, P6 ;  /* 0x000000011b1b7824 */ /* 0x100fe200030e0602 */
[----:B------:R-:W-:Y:S01]  /*89570*/  STL [R1+0x2c48], R21 ;  /* 0x002c481501007387 */ /* 0x000fe20000100800 */
[-C--:B------:R-:W-:Y:S01]  /*89580*/  IADD3 R5, P6, R5, R3.reuse, RZ ;  /* 0x0000000305057210 */ /* 0x080fe20007fde0ff */
[----:B------:R-:W-:Y:S01]  /*89590*/  STL [R1+0x2c34], R22 ;  /* 0x002c341601007387 */ /* 0x000fe20000100800 */
[----:B------:R-:W-:Y:S01]  /*895a0*/  IADD3 R26, P5, R26, R3, RZ ;  /* 0x000000031a1a7210 */ /* 0x000fe20007fbe0ff */
[----:B------:R-:W-:Y:S01]  /*895b0*/  STL [R1+0x2c40], R23 ;  /* 0x002c401701007387 */ /* 0x000fe20000100800 */
[----:B------:R-:W-:Y:S02]  /*895c0*/  STL [R1+0x2c2c], R24 ;  /* 0x002c2c1801007387 */ /* 0x000fe40000100800 */
[----:B------:R-:W-:Y:S02]  /*895d0*/  STL [R1+0x2c38], R25 ;  /* 0x002c381901007387 */ /* 0x000fe40000100800 */
[----:B------:R0:W-:Y:S01]  /*895e0*/  STL [R1+0x2c1c], R5 ;  /* 0x002c1c0501007387 */ /* 0x0001e20000100800 */
[----:B------:R-:W-:Y:S04]  /*895f0*/  STL [R1+0x2c24], R26 ;  /* 0x002c241a01007387 */ /* 0x000fe80000100800 */
[----:B0-----:R-:W4:Y:S01]  /*89600*/  LDL.LU R5, [R1+0x2c20] ;  /* 0x002c200001057983 */ /* 0x001f220000300800 */
[----:B---3--:R-:W-:-:S03]  /*89610*/  IMAD.X R4, R4, 0x1, R2, P1 ;  /* 0x0000000104047824 */ /* 0x008fc600008e0602 */
[----:B------:R-:W-:Y:S04]  /*89620*/  STL [R1+0x2df4], R27 ;  /* 0x002df41b01007387 */ /* 0x000fe80000100800 */
[----:B------:R0:W-:Y:S01]  /*89630*/  STL [R1+0x2dec], R4 ;  /* 0x002dec0401007387 */ /* 0x0001e20000100800 */
[----:B------:R-:W-:-:S03]  /*89640*/  IADD3 R19, P1, R19, R3, RZ ;  /* 0x0000000313137210 */ /* 0x000fc60007f3e0ff */
[----:B0-----:R-:W3:Y:S02]  /*89650*/  LDL.LU R4, [R1+0x2bf4] ;  /* 0x002bf40001047983 */ /* 0x001ee40000300800 */
[----:B------:R0:W-:Y:S02]  /*89660*/  STL [R1+0x2c14], R19 ;  /* 0x002c141301007387 */ /* 0x0001e40000100800 */
[--C-:B------:R-:W-:Y:S01]  /*89670*/  IMAD.X R18, R18, 0x1, R2.reuse, P2 ;  /* 0x0000000112127824 */ /* 0x100fe200010e0602 */
[----:B0-----:R-:W3:Y:S04]  /*89680*/  LDL.LU R19, [R1+0x2c18] ;  /* 0x002c180001137983 */ /* 0x001ee80000300800 */
        /* <DEDUP_REMOVED lines=14> */
[----:B0-----:R-:W2:Y:S01]  /*89770*/  LDL.LU R0, [R1+0x2bdc] ;  /* 0x002bdc0001007983 */ /* 0x001ea20000300800 */
        /* <DEDUP_REMOVED lines=16> */
[----:B------:R-:W-:-:S05]  /*89880*/  IMAD.X R5, R5, 0x1, R2, P5 ;  /* 0x0000000105057824 */ /* 0x000fca00028e0602 */
[----:B------:R0:W-:Y:S04]  /*89890*/  STL [R1+0x2c20], R5 ;  /* 0x002c200501007387 */ /* 0x0001e80000100800 */
        /* <DEDUP_REMOVED lines=17> */
[----:B------:R0:W-:Y:S02]  /*899b0*/  STL [R1+0x2c08], R28 ;  /* 0x002c081c01007387 */ /* 0x0001e40000100800 */
[----:B0-----:R-:W3:Y:S01]  /*899c0*/  LDL.LU R28, [R1+0x2b84] ;  /* 0x002b8400011c7983 */ /* 0x001ee20000300800 */
[-C--:B--2---:R-:W-:Y:S01]  /*899d0*/  IADD3 R0, P2, R0, R3.reuse, RZ ;  /* 0x0000000300007210 */ /* 0x084fe20007f5e0ff */
[--C-:B----4-:R-:W-:Y:S01]  /*899e0*/  IMAD.X R9, R9, 0x1, R2.reuse, P3 ;  /* 0x0000000109097824 */ /* 0x110fe200018e0602 */
[----:B------:R-:W-:Y:S01]  /*899f0*/  IADD3 R10, P3, R10, R3, RZ ;  /* 0x000000030a0a7210 */ /* 0x000fe20007f7e0ff */
[----:B------:R-:W-:-:S02]  /*89a00*/  IMAD.X R11, R11, 0x1, R2, P4 ;  /* 0x000000010b0b7824 */ /* 0x000fc400020e0602 */
[----:B------:R0:W-:Y:S01]  /*89a10*/  STL [R1+0x2bdc], R0 ;  /* 0x002bdc0001007387 */ /* 0x0001e20000100800 */
[-C--:B------:R-:W-:Y:S01]  /*89a20*/  IADD3 R12, P4, R12, R3.reuse, RZ ;  /* 0x000000030c0c7210 */ /* 0x080fe20007f9e0ff */
[--C-:B------:R-:W-:Y:S01]  /*89a30*/  IMAD.X R13, R13, 0x1, R2.reuse, P5 ;  /* 0x000000010d0d7824 */ /* 0x100fe200028e0602 */
[-C--:B------:R-:W-:Y:S01]  /*89a40*/  IADD3 R14, P5, R14, R3.reuse, RZ ;  /* 0x000000030e0e7210 */ /* 0x080fe20007fbe0ff */
[--C-:B------:R-:W-:Y:S01]  /*89a50*/  IMAD.X R15, R15, 0x1, R2.reuse, P6 ;  /* 0x000000010f0f7824 */ /* 0x100fe200030e0602 */
[----:B------:R-:W-:Y:S01]  /*89a60*/  IADD3 R21, P6, R21, R3, RZ ;  /* 0x0000000315157210 */ /* 0x000fe20007fde0ff */
[----:B0-----:R-:W2:Y:S01]  /*89a70*/  LDL.LU R0, [R1+0x2ba8] ;  /* 0x002ba80001007983 */ /* 0x001ea20000300800 */
[----:B------:R-:W-:Y:S02]  /*89a80*/  STL [R1+0x2c00], R9 ;  /* 0x002c000901007387 */ /* 0x000fe40000100800 */
[----:B------:R-:W-:Y:S02]  /*89a90*/  STL [R1+0x2bd4], R10 ;  /* 0x002bd40a01007387 */ /* 0x000fe40000100800 */
[----:B------:R-:W-:Y:S01]  /*89aa0*/  STL [R1+0x2bf8], R11 ;  /* 0x002bf80b01007387 */ /* 0x000fe20000100800 */
[----:B------:R-:W-:Y:S01]  /*89ab0*/  STL [R1+0x2bcc], R12 ;  /* 0x002bcc0c01007387 */ /* 0x000fe20000100800 */
[----:B------:R-:W-:-:S02]  /*89ac0*/  IMAD.X R22, R22, 0x1, R2, P1 ;  /* 0x0000000116167824 */ /* 0x000fc400008e0602 */
[----:B------:R-:W-:Y:S01]  /*89ad0*/  STL [R1+0x2bf0], R13 ;  /* 0x002bf00d01007387 */ /* 0x000fe20000100800 */
[-C--:B------:R-:W-:Y:S01]  /*89ae0*/  IADD3 R23, P1, R23, R3.reuse, RZ ;  /* 0x0000000317177210 */ /* 0x080fe20007f3e0ff */
[----:B------:R-:W-:Y:S01]  /*89af0*/  STL [R1+0x2bc4], R14 ;  /* 0x002bc40e01007387 */ /* 0x000fe20000100800 */
[--C-:B------:R-:W-:Y:S02]  /*89b00*/  IMAD.X R24, R24, 0x1, R2.reuse, P2 ;  /* 0x0000000118187824 */ /* 0x100fe400010e0602 */
[----:B------:R-:W-:Y:S01]  /*89b10*/  STL [R1+0x2be8], R15 ;  /* 0x002be80f01007387 */ /* 0x000fe20000100800 */
[-C--:B------:R-:W-:Y:S01]  /*89b20*/  IADD3 R25, P2, R25, R3.reuse, RZ ;  /* 0x0000000319197210 */ /* 0x080fe20007f5e0ff */
[----:B------:R-:W-:Y:S01]  /*89b30*/  STL [R1+0x2bbc], R21 ;  /* 0x002bbc1501007387 */ /* 0x000fe20000100800 */
[--C-:B------:R-:W-:Y:S02]  /*89b40*/  IMAD.X R16, R16, 0x1, R2.reuse, P4 ;  /* 0x0000000110107824 */ /* 0x100fe400020e0602 */
[----:B------:R-:W-:Y:S02]  /*89b50*/  STL [R1+0x2be0], R22 ;  /* 0x002be01601007387 */ /* 0x000fe40000100800 */
[----:B------:R-:W-:Y:S01]  /*89b60*/  IMAD.X R26, R26, 0x1, R2, P3 ;  /* 0x000000011a1a7824 */ /* 0x000fe200018e0602 */
[----:B------:R-:W-:Y:S01]  /*89b70*/  STL [R1+0x2bb4], R23 ;  /* 0x002bb41701007387 */ /* 0x000fe20000100800 */
[----:B------:R-:W-:Y:S02]  /*89b80*/  STL [R1+0x2bd8], R24 ;  /* 0x002bd81801007387 */ /* 0x000fe40000100800 */
[----:B------:R-:W-:Y:S01]  /*89b90*/  STL [R1+0x2bac], R25 ;  /* 0x002bac1901007387 */ /* 0x000fe20000100800 */
[-C--:B------:R-:W-:Y:S01]  /*89ba0*/  IADD3 R27, P3, R27, R3.reuse, RZ ;  /* 0x000000031b1b7210 */ /* 0x080fe20007f7e0ff */
[----:B------:R0:W-:Y:S01]  /*89bb0*/  STL [R1+0x2bc8], R16 ;  /* 0x002bc81001007387 */ /* 0x0001e20000100800 */
[----:B------:R-:W-:Y:S01]  /*89bc0*/  STL [R1+0x2bd0], R26 ;  /* 0x002bd01a01007387 */ /* 0x000fe20000100800 */
[----:B------:R-:W-:-:S02]  /*89bd0*/  IADD3 R5, P4, R5, R3, RZ ;  /* 0x0000000305057210 */ /* 0x000fc40007f9e0ff */
[----:B0-----:R-:W4:Y:S01]  /*89be0*/  LDL.LU R16, [R1+0x2b7c] ;  /* 0x002b7c0001107983 */ /* 0x001f220000300800 */
[----:B------:R-:W-:Y:S02]  /*89bf0*/  STL [R1+0x2ba4], R27 ;  /* 0x002ba41b01007387 */ /* 0x000fe40000100800 */
[----:B------:R0:W-:Y:S02]  /*89c00*/  STL [R1+0x2b9c], R5 ;  /* 0x002b9c0501007387 */ /* 0x0001e40000100800 */
[----:B0-----:R-:W4:Y:S01]  /*89c10*/  LDL.LU R5, [R1+0x2ba0] ;  /* 0x002ba00001057983 */ /* 0x001f220000300800 */
[----:B---3--:R-:W-:-:S05]  /*89c20*/  IMAD.X R4, R4, 0x1, R2, P5 ;  /* 0x0000000104047824 */ /* 0x008fca00028e0602 */
        /* <DEDUP_REMOVED lines=17> */
[----:B------:R-:W3:Y:S02]  /*89d40*/  LDL.LU R9, [R1+0x2b5c] ;  /* 0x002b5c0001097983 */ /* 0x000ee40000300800 */
[----:B------:R-:W3:Y:S02]  /*89d50*/  LDL.LU R10, [R1+0x2b80] ;  /* 0x002b8000010a7983 */ /* 0x000ee40000300800 */
[----:B------:R-:W3:Y:S02]  /*89d60*/  LDL.LU R11, [R1+0x2b54] ;  /* 0x002b5400010b7983 */ /* 0x000ee40000300800 */
[----:B--2---:R-:W-:-:S05]  /*89d70*/  IMAD.X R0, R0, 0x1, R2, P2 ;  /* 0x0000000100007824 */ /* 0x004fca00010e0602 */
[----:B------:R0:W-:Y:S01]  /*89d80*/  STL [R1+0x2ba8], R0 ;  /* 0x002ba80001007387 */ /* 0x0001e20000100800 */
        /* <DEDUP_REMOVED lines=11> */
[----:B0-----:R-:W2:Y:S01]  /*89e40*/  LDL.LU R0, [R1+0x2b24] ;  /* 0x002b240001007983 */ /* 0x001ea20000300800 */
[----:B----4-:R-:W-:-:S05]  /*89e50*/  IADD3 R16, P2, R16, R3, RZ ;  /* 0x0000000310107210 */ /* 0x010fca0007f5e0ff */
[----:B------:R0:W-:Y:S01]  /*89e60*/  STL [R1+0x2b7c], R16 ;  /* 0x002b7c1001007387 */ /* 0x0001e20000100800 */
[----:B------:R-:W-:-:S03]  /*89e70*/  IMAD.X R5, R5, 0x1, R2, P3 ;  /* 0x0000000105057824 */ /* 0x000fc600018e0602 */
[----:B0-----:R-:W4:Y:S02]  /*89e80*/  LDL.LU R16, [R1+0x2b48] ;  /* 0x002b480001107983 */ /* 0x001f240000300800 */
[----:B------:R0:W-:Y:S02]  /*89e90*/  STL [R1+0x2ba0], R5 ;  /* 0x002ba00501007387 */ /* 0x0001e40000100800 */
        /* <DEDUP_REMOVED lines=16> */
[-C--:B------:R-:W-:Y:S01]  /*89fa0*/  IADD3 R9, P6, R9, R3.reuse, RZ ;  /* 0x0000000309097210 */ /* 0x080fe20007fde0ff */
[----:B0-----:R-:W3:Y:S03]  /*89fb0*/  LDL.LU R29, [R1+0x2b30] ;  /* 0x002b3000011d7983 */ /* 0x001ee60000300800 */
[----:B------:R0:W-:Y:S02]  /*89fc0*/  STL [R1+0x2b88], R28 ;  /* 0x002b881c01007387 */ /* 0x0001e40000100800 */
[--C-:B------:R-:W-:Y:S01]  /*89fd0*/  IMAD.X R10, R10, 0x1, R2.reuse, P1 ;  /* 0x000000010a0a7824 */ /* 0x100fe200008e0602 */
[-C--:B------:R-:W-:Y:S01]  /*89fe0*/  IADD3 R11, P1, R11, R3.reuse, RZ ;  /* 0x000000030b0b7210 */ /* 0x080fe20007f3e0ff */
[----:B0-----:R-:W3:Y:S01]  /*89ff0*/  LDL.LU R28, [R1+0x2b04] ;  /* 0x002b0400011c7983 */ /* 0x001ee20000300800 */
[----:B------:R-:W-:Y:S02]  /*8a000*/  STL [R1+0x2b5c], R9 ;  /* 0x002b5c0901007387 */ /* 0x000fe40000100800 */
[----:B------:R-:W-:Y:S02]  /*8a010*/  STL [R1+0x2b80], R10 ;  /* 0x002b800a01007387 */ /* 0x000fe40000100800 */
[----:B------:R-:W-:Y:S02]  /*8a020*/  STL [R1+0x2b54], R11 ;  /* 0x002b540b01007387 */ /* 0x000fe40000100800 */
[--C-:B--2---:R-:W-:Y:S01]  /*8a030*/  IMAD.X R12, R12, 0x1, R2.reuse, P2 ;  /* 0x000000010c0c7824 */ /* 0x104fe200010e0602 */
        /* <DEDUP_REMOVED lines=22> */
[----:B0-----:R-:W2:Y:S01]  /*8a1a0*/  LDL.LU R0, [R1+0x2b28] ;  /* 0x002b280001007983 */ /* 0x001ea20000300800 */
[----:B------:R-:W-:Y:S02]  /*8a1b0*/  STL [R1+0x2b50], R27 ;  /* 0x002b501b01007387 */ /* 0x000fe40000100800 */
[----:B----4-:R-:W-:-:S05]  /*8a1c0*/  IMAD.X R16, R16, 0x1, R2, P2 ;  /* 0x0000000110107824 */ /* 0x010fca00010e0602 */
[----:B------:R0:W-:Y:S01]  /*8a1d0*/  STL [R1+0x2b48], R16 ;  /* 0x002b481001007387 */ /* 0x0001e20000100800 */
[----:B------:R-:W-:-:S03]  /*8a1e0*/  IADD3 R5, P2, R5, R3, RZ ;  /* 0x0000000305057210 */ /* 0x000fc60007f5e0ff */
[----:B0-----:R-:W4:Y:S02]  /*8a1f0*/  LDL.LU R16, [R1+0x2afc] ;  /* 0x002afc0001107983 */ /* 0x001f240000300800 */
        /* <DEDUP_REMOVED lines=17> */
[----:B0-----:R-:W3:Y:S01]  /*8a310*/  LDL.LU R29, [R1+0x2ae4] ;  /* 0x002ae400011d7983 */ /* 0x001ee20000300800 */
[----:B------:R-:W3:Y:S02]  /*8a320*/  LDL.LU R9, [R1+0x2b08] ;  /* 0x002b080001097983 */ /* 0x000ee40000300800 */
[----:B------:R-:W3:Y:S02]  /*8a330*/  LDL.LU R10, [R1+0x2adc] ;  /* 0x002adc00010a7983 */ /* 0x000ee40000300800 */
[----:B------:R-:W3:Y:S01]  /*8a340*/  LDL.LU R11, [R1+0x2b00] ;  /* 0x002b0000010b7983 */ /* 0x000ee20000300800 */
[----:B------:R0:W-:Y:S01]  /*8a350*/  STL [R1+0x2b04], R28 ;  /* 0x002b041c01007387 */ /* 0x0001e20000100800 */
        /* <DEDUP_REMOVED lines=11> */
[----:B0-----:R-:W3:Y:S01]  /*8a410*/  LDL.LU R28, [R1+0x2ad0] ;  /* 0x002ad000011c7983 */ /* 0x001ee20000300800 */
[----:B--2---:R-:W-:-:S05]  /*8a420*/  IMAD.X R0, R0, 0x1, R2, P6 ;  /* 0x0000000100007824 */ /* 0x004fca00030e0602 */
[----:B------:R0:W-:Y:S04]  /*8a430*/  STL [R1+0x2b28], R0 ;  /* 0x002b280001007387 */ /* 0x0001e80000100800 */
        /* <DEDUP_REMOVED lines=19> */
[--C-:B------:R-:W-:Y:S01]  /*8a570*/  IMAD.X R9, R9, 0x1, R2.reuse, P4 ;  /* 0x0000000109097824 */ /* 0x100fe200020e0602 */
[----:B0-----:R-:W3:Y:S03]  /*8a580*/  LDL.LU R17, [R1+0x2a8c] ;  /* 0x002a8c0001117983 */ /* 0x001ee60000300800 */
[----:B------:R0:W-:Y:S01]  /*8a590*/  STL [R1+0x2ae4], R29 ;  /* 0x002ae41d01007387 */ /* 0x0001e20000100800 */
[-C--:B------:R-:W-:Y:S01]  /*8a5a0*/  IADD3 R10, P4, R10, R3.reuse, RZ ;  /* 0x000000030a0a7210 */ /* 0x080fe20007f9e0ff */
[--C-:B------:R-:W-:Y:S01]  /*8a5b0*/  IMAD.X R11, R11, 0x1, R2.reuse, P5 ;  /* 0x000000010b0b7824 */ /* 0x100fe200028e0602 */
[-C--:B------:R-:W-:Y:S01]  /*8a5c0*/  IADD3 R12, P5, R12, R3.reuse, RZ ;  /* 0x000000030c0c7210 */ /* 0x080fe20007fbe0ff */
[--C-:B------:R-:W-:Y:S01]  /*8a5d0*/  IMAD.X R13, R13, 0x1, R2.reuse, P6 ;  /* 0x000000010d0d7824 */ /* 0x100fe200030e0602 */
[-C--:B------:R-:W-:Y:S01]  /*8a5e0*/  IADD3 R14, P6, R14, R3.reuse, RZ ;  /* 0x000000030e0e7210 */ /* 0x080fe20007fde0ff */
[--C-:B------:R-:W-:Y:S01]  /*8a5f0*/  IMAD.X R15, R15, 0x1, R2.reuse, P1 ;  /* 0x000000010f0f7824 */ /* 0x100fe200008e0602 */
[----:B0-----:R-:W3:Y:S01]  /*8a600*/  LDL.LU R29, [R1+0x2ab0] ;  /* 0x002ab000011d7983 */ /* 0x001ee20000300800 */
[----:B------:R-:W-:Y:S02]  /*8a610*/  STL [R1+0x2b08], R9 ;  /* 0x002b080901007387 */ /* 0x000fe40000100800 */
[----:B------:R-:W-:Y:S02]  /*8a620*/  STL [R1+0x2adc], R10 ;  /* 0x002adc0a01007387 */ /* 0x000fe40000100800 */
[----:B------:R-:W-:Y:S01]  /*8a630*/  STL [R1+0x2b00], R11 ;  /* 0x002b000b01007387 */ /* 0x000fe20000100800 */
[----:B------:R-:W-:Y:S01]  /*8a640*/  IADD3 R21, P1, R21, R3, RZ ;  /* 0x0000000315157210 */ /* 0x000fe20007f3e0ff */
        /* <DEDUP_REMOVED lines=17> */
[----:B------:R-:W-:Y:S03]  /*8a760*/  STL [R1+0x2ad8], R26 ;  /* 0x002ad81a01007387 */ /* 0x000fe60000100800 */
[----:B0-----:R-:W3:Y:S01]  /*8a770*/  LDL.LU R28, [R1+0x2a84] ;  /* 0x002a8400011c7983 */ /* 0x001ee20000300800 */
[----:B------:R-:W-:Y:S01]  /*8a780*/  STL [R1+0x2aac], R27 ;  /* 0x002aac1b01007387 */ /* 0x000fe20000100800 */
[----:B--2---:R-:W-:-:S05]  /*8a790*/  IADD3 R0, P5, R0, R3, RZ ;  /* 0x0000000300007210 */ /* 0x004fca0007fbe0ff */
[----:B------:R0:W-:Y:S04]  /*8a7a0*/  STL [R1+0x2aa4], R0 ;  /* 0x002aa40001007387 */ /* 0x0001e80000100800 */
[----:B0-----:R-:W2:Y:S01]  /*8a7b0*/  LDL.LU R0, [R1+0x2aa8] ;  /* 0x002aa80001007983 */ /* 0x001ea20000300800 */
        /* <DEDUP_REMOVED lines=35> */
[----:B------:R-:W-:-:S05]  /*8a9f0*/  IADD3 R28, P3, R28, R3, RZ ;  /* 0x000000031c1c7210 */ /* 0x000fca0007f7e0ff */
[----:B------:R0:W-:Y:S04]  /*8aa00*/  STL [R1+0x2a84], R28 ;  /* 0x002a841c01007387 */ /* 0x0001e80000100800 */
        /* <DEDUP_REMOVED lines=24> */
[--C-:B------:R-:W-:Y:S01]  /*8ab90*/  IMAD.X R12, R12, 0x1, R2.reuse, P3 ;  /* 0x000000010c0c7824 */ /* 0x100fe200018e0602 */
[-C--:B------:R-:W-:Y:S01]  /*8aba0*/  IADD3 R13, P3, R13, R3.reuse, RZ ;  /* 0x000000030d0d7210 */ /* 0x080fe20007f7e0ff */
[--C-:B------:R-:W-:Y:S01]  /*8abb0*/  IMAD.X R14, R14, 0x1, R2.reuse, P4 ;  /* 0x000000010e0e7824 */ /* 0x100fe200020e0602 */
[-C--:B------:R-:W-:Y:S01]  /*8abc0*/  IADD3 R15, P4, R15, R3.reuse, RZ ;  /* 0x000000030f0f7210 */ /* 0x080fe20007f9e0ff */
[----:B0-----:R-:W3:Y:S01]  /*8abd0*/  LDL.LU R17, [R1+0x2a0c] ;  /* 0x002a0c0001117983 */ /* 0x001ee20000300800 */
        /* <DEDUP_REMOVED lines=21> */
[----:B------:R-:W-:Y:S01]  /*8ad30*/  STL [R1+0x2a34], R26 ;  /* 0x002a341a01007387 */ /* 0x000fe20000100800 */
[----:B------:R-:W-:-:S03]  /*8ad40*/  IMAD.X R28, R28, 0x1, R2, P3 ;  /* 0x000000011c1c7824 */ /* 0x000fc600018e0602 */
[----:B0-----:R-:W3:Y:S01]  /*8ad50*/  LDL.LU R29, [R1+0x2a30] ;  /* 0x002a3000011d7983 */ /* 0x001ee20000300800 */
[----:B------:R-:W-:Y:S02]  /*8ad60*/  STL [R1+0x2a58], R27 ;  /* 0x002a581b01007387 */ /* 0x000fe40000100800 */
[----:B------:R0:W-:Y:S02]  /*8ad70*/  STL [R1+0x2a50], R28 ;  /* 0x002a501c01007387 */ /* 0x0001e40000100800 */
[----:B0-----:R-:W3:Y:S01]  /*8ad80*/  LDL.LU R28, [R1+0x2a04] ;  /* 0x002a0400011c7983 */ /* 0x001ee20000300800 */
        /* <DEDUP_REMOVED lines=35> */
[----:B------:R-:W-:-:S05]  /*8afc0*/  IMAD.X R29, R29, 0x1, R2, P1 ;  /* 0x000000011d1d7824 */ /* 0x000fca00008e0602 */
[----:B------:R0:W-:Y:S01]  /*8afd0*/  STL [R1+0x2a30], R29 ;  /* 0x002a301d01007387 */ /* 0x0001e20000100800 */
[----:B------:R-:W-:-:S03]  /*8afe0*/  IADD3 R28, P1, R28, R3, RZ ;  /* 0x000000031c1c7210 */ /* 0x000fc60007f3e0ff */
[----:B0-----:R-:W3:Y:S02]  /*8aff0*/  LDL.LU R29, [R1+0x29ac] ;  /* 0x0029ac00011d7983 */ /* 0x001ee40000300800 */
[----:B------:R0:W-:Y:S02]  /*8b000*/  STL [R1+0x2a04], R28 ;  /* 0x002a041c01007387 */ /* 0x0001e40000100800 */
        /* <DEDUP_REMOVED lines=49> */
[----:B0-----:R-:W3:Y:S01]  /*8b320*/  LDL.LU R17, [R1+0x298c] ;  /* 0x00298c0001117983 */ /* 0x001ee20000300800 */
[----:B------:R-:W-:Y:S02]  /*8b330*/  STL [R1+0x29b4], R27 ;  /* 0x0029b41b01007387 */ /* 0x000fe40000100800 */
[----:B------:R0:W-:Y:S02]  /*8b340*/  STL [R1+0x29ac], R29 ;  /* 0x0029ac1d01007387 */ /* 0x0001e40000100800 */
[----:B------:R-:W-:Y:S01]  /*8b350*/  IMAD.X R28, R28, 0x1, R2, P1 ;  /* 0x000000011c1c7824 */ /* 0x000fe200008e0602 */
[----:B0-----:R-:W3:Y:S04]  /*8b360*/  LDL.LU R29, [R1+0x29b0] ;  /* 0x0029b000011d7983 */ /* 0x001ee80000300800 */
        /* <DEDUP_REMOVED lines=35> */
[----:B------:R0:W-:Y:S01]  /*8b5a0*/  STL [R1+0x298c], R17 ;  /* 0x00298c1101007387 */ /* 0x0001e20000100800 */
[----:B------:R-:W-:-:S03]  /*8b5b0*/  IMAD.X R29, R29, 0x1, R2, P5 ;  /* 0x000000011d1d7824 */ /* 0x000fc600028e0602 */
[----:B0-----:R-:W3:Y:S02]  /*8b5c0*/  LDL.LU R17, [R1+0x2958] ;  /* 0x0029580001117983 */ /* 0x001ee40000300800 */
[----:B------:R0:W-:Y:S01]  /*8b5d0*/  STL [R1+0x29b0], R29 ;  /* 0x0029b01d01007387 */ /* 0x0001e20000100800 */
[----:B------:R-:W-:Y:S01]  /*8b5e0*/  IADD3 R28, P5, R28, R3, RZ ;  /* 0x000000031c1c7210 */ /* 0x000fe20007fbe0ff */
[----:B0-----:R-:W3:Y:S04]  /*8b5f0*/  LDL.LU R29, [R1+0x292c] ;  /* 0x00292c00011d7983 */ /* 0x001ee80000300800 */
        /* <DEDUP_REMOVED lines=13> */
[--C-:B------:R-:W-:Y:S01]  /*8b6d0*/  IMAD.X R19, R19, 0x1, R2.reuse, P2 ;  /* 0x0000000113137824 */ /* 0x100fe200010e0602 */
[-C--:B------:R-:W-:Y:S02]  /*8b6e0*/  IADD3 R9, P2, R9, R3.reuse, RZ ;  /* 0x0000000309097210 */ /* 0x080fe40007f5e0ff */
[----:B0-----:R-:W3:Y:S02]  /*8b6f0*/  LDL.LU R4, [R1+0x2940] ;  /* 0x0029400001047983 */ /* 0x001ee40000300800 */
        /* <DEDUP_REMOVED lines=91> */
[-C--:B---3--:R-:W-:Y:S01]  /*8bcb0*/  IADD3 R4, P5, R4, R3.reuse, RZ ;  /* 0x0000000304047210 */ /* 0x088fe20007fbe0ff */
[--C-:B------:R-:W-:Y:S01]  /*8bcc0*/  IMAD.X R9, R9, 0x1, R2.reuse, P6 ;  /* 0x0000000109097824 */ /* 0x100fe200030e0602 */
[-C--:B------:R-:W-:Y:S01]  /*8bcd0*/  IADD3 R10, P6, R10, R3.reuse, RZ ;  /* 0x000000030a0a7210 */ /* 0x080fe20007fde0ff */
[--C-:B------:R-:W-:Y:S02]  /*8bce0*/  IMAD.X R11, R11, 0x1, R2.reuse, P1 ;  /* 0x000000010b0b7824 */ /* 0x100fe400008e0602 */
        /* <DEDUP_REMOVED lines=11> */
[----:B------:R-:W-:Y:S01]  /*8bda0*/  STL [R1+0x28e4], R12 ;  /* 0x0028e40c01007387 */ /* 0x000fe20000100800 */
        /* <DEDUP_REMOVED lines=16> */
[-C--:B------:R-:W-:Y:S01]  /*8beb0*/  IADD3 R18, P1, R18, R3.reuse, RZ ;  /* 0x0000000312127210 */ /* 0x080fe20007f3e0ff */
[----:B0-----:R-:W3:Y:S01]  /*8bec0*/  LDL.LU R19, [R1+0x2894] ;  /* 0x0028940001137983 */ /* 0x001ee20000300800 */
[----:B------:R-:W-:Y:S03]  /*8bed0*/  STL [R1+0x28bc], R27 ;  /* 0x0028bc1b01007387 */ /* 0x000fe60000100800 */
        /* <DEDUP_REMOVED lines=20> */
[----:B------:R-:W4:Y:S02]  /*8c020*/  LDL.LU R9, [R1+0x2874] ;  /* 0x0028740001097983 */ /* 0x000f240000300800 */
[----:B------:R-:W4:Y:S02]  /*8c030*/  LDL.LU R10, [R1+0x2898] ;  /* 0x00289800010a7983 */ /* 0x000f240000300800 */
[----:B------:R-:W4:Y:S02]  /*8c040*/  LDL.LU R11, [R1+0x286c] ;  /* 0x00286c00010b7983 */ /* 0x000f240000300800 */
[----:B---3--:R-:W-:-:S05]  /*8c050*/  IMAD.X R4, R4, 0x1, R2, P5 ;  /* 0x0000000104047824 */ /* 0x008fca00028e0602 */
        /* <DEDUP_REMOVED lines=37> */
[-C--:B------:R-:W-:Y:S01]  /*8c2b0*/  IADD3 R9, P3, R9, R3.reuse, RZ ;  /* 0x0000000309097210 */ /* 0x080fe20007f7e0ff */
[--C-:B------:R-:W-:Y:S01]  /*8c2c0*/  IMAD.X R10, R10, 0x1, R2.reuse, P4 ;  /* 0x000000010a0a7824 */ /* 0x100fe200020e0602 */
[-C--:B------:R-:W-:Y:S01]  /*8c2d0*/  IADD3 R11, P4, R11, R3.reuse, RZ ;  /* 0x000000030b0b7210 */ /* 0x080fe20007f9e0ff */
[--C-:B---3--:R-:W-:Y:S01]  /*8c2e0*/  IMAD.X R12, R12, 0x1, R2.reuse, P5 ;  /* 0x000000010c0c7824 */ /* 0x108fe200028e0602 */
        /* <DEDUP_REMOVED lines=11> */
[----:B------:R-:W-:Y:S01]  /*8c3a0*/  STL [R1+0x2888], R14 ;  /* 0x0028880e01007387 */ /* 0x000fe20000100800 */
[----:B------:R-:W-:Y:S01]  /*8c3b0*/  IADD3 R24, P2, R24, R3, RZ ;  /* 0x0000000318187210 */ /* 0x000fe20007f5e0ff */
[----:B------:R-:W-:Y:S01]  /*8c3c0*/  STL [R1+0x285c], R15 ;  /* 0x00285c0f01007387 */ /* 0x000fe20000100800 */
[----:B------:R-:W-:-:S02]  /*8c3d0*/  IMAD.X R25, R25, 0x1, R2, P3 ;  /* 0x0000000119197824 */ /* 0x000fc400018e0602 */
[--C-:B------:R-:W-:Y:S02]  /*8c3e0*/  IMAD.X R27, R27, 0x1, R2.reuse, P4 ;  /* 0x000000011b1b7824 */ /* 0x100fe400020e0602 */
[----:B------:R-:W-:Y:S01]  /*8c3f0*/  STL [R1+0x2880], R21 ;  /* 0x0028801501007387 */ /* 0x000fe20000100800 */
[-C--:B------:R-:W-:Y:S01]  /*8c400*/  IADD3 R4, P4, R4, R3.reuse, RZ ;  /* 0x0000000304047210 */ /* 0x080fe20007f9e0ff */
[----:B------:R-:W-:Y:S01]  /*8c410*/  STL [R1+0x2854], R22 ;  /* 0x0028541601007387 */ /* 0x000fe20000100800 */
[-C--:B------:R-:W-:Y:S01]  /*8c420*/  IADD3 R26, P3, R26, R3.reuse, RZ ;  /* 0x000000031a1a7210 */ /* 0x080fe20007f7e0ff */
[----:B------:R-:W-:Y:S02]  /*8c430*/  STL [R1+0x2878], R23 ;  /* 0x0028781701007387 */ /* 0x000fe40000100800 */
[----:B------:R-:W-:Y:S01]  /*8c440*/  STL [R1+0x284c], R24 ;  /* 0x00284c1801007387 */ /* 0x000fe20000100800 */
[----:B------:R-:W-:Y:S01]  /*8c450*/  STL [R1+0x2870], R25 ;  /* 0x0028701901007387 */ /* 0x000fe20000100800 */
[----:B------:R0:W-:Y:S02]  /*8c460*/  STL [R1+0x283c], R4 ;  /* 0x00283c0401007387 */ /* 0x0001e40000100800 */
[----:B------:R-:W-:Y:S02]  /*8c470*/  STL [R1+0x2844], R26 ;  /* 0x0028441a01007387 */ /* 0x000fe40000100800 */
[--C-:B------:R-:W-:Y:S01]  /*8c480*/  IMAD.X R19, R19, 0x1, R2.reuse, P5 ;  /* 0x0000000113137824 */ /* 0x100fe200028e0602 */
[----:B0-----:R-:W3:Y:S01]  /*8c490*/  LDL.LU R4, [R1+0x2840] ;  /* 0x0028400001047983 */ /* 0x001ee20000300800 */
[----:B------:R-:W-:Y:S03]  /*8c4a0*/  STL [R1+0x2868], R27 ;  /* 0x0028681b01007387 */ /* 0x000fe60000100800 */
        /* <DEDUP_REMOVED lines=58> */
[-C--:B----4-:R-:W-:Y:S01]  /*8c850*/  IADD3 R16, P6, R16, R3.reuse, RZ ;  /* 0x0000000310107210 */ /* 0x090fe20007fde0ff */
        /* <DEDUP_REMOVED lines=8> */
[----:B------:R-:W-:Y:S01]  /*8c8e0*/  IADD3 R21, P4, R21, R3, RZ ;  /* 0x0000000315157210 */ /* 0x000fe20007f9e0ff */
[----:B0-----:R-:W4:Y:S01]  /*8c8f0*/  LDL.LU R16, [R1+0x27c8] ;  /* 0x0027c80001107983 */ /* 0x001f220000300800 */
        /* <DEDUP_REMOVED lines=17> */
[----:B------:R-:W-:Y:S02]  /*8ca10*/  STL [R1+0x27cc], R25 ;  /* 0x0027cc1901007387 */ /* 0x000fe40000100800 */
[----:B------:R0:W-:Y:S01]  /*8ca20*/  STL [R1+0x27e8], R5 ;  /* 0x0027e80501007387 */ /* 0x0001e20000100800 */
[----:B------:R-:W-:Y:S04]  /*8ca30*/  STL [R1+0x27f0], R26 ;  /* 0x0027f01a01007387 */ /* 0x000fe80000100800 */
[----:B0-----:R-:W4:Y:S01]  /*8ca40*/  LDL.LU R5, [R1+0x279c] ;  /* 0x00279c0001057983 */ /* 0x001f220000300800 */
[----:B------:R-:W-:-:S02]  /*8ca50*/  IADD3 R27, P1, R27, R3, RZ ;  /* 0x000000031b1b7210 */ /* 0x000fc40007f3e0ff */
[----:B---3--:R-:W-:-:S03]  /*8ca60*/  IADD3 R4, P2, R4, R3, RZ ;  /* 0x0000000304047210 */ /* 0x008fc60007f5e0ff */
[----:B------:R-:W-:Y:S04]  /*8ca70*/  STL [R1+0x27c4], R27 ;  /* 0x0027c41b01007387 */ /* 0x000fe80000100800 */
        /* <DEDUP_REMOVED lines=20> */
[----:B------:R-:W2:Y:S02]  /*8cbc0*/  LDL.LU R9, [R1+0x277c] ;  /* 0x00277c0001097983 */ /* 0x000ea40000300800 */
[----:B------:R-:W2:Y:S02]  /*8cbd0*/  LDL.LU R10, [R1+0x27a0] ;  /* 0x0027a000010a7983 */ /* 0x000ea40000300800 */
[----:B------:R-:W2:Y:S02]  /*8cbe0*/  LDL.LU R11, [R1+0x2774] ;  /* 0x00277400010b7983 */ /* 0x000ea40000300800 */
[----:B----4-:R-:W-:-:S05]  /*8cbf0*/  IMAD.X R16, R16, 0x1, R2, P6 ;  /* 0x0000000110107824 */ /* 0x010fca00030e0602 */
        /* <DEDUP_REMOVED lines=13> */
[----:B------:R-:W-:-:S05]  /*8ccd0*/  IADD3 R5, P6, R5, R3, RZ ;  /* 0x0000000305057210 */ /* 0x000fca0007fde0ff */
[----:B------:R0:W-:Y:S04]  /*8cce0*/  STL [R1+0x279c], R5 ;  /* 0x00279c0501007387 */ /* 0x0001e80000100800 */
        /* <DEDUP_REMOVED lines=18> */
[----:B0-----:R-:W3:Y:S01]  /*8ce10*/  LDL.LU R28, [R1+0x2750] ;  /* 0x00275000011c7983 */ /* 0x001ee20000300800 */
[--C-:B--2---:R-:W-:Y:S01]  /*8ce20*/  IMAD.X R0, R0, 0x1, R2.reuse, P4 ;  /* 0x0000000100007824 */ /* 0x104fe200020e0602 */
[-C--:B------:R-:W-:Y:S01]  /*8ce30*/  IADD3 R9, P4, R9, R3.reuse, RZ ;  /* 0x0000000309097210 */ /* 0x080fe20007f9e0ff */
[----:B------:R-:W-:Y:S01]  /*8ce40*/  IMAD.X R10, R10, 0x1, R2, P5 ;  /* 0x000000010a0a7824 */ /* 0x000fe200028e0602 */
[----:B------:R-:W-:-:S02]  /*8ce50*/  IADD3 R11, P5, R11, R3, RZ ;  /* 0x000000030b0b7210 */ /* 0x000fc40007fbe0ff */
[----:B------:R0:W-:Y:S01]  /*8ce60*/  STL [R1+0x27a8], R0 ;  /* 0x0027a80001007387 */ /* 0x0001e20000100800 */
[----:B----4-:R-:W-:-:S03]  /*8ce70*/  IMAD.X R12, R12, 0x1, R2, P6 ;  /* 0x000000010c0c7824 */ /* 0x010fc600030e0602 */
[----:B0-----:R-:W2:Y:S01]  /*8ce80*/  LDL.LU R0, [R1+0x2724] ;  /* 0x0027240001007983 */ /* 0x001ea20000300800 */
        /* <DEDUP_REMOVED lines=26> */
[----:B------:R-:W-:-:S03]  /*8d030*/  IMAD.X R5, R5, 0x1, R2, P6 ;  /* 0x0000000105057824 */ /* 0x000fc600030e0602 */
[----:B------:R-:W-:Y:S04]  /*8d040*/  STL [R1+0x2770], R27 ;  /* 0x0027701b01007387 */ /* 0x000fe80000100800 */
        /* <DEDUP_REMOVED lines=20> */
[----:B------:R-:W3:Y:S02]  /*8d190*/  LDL.LU R9, [R1+0x2728] ;  /* 0x0027280001097983 */ /* 0x000ee40000300800 */
[----:B------:R-:W3:Y:S02]  /*8d1a0*/  LDL.LU R10, [R1+0x26fc] ;  /* 0x0026fc00010a7983 */ /* 0x000ee40000300800 */
[----:B------:R-:W3:Y:S01]  /*8d1b0*/  LDL.LU R11, [R1+0x2720] ;  /* 0x00272000010b7983 */ /* 0x000ee20000300800 */
[----:B--2---:R-:W-:-:S05]  /*8d1c0*/  IADD3 R0, P3, R0, R3, RZ ;  /* 0x0000000300007210 */ /* 0x004fca0007f7e0ff */
        /* <DEDUP_REMOVED lines=13> */
[----:B----4-:R-:W-:-:S05]  /*8d2a0*/  IMAD.X R16, R16, 0x1, R2, P4 ;  /* 0x0000000110107824 */ /* 0x010fca00020e0602 */
[----:B------:R0:W-:Y:S04]  /*8d2b0*/  STL [R1+0x2748], R16 ;  /* 0x0027481001007387 */ /* 0x0001e80000100800 */
        /* <DEDUP_REMOVED lines=24> */
[----:B0-----:R-:W3:Y:S01]  /*8d440*/  LDL.LU R28, [R1+0x26d0] ;  /* 0x0026d000011c7983 */ /* 0x001ee20000300800 */
[----:B------:R-:W-:Y:S02]  /*8d450*/  STL [R1+0x2728], R9 ;  /* 0x0027280901007387 */ /* 0x000fe40000100800 */
[----:B------:R-:W-:Y:S02]  /*8d460*/  STL [R1+0x26fc], R10 ;  /* 0x0026fc0a01007387 */ /* 0x000fe40000100800 */
[----:B------:R-:W-:Y:S01]  /*8d470*/  STL [R1+0x2720], R11 ;  /* 0x0027200b01007387 */ /* 0x000fe20000100800 */
[-C--:B--2---:R-:W-:Y:S01]  /*8d480*/  IADD3 R12, P3, R12, R3.reuse, RZ ;  /* 0x000000030c0c7210 */ /* 0x084fe20007f7e0ff */
[--C-:B------:R-:W-:Y:S01]  /*8d490*/  IMAD.X R13, R13, 0x1, R2.reuse, P4 ;  /* 0x000000010d0d7824 */ /* 0x100fe200020e0602 */
[-C--:B------:R-:W-:Y:S01]  /*8d4a0*/  IADD3 R14, P4, R14, R3.reuse, RZ ;  /* 0x000000030e0e7210 */ /* 0x080fe20007f9e0ff */
[--C-:B------:R-:W-:Y:S01]  /*8d4b0*/  IMAD.X R15, R15, 0x1, R2.reuse, P5 ;  /* 0x000000010f0f7824 */ /* 0x100fe200028e0602 */
        /* <DEDUP_REMOVED lines=19> */
[----:B0-----:R-:W2:Y:S01]  /*8d5f0*/  LDL.LU R0, [R1+0x26a4] ;  /* 0x0026a40001007983 */ /* 0x001ea20000300800 */
[----:B------:R-:W-:Y:S01]  /*8d600*/  STL [R1+0x26cc], R27 ;  /* 0x0026cc1b01007387 */ /* 0x000fe20000100800 */
[----:B----4-:R-:W-:-:S05]  /*8d610*/  IADD3 R16, P3, R16, R3, RZ ;  /* 0x0000000310107210 */ /* 0x010fca0007f7e0ff */
[----:B------:R0:W-:Y:S04]  /*8d620*/  STL [R1+0x26c4], R16 ;  /* 0x0026c41001007387 */ /* 0x0001e80000100800 */
        /* <DEDUP_REMOVED lines=36> */
[----:B--2---:R-:W-:-:S05]  /*8d870*/  IADD3 R0, P1, R0, R3, RZ ;  /* 0x0000000300007210 */ /* 0x004fca0007f3e0ff */
[----:B------:R0:W-:Y:S04]  /*8d880*/  STL [R1+0x26a4], R0 ;  /* 0x0026a40001007387 */ /* 0x0001e80000100800 */
        /* <DEDUP_REMOVED lines=51> */
[----:B0-----:R-:W3:Y:S01]  /*8dbc0*/  LDL.LU R28, [R1+0x2650] ;  /* 0x00265000011c7983 */ /* 0x001ee20000300800 */
[----:B------:R-:W-:Y:S02]  /*8dbd0*/  STL [R1+0x2678], R27 ;  /* 0x0026781b01007387 */ /* 0x000fe40000100800 */
[----:B--2---:R-:W-:-:S05]  /*8dbe0*/  IMAD.X R0, R0, 0x1, R2, P1 ;  /* 0x0000000100007824 */ /* 0x004fca00008e0602 */
[----:B------:R0:W-:Y:S04]  /*8dbf0*/  STL [R1+0x2670], R0 ;  /* 0x0026700001007387 */ /* 0x0001e80000100800 */
[----:B0-----:R-:W2:Y:S01]  /*8dc00*/  LDL.LU R0, [R1+0x2624] ;  /* 0x0026240001007983 */ /* 0x001ea20000300800 */
        /* <DEDUP_REMOVED lines=36> */
[----:B------:R0:W-:Y:S04]  /*8de50*/  STL [R1+0x2650], R28 ;  /* 0x0026501c01007387 */ /* 0x0001e80000100800 */
        /* <DEDUP_REMOVED lines=55> */
[----:B0-----:R-:W3:Y:S01]  /*8e1d0*/  LDL.LU R28, [R1+0x25d0] ;  /* 0x0025d000011c7983 */ /* 0x001ee20000300800 */
        /* <DEDUP_REMOVED lines=39> */
[----:B------:R0:W-:Y:S02]  /*8e450*/  STL [R1+0x25d0], R28 ;  /* 0x0025d01c01007387 */ /* 0x0001e40000100800 */
        /* <DEDUP_REMOVED lines=108> */
[-C--:B------:R-:W-:Y:S01]  /*8eb20*/  IADD3 R19, P3, R19, R3.reuse, RZ ;  /* 0x0000000313137210 */ /* 0x080fe20007f7e0ff */
[--C-:B------:R-:W-:Y:S01]  /*8eb30*/  IMAD.X R9, R9, 0x1, R2.reuse, P4 ;  /* 0x0000000109097824 */ /* 0x100fe200020e0602 */
[-C--:B------:R-:W-:Y:S01]  /*8eb40*/  IADD3 R10, P4, R10, R3.reuse, RZ ;  /* 0x000000030a0a7210 */ /* 0x080fe20007f9e0ff */
[----:B0-----:R-:W3:Y:S01]  /*8eb50*/  LDL.LU R4, [R1+0x24bc] ;  /* 0x0024bc0001047983 */ /* 0x001ee20000300800 */
        /* <DEDUP_REMOVED lines=90> */
[--C-:B---3--:R-:W-:Y:S01]  /*8f100*/  IMAD.X R4, R4, 0x1, R2.reuse, P1 ;  /* 0x0000000104047824 */ /* 0x108fe200008e0602 */
[-C--:B------:R-:W-:Y:S01]  /*8f110*/  IADD3 R9, P1, R9, R3.reuse, RZ ;  /* 0x0000000309097210 */ /* 0x080fe20007f3e0ff */
[--C-:B------:R-:W-:Y:S01]  /*8f120*/  IMAD.X R10, R10, 0x1, R2.reuse, P2 ;  /* 0x000000010a0a7824 */ /* 0x100fe200010e0602 */
[-C--:B------:R-:W-:Y:S02]  /*8f130*/  IADD3 R11, P2, R11, R3.reuse, RZ ;  /* 0x000000030b0b7210 */ /* 0x080fe40007f5e0ff */
[----:B------:R0:W-:Y:S01]  /*8f140*/  STL [R1+0x24c0], R4 ;  /* 0x0024c00401007387 */ /* 0x0001e20000100800 */
[--C-:B------:R-:W-:Y:S01]  /*8f150*/  IMAD.X R12, R12, 0x1, R2.reuse, P3 ;  /* 0x000000010c0c7824 */ /* 0x100fe200018e0602 */
[-C--:B------:R-:W-:Y:S01]  /*8f160*/  IADD3 R13, P3, R13, R3.reuse, RZ ;  /* 0x000000030d0d7210 */ /* 0x080fe20007f7e0ff */
[--C-:B------:R-:W-:Y:S01]  /*8f170*/  IMAD.X R14, R14, 0x1, R2.reuse, P4 ;  /* 0x000000010e0e7824 */ /* 0x100fe200020e0602 */
[-C--:B------:R-:W-:Y:S01]  /*8f180*/  IADD3 R15, P4, R15, R3.reuse, RZ ;  /* 0x000000030f0f7210 */ /* 0x080fe20007f9e0ff */
[--C-:B------:R-:W-:Y:S01]  /*8f190*/  IMAD.X R21, R21, 0x1, R2.reuse, P5 ;  /* 0x0000000115157824 */ /* 0x100fe200028e0602 */
[----:B------:R-:W-:Y:S01]  /*8f1a0*/  IADD3 R22, P5, R22, R3, RZ ;  /* 0x0000000316167210 */ /* 0x000fe20007fbe0ff */
[----:B0-----:R-:W3:Y:S01]  /*8f1b0*/  LDL.LU R4, [R1+0x243c] ;  /* 0x00243c0001047983 */ /* 0x001ee20000300800 */
[----:B------:R-:W-:Y:S02]  /*8f1c0*/  STL [R1+0x2494], R9 ;  /* 0x0024940901007387 */ /* 0x000fe40000100800 */
[----:B------:R-:W-:Y:S02]  /*8f1d0*/  STL [R1+0x24b8], R10 ;  /* 0x0024b80a01007387 */ /* 0x000fe40000100800 */
[----:B------:R-:W-:Y:S01]  /*8f1e0*/  STL [R1+0x248c], R11 ;  /* 0x00248c0b01007387 */ /* 0x000fe20000100800 */
[----:B------:R-:W-:Y:S01]  /*8f1f0*/  STL [R1+0x24b0], R12 ;  /* 0x0024b00c01007387 */ /* 0x000fe20000100800 */
[----:B------:R-:W-:Y:S02]  /*8f200*/  STL [R1+0x2484], R13 ;  /* 0x0024840d01007387 */ /* 0x000fe40000100800 */
[----:B------:R-:W-:-:S02]  /*8f210*/  IMAD.X R23, R23, 0x1, R2, P6 ;  /* 0x0000000117177824 */ /* 0x000fc400030e0602 */
[----:B------:R-:W-:Y:S01]  /*8f220*/  STL [R1+0x24a8], R14 ;  /* 0x0024a80e01007387 */ /* 0x000fe20000100800 */
[-C--:B------:R-:W-:Y:S01]  /*8f230*/  IADD3 R24, P6, R24, R3.reuse, RZ ;  /* 0x0000000318187210 */ /* 0x080fe20007fde0ff */
[----:B------:R-:W-:Y:S01]  /*8f240*/  STL [R1+0x247c], R15 ;  /* 0x00247c0f01007387 */ /* 0x000fe20000100800 */
[--C-:B------:R-:W-:Y:S02]  /*8f250*/  IMAD.X R25, R25, 0x1, R2.reuse, P1 ;  /* 0x0000000119197824 */ /* 0x100fe400008e0602 */
        /* <DEDUP_REMOVED lines=33> */
[----:B------:R-:W4:Y:S02]  /*8f470*/  LDL.LU R9, [R1+0x2440] ;  /* 0x0024400001097983 */ /* 0x000f240000300800 */
[----:B------:R-:W4:Y:S02]  /*8f480*/  LDL.LU R10, [R1+0x2414] ;  /* 0x00241400010a7983 */ /* 0x000f240000300800 */
[----:B------:R-:W4:Y:S01]  /*8f490*/  LDL.LU R11, [R1+0x2438] ;  /* 0x00243800010b7983 */ /* 0x000f220000300800 */
[----:B---3--:R-:W-:-:S05]  /*8f4a0*/  IADD3 R4, P6, R4, R3, RZ ;  /* 0x0000000304047210 */ /* 0x008fca0007fde0ff */
        /* <DEDUP_REMOVED lines=37> */
[--C-:B------:R-:W-:Y:S01]  /*8f700*/  IMAD.X R9, R9, 0x1, R2.reuse, P5 ;  /* 0x0000000109097824 */ /* 0x100fe200028e0602 */
[-C--:B------:R-:W-:Y:S01]  /*8f710*/  IADD3 R10, P5, R10, R3.reuse, RZ ;  /* 0x000000030a0a7210 */ /* 0x080fe20007fbe0ff */
[--C-:B------:R-:W-:Y:S01]  /*8f720*/  IMAD.X R11, R11, 0x1, R2.reuse, P6 ;  /* 0x000000010b0b7824 */ /* 0x100fe200030e0602 */
[-C--:B---3--:R-:W-:Y:S01]  /*8f730*/  IADD3 R12, P6, R12, R3.reuse, RZ ;  /* 0x000000030c0c7210 */ /* 0x088fe20007fde0ff */
        /* <DEDUP_REMOVED lines=19> */
[----:B------:R-:W-:Y:S01]  /*8f870*/  STL [R1+0x23f4], R23 ;  /* 0x0023f41701007387 */ /* 0x000fe20000100800 */
[-C--:B------:R-:W-:Y:S01]  /*8f880*/  IADD3 R27, P5, R27, R3.reuse, RZ ;  /* 0x000000031b1b7210 */ /* 0x080fe20007fbe0ff */
[----:B------:R-:W-:Y:S01]  /*8f890*/  STL [R1+0x2418], R24 ;  /* 0x0024181801007387 */ /* 0x000fe20000100800 */
[----:B------:R-:W-:Y:S02]  /*8f8a0*/  STL [R1+0x23ec], R25 ;  /* 0x0023ec1901007387 */ /* 0x000fe40000100800 */
        /* <DEDUP_REMOVED lines=25> */
[----:B------:R-:W4:Y:S02]  /*8fa40*/  LDL.LU R9, [R1+0x239c] ;  /* 0x00239c0001097983 */ /* 0x000f240000300800 */
[----:B------:R-:W4:Y:S02]  /*8fa50*/  LDL.LU R10, [R1+0x23c0] ;  /* 0x0023c000010a7983 */ /* 0x000f240000300800 */
[----:B------:R-:W-:Y:S01]  /*8fa60*/  IMAD.X R5, R5, 0x1, R2, P4 ;  /* 0x0000000105057824 */ /* 0x000fe200020e0602 */
[----:B------:R-:W4:Y:S04]  /*8fa70*/  LDL.LU R11, [R1+0x2394] ;  /* 0x00239400010b7983 */ /* 0x000f280000300800 */
        /* <DEDUP_REMOVED lines=34> */
[--C-:B----4-:R-:W-:Y:S01]  /*8fca0*/  IMAD.X R16, R16, 0x1, R2.reuse, P2 ;  /* 0x0000000110107824 */ /* 0x110fe200010e0602 */
[-C--:B------:R-:W-:Y:S01]  /*8fcb0*/  IADD3 R9, P2, R9, R3.reuse, RZ ;  /* 0x0000000309097210 */ /* 0x080fe20007f5e0ff */
[--C-:B------:R-:W-:Y:S01]  /*8fcc0*/  IMAD.X R10, R10, 0x1, R2.reuse, P3 ;  /* 0x000000010a0a7824 */ /* 0x100fe200018e0602 */
[-C--:B------:R-:W-:Y:S02]  /*8fcd0*/  IADD3 R11, P3, R11, R3.reuse, RZ ;  /* 0x000000030b0b7210 */ /* 0x080fe40007f7e0ff */
[----:B------:R0:W-:Y:S01]  /*8fce0*/  STL [R1+0x23c8], R16 ;  /* 0x0023c81001007387 */ /* 0x0001e20000100800 */
[--C-:B------:R-:W-:Y:S01]  /*8fcf0*/  IMAD.X R12, R12, 0x1, R2.reuse, P4 ;  /* 0x000000010c0c7824 */ /* 0x100fe200020e0602 */
[-C--:B------:R-:W-:Y:S01]  /*8fd00*/  IADD3 R13, P4, R13, R3.reuse, RZ ;  /* 0x000000030d0d7210 */ /* 0x080fe20007f9e0ff */
[--C-:B------:R-:W-:Y:S01]  /*8fd10*/  IMAD.X R14, R14, 0x1, R2.reuse, P5 ;  /* 0x000000010e0e7824 */ /* 0x100fe200028e0602 */
[----:B0-----:R-:W4:Y:S01]  /*8fd20*/  LDL.LU R16, [R1+0x2344] ;  /* 0x0023440001107983 */ /* 0x001f220000300800 */
        /* <DEDUP_REMOVED lines=10> */
[----:B------:R-:W-:Y:S01]  /*8fdd0*/  IADD3 R24, P1, R24, R3, RZ ;  /* 0x0000000318187210 */ /* 0x000fe20007f3e0ff */
[----:B------:R-:W-:Y:S01]  /*8fde0*/  STL [R1+0x2384], R15 ;  /* 0x0023840f01007387 */ /* 0x000fe20000100800 */
[--C-:B------:R-:W-:Y:S02]  /*8fdf0*/  IMAD.X R25, R25, 0x1, R2.reuse, P2 ;  /* 0x0000000119197824 */ /* 0x100fe400010e0602 */
[----:B------:R-:W-:-:S02]  /*8fe00*/  IMAD.X R27, R27, 0x1, R2, P3 ;  /* 0x000000011b1b7824 */ /* 0x000fc400018e0602 */
[----:B------:R-:W-:Y:S01]  /*8fe10*/  STL [R1+0x23a8], R21 ;  /* 0x0023a81501007387 */ /* 0x000fe20000100800 */
[-C--:B------:R-:W-:Y:S01]  /*8fe20*/  IADD3 R5, P3, R5, R3.reuse, RZ ;  /* 0x0000000305057210 */ /* 0x080fe20007f7e0ff */
[----:B------:R-:W-:Y:S01]  /*8fe30*/  STL [R1+0x237c], R22 ;  /* 0x00237c1601007387 */ /* 0x000fe20000100800 */
[----:B------:R-:W-:Y:S01]  /*8fe40*/  IADD3 R26, P2, R26, R3, RZ ;  /* 0x000000031a1a7210 */ /* 0x000fe20007f5e0ff */
[----:B------:R-:W-:Y:S02]  /*8fe50*/  STL [R1+0x23a0], R23 ;  /* 0x0023a01701007387 */ /* 0x000fe40000100800 */
[----:B------:R-:W-:Y:S01]  /*8fe60*/  STL [R1+0x2374], R24 ;  /* 0x0023741801007387 */ /* 0x000fe20000100800 */
[----:B------:R-:W-:Y:S01]  /*8fe70*/  STL [R1+0x2398], R25 ;  /* 0x0023981901007387 */ /* 0x000fe20000100800 */
[----:B------:R0:W-:Y:S02]  /*8fe80*/  STL [R1+0x2364], R5 ;  /* 0x0023640501007387 */ /* 0x0001e40000100800 */
[----:B------:R-:W-:Y:S01]  /*8fe90*/  STL [R1+0x236c], R26 ;  /* 0x00236c1a01007387 */ /* 0x000fe20000100800 */
[----:B0-----:R-:W4:Y:S01]  /*8fea0*/  LDL.LU R5, [R1+0x2368] ;  /* 0x0023680001057983 */ /* 0x001f220000300800 */
[----:B------:R-:W-:Y:S02]  /*8feb0*/  STL [R1+0x2390], R27 ;  /* 0x0023901b01007387 */ /* 0x000fe40000100800 */
        /* <DEDUP_REMOVED lines=21> */
[----:B------:R-:W2:Y:S02]  /*90010*/  LDL.LU R9, [R1+0x2348] ;  /* 0x0023480001097983 */ /* 0x000ea40000300800 */
[----:B------:R-:W2:Y:S02]  /*90020*/  LDL.LU R10, [R1+0x231c] ;  /* 0x00231c00010a7983 */ /* 0x000ea40000300800 */
[----:B------:R-:W2:Y:S01]  /*90030*/  LDL.LU R11, [R1+0x2340] ;  /* 0x00234000010b7983 */ /* 0x000ea20000300800 */
[----:B----4-:R-:W-:-:S05]  /*90040*/  IADD3 R16, P1, R16, R3, RZ ;  /* 0x0000000310107210 */ /* 0x010fca0007f3e0ff */
        /* <DEDUP_REMOVED lines=35> */
[--C-:B------:R-:W-:Y:S01]  /*90280*/  IMAD.X R9, R9, 0x1, R2.reuse, P6 ;  /* 0x0000000109097824 */ /* 0x100fe200030e0602 */
[----:B------:R-:W-:Y:S01]  /*90290*/  IADD3 R10, P6, R10, R3, RZ ;  /* 0x000000030a0a7210 */ /* 0x000fe20007fde0ff */
[----:B------:R-:W-:-:S02]  /*902a0*/  IMAD.X R11, R11, 0x1, R2, P1 ;  /* 0x000000010b0b7824 */ /* 0x000fc400008e0602 */
[----:B------:R0:W-:Y:S04]  /*902b0*/  STL [R1+0x2324], R0 ;  /* 0x0023240001007387 */ /* 0x0001e80000100800 */
[----:B0-----:R-:W2:Y:S01]  /*902c0*/  LDL.LU R0, [R1+0x22f0] ;  /* 0x0022f00001007983 */ /* 0x001ea20000300800 */
[----:B------:R-:W-:Y:S01]  /*902d0*/  STL [R1+0x2348], R9 ;  /* 0x0023480901007387 */ /* 0x000fe20000100800 */
[-C--:B----4-:R-:W-:Y:S01]  /*902e0*/  IADD3 R12, P1, R12, R3.reuse, RZ ;  /* 0x000000030c0c7210 */ /* 0x090fe20007f3e0ff */
        /* <DEDUP_REMOVED lines=24> */
[----:B0-----:R-:W4:Y:S01]  /*90470*/  LDL.LU R16, [R1+0x22c4] ;  /* 0x0022c40001107983 */ /* 0x001f220000300800 */
[----:B------:R-:W-:Y:S01]  /*90480*/  STL [R1+0x22ec], R27 ;  /* 0x0022ec1b01007387 */ /* 0x000fe20000100800 */
        /* <DEDUP_REMOVED lines=430> */
[--C-:B------:R-:W-:Y:S01]  /*91f70*/  IMAD.X R19, R19, 0x1, R2.reuse, P5 ;  /* 0x0000000113137824 */ /* 0x100fe200028e0602 */
[-C--:B------:R-:W-:Y:S01]  /*91f80*/  IADD3 R9, P5, R9, R3.reuse, RZ ;  /* 0x0000000309097210 */ /* 0x080fe20007fbe0ff */
[--C-:B------:R-:W-:Y:S01]  /*91f90*/  IMAD.X R10, R10, 0x1, R2.reuse, P6 ;  /* 0x000000010a0a7824 */ /* 0x100fe200030e0602 */
[----:B0-----:R-:W3:Y:S01]  /*91fa0*/  LDL.LU R4, [R1+0x2088] ;  /* 0x0020880001047983 */ /* 0x001ee20000300800 */
[-C--:B------:R-:W-:Y:S01]  /*91fb0*/  IADD3 R11, P6, R11, R3.reuse, RZ ;  /* 0x000000030b0b7210 */ /* 0x080fe20007fde0ff */
[----:B------:R0:W-:Y:S02]  /*91fc0*/  STL [R1+0x20e0], R19 ;  /* 0x0020e01301007387 */ /* 0x0001e40000100800 */
        /* <DEDUP_REMOVED lines=213> */
[----:B------:R-:W-:Y:S01]  /*92d20*/  IMAD.X R19, R19, 0x1, R2, P2 ;  /* 0x0000000113137824 */ /* 0x000fe200010e0602 */
[----:B0-----:R-:W3:Y:S01]  /*92d30*/  LDL.LU R4, [R1+0x1f88] ;  /* 0x001f880001047983 */ /* 0x001ee20000300800 */
[----:B------:R-:W-:Y:S03]  /*92d40*/  STL [R1+0x1fb0], R27 ;  /* 0x001fb01b01007387 */ /* 0x000fe60000100800 */
        /* <DEDUP_REMOVED lines=20> */
[----:B------:R-:W4:Y:S02]  /*92e90*/  LDL.LU R9, [R1+0x1f68] ;  /* 0x001f680001097983 */ /* 0x000f240000300800 */
[----:B------:R-:W4:Y:S02]  /*92ea0*/  LDL.LU R10, [R1+0x1f3c] ;  /* 0x001f3c00010a7983 */ /* 0x000f240000300800 */
[----:B------:R-:W4:Y:S01]  /*92eb0*/  LDL.LU R11, [R1+0x1f60] ;  /* 0x001f6000010b7983 */ /* 0x000f220000300800 */
[----:B------:R-:W-:-:S05]  /*92ec0*/  IADD3 R5, P5, R5, R3, RZ ;  /* 0x0000000305057210 */ /* 0x000fca0007fbe0ff */
        /* <DEDUP_REMOVED lines=16> */
[----:B0-----:R-:W3:Y:S04]  /*92fd0*/  LDL.LU R4, [R1+0x1f04] ;  /* 0x001f040001047983 */ /* 0x001ee80000300800 */
        /* <DEDUP_REMOVED lines=20> */
[----:B------:R-:W-:Y:S02]  /*93120*/  IMAD.X R11, R11, 0x1, R2, P5 ;  /* 0x000000010b0b7824 */ /* 0x000fe400028e0602 */
[----:B------:R0:W-:Y:S01]  /*93130*/  STL [R1+0x1f44], R16 ;  /* 0x001f441001007387 */ /* 0x0001e20000100800 */
[----:B------:R-:W-:-:S03]  /*93140*/  IADD3 R12, P5, R12, R3, RZ ;  /* 0x000000030c0c7210 */ /* 0x000fc60007fbe0ff */
[----:B0-----:R-:W4:Y:S01]  /*93150*/  LDL.LU R16, [R1+0x1f10] ;  /* 0x001f100001107983 */ /* 0x001f220000300800 */
        /* <DEDUP_REMOVED lines=25> */
[----:B------:R-:W-:-:S05]  /*932f0*/  IADD3 R27, P4, R27, R3, RZ ;  /* 0x000000031b1b7210 */ /* 0x000fca0007f9e0ff */
[----:B------:R-:W-:Y:S01]  /*93300*/  STL [R1+0x1f0c], R27 ;  /* 0x001f0c1b01007387 */ /* 0x000fe20000100800 */
[----:B---3--:R-:W-:-:S05]  /*93310*/  IADD3 R4, P5, R4, R3, RZ ;  /* 0x0000000304047210 */ /* 0x008fca0007fbe0ff */
[----:B------:R0:W-:Y:S01]  /*93320*/  STL [R1+0x1f04], R4 ;  /* 0x001f040401007387 */ /* 0x0001e20000100800 */
[----:B------:R-:W-:-:S03]  /*93330*/  IMAD.X R19, R19, 0x1, R2, P6 ;  /* 0x0000000113137824 */ /* 0x000fc600030e0602 */
[----:B0-----:R-:W3:Y:S04]  /*93340*/  LDL.LU R4, [R1+0x1f08] ;  /* 0x001f080001047983 */ /* 0x001ee80000300800 */
        /* <DEDUP_REMOVED lines=59> */
[----:B------:R0:W-:Y:S04]  /*93700*/  STL [R1+0x1ef0], R0 ;  /* 0x001ef00001007387 */ /* 0x0001e80000100800 */
[----:B0-----:R-:W2:Y:S01]  /*93710*/  LDL.LU R0, [R1+0x1e6c] ;  /* 0x001e6c0001007983 */ /* 0x001ea20000300800 */
[----:B------:R-:W-:Y:S02]  /*93720*/  STL [R1+0x1ec4], R9 ;  /* 0x001ec40901007387 */ /* 0x000fe40000100800 */
[----:B------:R-:W-:Y:S02]  /*93730*/  STL [R1+0x1ee8], R10 ;  /* 0x001ee80a01007387 */ /* 0x000fe40000100800 */
[--C-:B----4-:R-:W-:Y:S01]  /*93740*/  IMAD.X R12, R12, 0x1, R2.reuse, P3 ;  /* 0x000000010c0c7824 */ /* 0x110fe200018e0602 */
        /* <DEDUP_REMOVED lines=25> */
[----:B------:R-:W-:-:S05]  /*938e0*/  IMAD.X R5, R5, 0x1, R2, P3 ;  /* 0x0000000105057824 */ /* 0x000fca00018e0602 */
[----:B------:R0:W-:Y:S04]  /*938f0*/  STL [R1+0x1eb0], R5 ;  /* 0x001eb00501007387 */ /* 0x0001e80000100800 */
[----:B0-----:R-:W4:Y:S01]  /*93900*/  LDL.LU R5, [R1+0x1e64] ;  /* 0x001e640001057983 */ /* 0x001f220000300800 */
        /* <DEDUP_REMOVED lines=274> */
[----:B------:R-:W-:Y:S01]  /*94a30*/  IADD3 R28, P1, R28, R3, RZ ;  /* 0x000000031c1c7210 */ /* 0x000fe20007f3e0ff */
[----:B0-----:R-:W3:Y:S01]  /*94a40*/  LDL.LU R29, [R1+0x1cf4] ;  /* 0x001cf400011d7983 */ /* 0x001ee20000300800 */
[----:B------:R-:W-:Y:S03]  /*94a50*/  STL [R1+0x1d1c], R27 ;  /* 0x001d1c1b01007387 */ /* 0x000fe60000100800 */
        /* <DEDUP_REMOVED lines=152> */
[--C-:B------:R-:W-:Y:S01]  /*953e0*/  IMAD.X R9, R9, 0x1, R2.reuse, P1 ;  /* 0x0000000109097824 */ /* 0x100fe200008e0602 */
[-C--:B------:R-:W-:Y:S01]  /*953f0*/  IADD3 R10, P1, R10, R3.reuse, RZ ;  /* 0x000000030a0a7210 */ /* 0x080fe20007f3e0ff */
[--C-:B------:R-:W-:Y:S01]  /*95400*/  IMAD.X R11, R11, 0x1, R2.reuse, P2 ;  /* 0x000000010b0b7824 */ /* 0x100fe200010e0602 */
        /* <DEDUP_REMOVED lines=214> */
[----:B0-----:R-:W3:Y:S01]  /*96170*/  LDL.LU R4, [R1+0x1b04] ;  /* 0x001b040001047983 */ /* 0x001ee20000300800 */
[----:B------:R-:W-:-:S03]  /*96180*/  IADD3 R19, P3, R19, R3, RZ ;  /* 0x0000000313137210 */ /* 0x000fc60007f7e0ff */
[----:B------:R-:W-:Y:S04]  /*96190*/  STL [R1+0x1b2c], R27 ;  /* 0x001b2c1b01007387 */ /* 0x000fe80000100800 */
        /* <DEDUP_REMOVED lines=22> */
[----:B------:R-:W4:Y:S02]  /*96300*/  LDL.LU R11, [R1+0x1adc] ;  /* 0x001adc00010b7983 */ /* 0x000f240000300800 */
[----:B------:R-:W-:-:S05]  /*96310*/  IMAD.X R5, R5, 0x1, R2, P1 ;  /* 0x0000000105057824 */ /* 0x000fca00008e0602 */
        /* <DEDUP_REMOVED lines=14> */
[----:B------:R0:W-:Y:S04]  /*96400*/  STL [R1+0x1b04], R4 ;  /* 0x001b040401007387 */ /* 0x0001e80000100800 */
        /* <DEDUP_REMOVED lines=23> */
[----:B------:R0:W-:Y:S04]  /*96580*/  STL [R1+0x1b10], R16 ;  /* 0x001b101001007387 */ /* 0x0001e80000100800 */
[----:B0-----:R-:W4:Y:S01]  /*96590*/  LDL.LU R16, [R1+0x1a8c] ;  /* 0x001a8c0001107983 */ /* 0x001f220000300800 */
[--C-:B------:R-:W-:Y:S01]  /*965a0*/  IMAD.X R12, R12, 0x1, R2.reuse, P1 ;  /* 0x000000010c0c7824 */ /* 0x100fe200008e0602 */
        /* <DEDUP_REMOVED lines=26> */
[----:B------:R-:W-:Y:S02]  /*96750*/  STL [R1+0x1ad8], R27 ;  /* 0x001ad81b01007387 */ /* 0x000fe40000100800 */
[----:B---3--:R-:W-:-:S05]  /*96760*/  IMAD.X R4, R4, 0x1, R2, P1 ;  /* 0x0000000104047824 */ /* 0x008fca00008e0602 */
[----:B------:R0:W-:Y:S04]  /*96770*/  STL [R1+0x1ad0], R4 ;  /* 0x001ad00401007387 */ /* 0x0001e80000100800 */
[----:B0-----:R-:W3:Y:S01]  /*96780*/  LDL.LU R4, [R1+0x1a84] ;  /* 0x001a840001047983 */ /* 0x001ee20000300800 */
[----:B------:R-:W-:-:S05]  /*96790*/  IADD3 R19, P1, R19, R3, RZ ;  /* 0x0000000313137210 */ /* 0x000fca0007f3e0ff */
        /* <DEDUP_REMOVED lines=61> */
[----:B------:R-:W-:Y:S02]  /*96b70*/  STL [R1+0x1a90], R9 ;  /* 0x001a900901007387 */ /* 0x000fe40000100800 */
[----:B------:R-:W-:Y:S01]  /*96b80*/  STL [R1+0x1a64], R10 ;  /* 0x001a640a01007387 */ /* 0x000fe20000100800 */
[-C--:B----4-:R-:W-:Y:S01]  /*96b90*/  IADD3 R12, P4, R12, R3.reuse, RZ ;  /* 0x000000030c0c7210 */ /* 0x090fe20007f9e0ff */
        /* <DEDUP_REMOVED lines=23> */
[----:B0-----:R-:W4:Y:S01]  /*96d10*/  LDL.LU R16, [R1+0x1a0c] ;  /* 0x001a0c0001107983 */ /* 0x001f220000300800 */
[----:B------:R-:W-:Y:S01]  /*96d20*/  STL [R1+0x1a34], R27 ;  /* 0x001a341b01007387 */ /* 0x000fe20000100800 */
[----:B------:R-:W-:-:S05]  /*96d30*/  IADD3 R5, P4, R5, R3, RZ ;  /* 0x0000000305057210 */ /* 0x000fca0007f9e0ff */
[----:B------:R0:W-:Y:S04]  /*96d40*/  STL [R1+0x1a2c], R5 ;  /* 0x001a2c0501007387 */ /* 0x0001e80000100800 */
[----:B0-----:R-:W4:Y:S01]  /*96d50*/  LDL.LU R5, [R1+0x1a30] ;  /* 0x001a300001057983 */ /* 0x001f220000300800 */
        /* <DEDUP_REMOVED lines=428> */
[--C-:B------:R-:W-:Y:S01]  /*98820*/  IMAD.X R19, R19, 0x1, R2.reuse, P2 ;  /* 0x0000000113137824 */ /* 0x100fe200010e0602 */
        /* <DEDUP_REMOVED lines=54> */
[----:B------:R-:W3:Y:S02]  /*98b90*/  LDL.LU R9, [R1+0x17a8] ;  /* 0x0017a80001097983 */ /* 0x000ee40000300800 */
[----:B------:R-:W3:Y:S02]  /*98ba0*/  LDL.LU R10, [R1+0x177c] ;  /* 0x00177c00010a7983 */ /* 0x000ee40000300800 */
[----:B------:R-:W3:Y:S01]  /*98bb0*/  LDL.LU R11, [R1+0x17a0] ;  /* 0x0017a000010b7983 */ /* 0x000ee20000300800 */
[----:B------:R-:W-:-:S05]  /*98bc0*/  IADD3 R19, P1, R19, R3, RZ ;  /* 0x0000000313137210 */ /* 0x000fca0007f3e0ff */
        /* <DEDUP_REMOVED lines=59> */
[--C-:B------:R-:W-:Y:S01]  /*98f80*/  IMAD.X R26, R26, 0x1, R2.reuse, P6 ;  /* 0x000000011a1a7824 */ /* 0x100fe200030e0602 */
[----:B------:R-:W-:Y:S01]  /*98f90*/  STL [R1+0x175c], R23 ;  /* 0x00175c1701007387 */ /* 0x000fe20000100800 */
[-C--:B------:R-:W-:Y:S01]  /*98fa0*/  IADD3 R27, P6, R27, R3.reuse, RZ ;  /* 0x000000031b1b7210 */ /* 0x080fe20007fde0ff */
[----:B------:R-:W-:Y:S02]  /*98fb0*/  STL [R1+0x1780], R24 ;  /* 0x0017801801007387 */ /* 0x000fe40000100800 */
[----:B------:R-:W-:Y:S01]  /*98fc0*/  STL [R1+0x1754], R25 ;  /* 0x0017541901007387 */ /* 0x000fe20000100800 */
[----:B------:R0:W-:Y:S01]  /*98fd0*/  STL [R1+0x1770], R19 ;  /* 0x0017701301007387 */ /* 0x0001e20000100800 */
[----:B------:R-:W-:Y:S03]  /*98fe0*/  STL [R1+0x1778], R26 ;  /* 0x0017781a01007387 */ /* 0x000fe60000100800 */
[----:B0-----:R-:W3:Y:S01]  /*98ff0*/  LDL.LU R19, [R1+0x1724] ;  /* 0x0017240001137983 */ /* 0x001ee20000300800 */
[----:B------:R-:W-:Y:S01]  /*99000*/  IADD3 R18, P1, R18, R3, RZ ;  /* 0x0000000312127210 */ /* 0x000fe20007f3e0ff */
        /* <DEDUP_REMOVED lines=91> */
[----:B0-----:R-:W3:Y:S01]  /*995c0*/  LDL.LU R4, [R1+0x16d0] ;  /* 0x0016d00001047983 */ /* 0x001ee20000300800 */
[----:B------:R-:W-:Y:S02]  /*995d0*/  STL [R1+0x16f8], R27 ;  /* 0x0016f81b01007387 */ /* 0x000fe40000100800 */
[----:B------:R-:W-:-:S05]  /*995e0*/  IMAD.X R19, R19, 0x1, R2, P5 ;  /* 0x0000000113137824 */ /* 0x000fca00028e0602 */
        /* <DEDUP_REMOVED lines=38> */
[----:B------:R0:W-:Y:S04]  /*99850*/  STL [R1+0x16d0], R4 ;  /* 0x0016d00401007387 */ /* 0x0001e80000100800 */
        /* <DEDUP_REMOVED lines=23> */
[----:B------:R0:W-:Y:S04]  /*999d0*/  STL [R1+0x168c], R16 ;  /* 0x00168c1001007387 */ /* 0x0001e80000100800 */
[----:B0-----:R-:W4:Y:S01]  /*999e0*/  LDL.LU R16, [R1+0x1658] ;  /* 0x0016580001107983 */ /* 0x001f220000300800 */
[----:B------:R-:W-:Y:S01]  /*999f0*/  STL [R1+0x16b0], R9 ;  /* 0x0016b00901007387 */ /* 0x000fe20000100800 */
        /* <DEDUP_REMOVED lines=28> */
[----:B------:R0:W-:Y:S04]  /*99bc0*/  STL [R1+0x164c], R4 ;  /* 0x00164c0401007387 */ /* 0x0001e80000100800 */
[----:B0-----:R-:W3:Y:S01]  /*99bd0*/  LDL.LU R4, [R1+0x1650] ;  /* 0x0016500001047983 */ /* 0x001ee20000300800 */
        /* <DEDUP_REMOVED lines=64> */
[----:B------:R-:W-:Y:S02]  /*99fe0*/  STL [R1+0x1604], R11 ;  /* 0x0016040b01007387 */ /* 0x000fe40000100800 */
[--C-:B----4-:R-:W-:Y:S01]  /*99ff0*/  IMAD.X R12, R12, 0x1, R2.reuse, P6 ;  /* 0x000000010c0c7824 */ /* 0x110fe200030e0602 */
        /* <DEDUP_REMOVED lines=24> */
[----:B------:R-:W-:-:S05]  /*9a180*/  IMAD.X R5, R5, 0x1, R2, P6 ;  /* 0x0000000105057824 */ /* 0x000fca00030e0602 */
[----:B------:R0:W-:Y:S04]  /*9a190*/  STL [R1+0x15f8], R5 ;  /* 0x0015f80501007387 */ /* 0x0001e80000100800 */
[----:B0-----:R-:W4:Y:S01]  /*9a1a0*/  LDL.LU R5, [R1+0x15ac] ;  /* 0x0015ac0001057983 */ /* 0x001f220000300800 */
        /* <DEDUP_REMOVED lines=60> */
[----:B------:R0:W-:Y:S02]  /*9a570*/  STL [R1+0x1594], R28 ;  /* 0x0015941c01007387 */ /* 0x0001e40000100800 */
        /* <DEDUP_REMOVED lines=329> */
[----:B------:R-:W3:Y:S01]  /*9ba10*/  LDL.LU R9, [R1+0x13c8] ;  /* 0x0013c80001097983 */ /* 0x000ee20000300800 */
[----:B------:R-:W-:Y:S01]  /*9ba20*/  IADD3 R18, P5, R18, R3, RZ ;  /* 0x0000000312127210 */ /* 0x000fe20007fbe0ff */
[----:B------:R-:W3:Y:S01]  /*9ba30*/  LDL.LU R10, [R1+0x139c] ;  /* 0x00139c00010a7983 */ /* 0x000ee20000300800 */
[----:B------:R-:W3:Y:S03]  /*9ba40*/  LDL.LU R11, [R1+0x13c0] ;  /* 0x0013c000010b7983 */ /* 0x000ee60000300800 */
[----:B------:R0:W-:Y:S02]  /*9ba50*/  STL [R1+0x13c4], R18 ;  /* 0x0013c41201007387 */ /* 0x0001e40000100800 */
        /* <DEDUP_REMOVED lines=11> */
[----:B0-----:R-:W3:Y:S02]  /*9bb10*/  LDL.LU R18, [R1+0x1390] ;  /* 0x0013900001127983 */ /* 0x001ee40000300800 */
[----:B------:R-:W-:-:S05]  /*9bb20*/  IMAD.X R17, R17, 0x1, R2, P6 ;  /* 0x0000000111117824 */ /* 0x000fca00030e0602 */
[----:B------:R0:W-:Y:S01]  /*9bb30*/  STL [R1+0x13e8], R17 ;  /* 0x0013e81101007387 */ /* 0x0001e20000100800 */
[----:B------:R-:W-:-:S03]  /*9bb40*/  IADD3 R29, P6, R29, R3, RZ ;  /* 0x000000031d1d7210 */ /* 0x000fc60007fde0ff */
[----:B0-----:R-:W3:Y:S04]  /*9bb50*/  LDL.LU R17, [R1+0x1364] ;  /* 0x0013640001117983 */ /* 0x001ee80000300800 */
        /* <DEDUP_REMOVED lines=17> */
[-C--:B------:R-:W-:Y:S01]  /*9bc70*/  IADD3 R19, P3, R19, R3.reuse, RZ ;  /* 0x0000000313137210 */ /* 0x080fe20007f7e0ff */
        /* <DEDUP_REMOVED lines=54> */
[----:B------:R-:W3:Y:S02]  /*9bfe0*/  LDL.LU R9, [R1+0x1324] ;  /* 0x0013240001097983 */ /* 0x000ee40000300800 */
[----:B------:R-:W3:Y:S02]  /*9bff0*/  LDL.LU R10, [R1+0x1348] ;  /* 0x00134800010a7983 */ /* 0x000ee40000300800 */
[----:B------:R-:W3:Y:S02]  /*9c000*/  LDL.LU R11, [R1+0x131c] ;  /* 0x00131c00010b7983 */ /* 0x000ee40000300800 */
[----:B------:R-:W-:-:S05]  /*9c010*/  IMAD.X R19, R19, 0x1, R2, P3 ;  /* 0x0000000113137824 */ /* 0x000fca00018e0602 */
        /* <DEDUP_REMOVED lines=42> */
[----:B0-----:R-:W3:Y:S01]  /*9c2c0*/  LDL.LU R4, [R1+0x12cc] ;  /* 0x0012cc0001047983 */ /* 0x001ee20000300800 */
        /* <DEDUP_REMOVED lines=24> */
[----:B------:R-:W-:-:S03]  /*9c450*/  IMAD.X R18, R18, 0x1, R2, P3 ;  /* 0x0000000112127824 */ /* 0x000fc600018e0602 */
[----:B------:R-:W-:Y:S04]  /*9c460*/  STL [R1+0x1318], R27 ;  /* 0x0013181b01007387 */ /* 0x000fe80000100800 */
        /* <DEDUP_REMOVED lines=91> */
[----:B------:R-:W-:Y:S01]  /*9ca20*/  STL [R1+0x1274], R27 ;  /* 0x0012741b01007387 */ /* 0x000fe20000100800 */
[----:B------:R-:W-:-:S05]  /*9ca30*/  IADD3 R19, P6, R19, R3, RZ ;  /* 0x0000000313137210 */ /* 0x000fca0007fde0ff */
        /* <DEDUP_REMOVED lines=64> */
[----:B------:R-:W-:Y:S02]  /*9ce40*/  STL [R1+0x122c], R9 ;  /* 0x00122c0901007387 */ /* 0x000fe40000100800 */
        /* <DEDUP_REMOVED lines=86> */
[-C--:B--2---:R-:W-:Y:S01]  /*9d3b0*/  IADD3 R0, P5, R0, R3.reuse, RZ ;  /* 0x0000000300007210 */ /* 0x084fe20007fbe0ff */
[--C-:B------:R-:W-:Y:S01]  /*9d3c0*/  IMAD.X R9, R9, 0x1, R2.reuse, P6 ;  /* 0x0000000109097824 */ /* 0x100fe200030e0602 */
[-C--:B------:R-:W-:Y:S01]  /*9d3d0*/  IADD3 R10, P6, R10, R3.reuse, RZ ;  /* 0x000000030a0a7210 */ /* 0x080fe20007fde0ff */
[--C-:B------:R-:W-:Y:S02]  /*9d3e0*/  IMAD.X R11, R11, 0x1, R2.reuse, P1 ;  /* 0x000000010b0b7824 */ /* 0x100fe400008e0602 */
[----:B------:R0:W-:Y:S04]  /*9d3f0*/  STL [R1+0x11b4], R0 ;  /* 0x0011b40001007387 */ /* 0x0001e80000100800 */
[----:B0-----:R-:W2:Y:S01]  /*9d400*/  LDL.LU R0, [R1+0x1180] ;  /* 0x0011800001007983 */ /* 0x001ea20000300800 */
[----:B------:R-:W-:Y:S02]  /*9d410*/  STL [R1+0x11d8], R9 ;  /* 0x0011d80901007387 */ /* 0x000fe40000100800 */
[----:B------:R-:W-:Y:S02]  /*9d420*/  STL [R1+0x11ac], R10 ;  /* 0x0011ac0a01007387 */ /* 0x000fe40000100800 */
[----:B------:R-:W-:Y:S01]  /*9d430*/  STL [R1+0x11d0], R11 ;  /* 0x0011d00b01007387 */ /* 0x000fe20000100800 */
[-C--:B----4-:R-:W-:Y:S01]  /*9d440*/  IADD3 R12, P1, R12, R3.reuse, RZ ;  /* 0x000000030c0c7210 */ /* 0x090fe20007f3e0ff */
        /* <DEDUP_REMOVED lines=417> */
[----:B------:R-:W3:Y:S02]  /*9ee60*/  LDL.LU R9, [R1+0x2e00] ;  /* 0x002e000001097983 */ /* 0x000ee40000300800 */
[----:B------:R-:W3:Y:S02]  /*9ee70*/  LDL.LU R10, [R1+0xf54] ;  /* 0x000f5400010a7983 */ /* 0x000ee40000300800 */
[----:B------:R-:W-:Y:S01]  /*9ee80*/  IMAD.X R18, R18, 0x1, R2, P1 ;  /* 0x0000000112127824 */ /* 0x000fe200008e0602 */
[----:B------:R-:W3:Y:S04]  /*9ee90*/  LDL.LU R11, [R1+0x2e08] ;  /* 0x002e0800010b7983 */ /* 0x000ee80000300800 */
        /* <DEDUP_REMOVED lines=67> */
[----:B------:R-:W-:-:S02]  /*9f2d0*/  IMAD.X R17, R17, 0x1, R2, P1 ;  /* 0x0000000111117824 */ /* 0x000fc400008e0602 */
[----:B------:R-:W-:Y:S03]  /*9f2e0*/  STL [R1+0x2dfc], R27 ;  /* 0x002dfc1b01007387 */ /* 0x000fe60000100800 */
[----:B------:R0:W-:Y:S04]  /*9f2f0*/  STL [R1+0x2e04], R17 ;  /* 0x002e041101007387 */ /* 0x0001e80000100800 */
[----:B0-----:R-:W3:Y:S01]  /*9f300*/  LDL.LU R17, [R1+0x2e60] ;  /* 0x002e600001117983 */ /* 0x001ee20000300800 */
[----:B------:R-:W-:-:S05]  /*9f310*/  IADD3 R29, P1, R29, R3, RZ ;  /* 0x000000031d1d7210 */ /* 0x000fca0007f3e0ff */
        /* <DEDUP_REMOVED lines=60> */
[----:B------:R-:W-:Y:S01]  /*9f6e0*/  IADD3 R12, P4, R12, R3, RZ ;  /* 0x000000030c0c7210 */ /* 0x000fe20007f9e0ff */
[----:B------:R-:W-:-:S02]  /*9f6f0*/  IMAD.X R13, R13, 0x1, R2, P5 ;  /* 0x000000010d0d7824 */ /* 0x000fc400028e0602 */
[----:B0-----:R-:W3:Y:S01]  /*9f700*/  LDL.LU R4, [R1+0x2e9c] ;  /* 0x002e9c0001047983 */ /* 0x001ee20000300800 */
        /* <DEDUP_REMOVED lines=89> */
[----:B------:R-:W-:Y:S01]  /*9fca0*/  IMAD.X R10, R10, 0x1, R2, P1 ;  /* 0x000000010a0a7824 */ /* 0x000fe200008e0602 */
[----:B------:R-:W-:-:S03]  /*9fcb0*/  IADD3 R11, P1, R11, R3, RZ ;  /* 0x000000030b0b7210 */ /* 0x000fc60007f3e0ff */
[----:B------:R-:W-:Y:S01]  /*9fcc0*/  STL [R1+0x2ef8], R9 ;  /* 0x002ef80901007387 */ /* 0x000fe20000100800 */
[--C-:B---3--:R-:W-:Y:S01]  /*9fcd0*/  IMAD.X R12, R12, 0x1, R2.reuse, P2 ;  /* 0x000000010c0c7824 */ /* 0x108fe200010e0602 */
        /* <DEDUP_REMOVED lines=26> */
[----:B------:R-:W-:-:S05]  /*9fe80*/  IMAD.X R19, R19, 0x1, R2, P2 ;  /* 0x0000000113137824 */ /* 0x000fca00010e0602 */
        /* <DEDUP_REMOVED lines=64> */
[----:B------:R-:W-:Y:S02]  /*a0290*/  STL [R1+0x2f3c], R9 ;  /* 0x002f3c0901007387 */ /* 0x000fe40000100800 */
[----:B------:R-:W-:Y:S01]  /*a02a0*/  STL [R1+0x2f78], R10 ;  /* 0x002f780a01007387 */ /* 0x000fe20000100800 */
        /* <DEDUP_REMOVED lines=21> */
[----:B------:R0:W-:Y:S02]  /*a0400*/  STL [R1+0x2f74], R5 ;  /* 0x002f740501007387 */ /* 0x0001e40000100800 */
[----:B------:R-:W-:Y:S01]  /*a0410*/  STL [R1+0x2f6c], R26 ;  /* 0x002f6c1a01007387 */ /* 0x000fe20000100800 */
        /* <DEDUP_REMOVED lines=40> */
[----:B------:R-:W2:Y:S01]  /*a06a0*/  LDL.LU R27, [R1+0x3024] ;  /* 0x00302400011b7983 */ /* 0x000ea20000300800 */
[----:B------:R-:W-:-:S05]  /*a06b0*/  IADD3 R5, P3, R5, R3, RZ ;  /* 0x0000000305057210 */ /* 0x000fca0007f7e0ff */
[----:B------:R0:W-:Y:S04]  /*a06c0*/  STL [R1+0x2fd0], R5 ;  /* 0x002fd00501007387 */ /* 0x0001e80000100800 */
[----:B0-----:R0:W5:Y:S01]  /*a06d0*/  LDL.LU R5, [R1+0x30e0] ;  /* 0x0030e00001057983 */ /* 0x0011620000300800 */
[----:B------:R-:W2:Y:S02]  /*a06e0*/  LDL.LU R3, [R1+0x2f9c] ;  /* 0x002f9c0001037983 */ /* 0x000ea40000300800 */
[----:B--2---:R-:W-:-:S05]  /*a06f0*/  IMAD.X R3, R3, 0x1, R2, P4 ;  /* 0x0000000103037824 */ /* 0x004fca00020e0602 */
[----:B------:R1:W-:Y:S02]  /*a0700*/  STL [R1+0x2f9c], R3 ;  /* 0x002f9c0301007387 */ /* 0x0003e40000100800 */
[----:B-1----:R-:W-:-:S04]  /*a0710*/  IMAD.MOV.U32 R3, RZ, RZ, c[0x0][0x18c] ;  /* 0x00006300ff037624 */ /* 0x002fc800078e00ff */
[----:B------:R-:W-:-:S04]  /*a0720*/  IMAD.SHL.U32 R3, R3, 0x80, RZ ;  /* 0x0000008003037824 */ /* 0x000fc800078e00ff */
[----:B------:R-:W-:-:S05]  /*a0730*/  IMAD.SHL.U32 R3, R3, 0x2, RZ ;  /* 0x0000000203037824 */ /* 0x000fca00078e00ff */
[----:B---3--:R-:W-:-:S05]  /*a0740*/  IADD3 R4, P4, R4, R3, RZ ;  /* 0x0000000304047210 */ /* 0x008fca0007f9e0ff */
[----:B------:R1:W-:Y:S04]  /*a0750*/  STL [R1+0x2fd8], R4 ;  /* 0x002fd80401007387 */ /* 0x0003e80000100800 */
[----:B-1----:R0:W5:Y:S01]  /*a0760*/  LDL.LU R4, [R1+0x30dc] ;  /* 0x0030dc0001047983 */ /* 0x0021620000300800 */
[----:B------:R-:W2:Y:S02]  /*a0770*/  LDL.LU R3, [R1+0x2fa4] ;  /* 0x002fa40001037983 */ /* 0x000ea40000300800 */
[----:B--2---:R-:W-:-:S05]  /*a0780*/  IMAD.X R3, R3, 0x1, R2, P5 ;  /* 0x0000000103037824 */ /* 0x004fca00028e0602 */
[----:B------:R1:W-:Y:S02]  /*a0790*/  STL [R1+0x2fa4], R3 ;  /* 0x002fa40301007387 */ /* 0x0003e40000100800 */
[----:B-1----:R-:W-:-:S04]  /*a07a0*/  IMAD.MOV.U32 R3, RZ, RZ, c[0x0][0x18c] ;  /* 0x00006300ff037624 */ /* 0x002fc800078e00ff */
[----:B------:R-:W-:-:S04]  /*a07b0*/  IMAD.SHL.U32 R3, R3, 0x80, RZ ;  /* 0x0000008003037824 */ /* 0x000fc800078e00ff */
[----:B------:R-:W-:-:S05]  /*a07c0*/  IMAD.SHL.U32 R3, R3, 0x2, RZ ;  /* 0x0000000203037824 */ /* 0x000fca00078e00ff */
[----:B------:R-:W-:-:S05]  /*a07d0*/  IADD3 R19, P5, R19, R3, RZ ;  /* 0x0000000313137210 */ /* 0x000fca0007fbe0ff */
        /* <DEDUP_REMOVED lines=48> */
[--C-:B------:R-:W-:Y:S02]  /*a0ae0*/  IMAD.X R9, R9, 0x1, R2.reuse, P6 ;  /* 0x0000000109097824 */ /* 0x100fe400030e0602 */
[--C-:B------:R-:W-:Y:S02]  /*a0af0*/  IMAD.X R11, R11, 0x1, R2.reuse, P1 ;  /* 0x000000010b0b7824 */ /* 0x100fe400008e0602 */
[----:B------:R-:W-:-:S02]  /*a0b00*/  IMAD.X R13, R13, 0x1, R2, P2 ;  /* 0x000000010d0d7824 */ /* 0x000fc400010e0602 */
[--C-:B------:R-:W-:Y:S02]  /*a0b10*/  IMAD.X R15, R15, 0x1, R2.reuse, P3 ;  /* 0x000000010f0f7824 */ /* 0x100fe400018e0602 */
[--C-:B------:R-:W-:Y:S02]  /*a0b20*/  IMAD.X R22, R22, 0x1, R2.reuse, P4 ;  /* 0x0000000116167824 */ /* 0x100fe400020e0602 */
[----:B--2---:R-:W-:-:S05]  /*a0b30*/  IMAD.X R3, R3, 0x1, R2, P5 ;  /* 0x0000000103037824 */ /* 0x004fca00028e0602 */
[----:B------:R1:W-:Y:S02]  /*a0b40*/  STL [R1+0x2fd4], R3 ;  /* 0x002fd40301007387 */ /* 0x0003e40000100800 */
[----:B-1----:R-:W-:-:S04]  /*a0b50*/  IMAD.MOV.U32 R3, RZ, RZ, c[0x0][0x18c] ;  /* 0x00006300ff037624 */ /* 0x002fc800078e00ff */
[----:B------:R-:W-:-:S04]  /*a0b60*/  IMAD.SHL.U32 R3, R3, 0x80, RZ ;  /* 0x0000008003037824 */ /* 0x000fc800078e00ff */
[----:B------:R-:W-:-:S05]  /*a0b70*/  IMAD.SHL.U32 R3, R3, 0x2, RZ ;  /* 0x0000000203037824 */ /* 0x000fca00078e00ff */
[-C--:B----4-:R-:W-:Y:S02]  /*a0b80*/  IADD3 R16, P5, R16, R3.reuse, RZ ;  /* 0x0000000310107210 */ /* 0x090fe40007fbe0ff */
[-C--:B------:R-:W-:Y:S02]  /*a0b90*/  IADD3 R10, P6, R10, R3.reuse, RZ ;  /* 0x000000030a0a7210 */ /* 0x080fe40007fde0ff */
[-C--:B------:R-:W-:Y:S02]  /*a0ba0*/  IADD3 R12, P1, R12, R3.reuse, RZ ;  /* 0x000000030c0c7210 */ /* 0x080fe40007f3e0ff */
[-C--:B------:R-:W-:Y:S01]  /*a0bb0*/  IADD3 R14, P2, R14, R3.reuse, RZ ;  /* 0x000000030e0e7210 */ /* 0x080fe20007f5e0ff */
[----:B------:R1:W-:Y:S01]  /*a0bc0*/  STL [R1+0x3010], R16 ;  /* 0x0030101001007387 */ /* 0x0003e20000100800 */
[----:B------:R0:W-:Y:S02]  /*a0bd0*/  STL [R1+0x2fdc], R9 ;  /* 0x002fdc0901007387 */ /* 0x0001e40000100800 */
[----:B------:R0:W-:Y:S01]  /*a0be0*/  STL [R1+0x3018], R10 ;  /* 0x0030180a01007387 */ /* 0x0001e20000100800 */
[----:B------:R-:W-:Y:S01]  /*a0bf0*/  IADD3 R21, P3, R21, R3, RZ ;  /* 0x0000000315157210 */ /* 0x000fe20007f7e0ff */
[----:B------:R0:W-:Y:S01]  /*a0c00*/  STL [R1+0x2fe4], R11 ;  /* 0x002fe40b01007387 */ /* 0x0001e20000100800 */
[----:B------:R0:W-:Y:S02]  /*a0c10*/  STL [R1+0x3020], R12 ;  /* 0x0030200c01007387 */ /* 0x0001e40000100800 */
[----:B------:R0:W-:Y:S02]  /*a0c20*/  STL [R1+0x2fec], R13 ;  /* 0x002fec0d01007387 */ /* 0x0001e40000100800 */
[--C-:B------:R-:W-:Y:S01]  /*a0c30*/  IMAD.X R23, R23, 0x1, R2.reuse, P5 ;  /* 0x0000000117177824 */ /* 0x100fe200028e0602 */
[----:B------:R0:W-:Y:S04]  /*a0c40*/  STL [R1+0x3028], R14 ;  /* 0x0030280e01007387 */ /* 0x0001e80000100800 */
[----:B-1----:R-:W1:Y:S01]  /*a0c50*/  S2R R16, SR_TID.X ;  /* 0x0000000000107919 */ /* 0x002e620000002100 */
[----:B------:R-:W-:-:S02]  /*a0c60*/  IMAD.X R24, R24, 0x1, R2, P6 ;  /* 0x0000000118187824 */ /* 0x000fc400030e0602 */
[----:B------:R0:W-:Y:S02]  /*a0c70*/  STL [R1+0x2ff4], R15 ;  /* 0x002ff40f01007387 */ /* 0x0001e40000100800 */
[--C-:B------:R-:W-:Y:S01]  /*a0c80*/  IMAD.X R27, R27, 0x1, R2.reuse, P3 ;  /* 0x000000011b1b7824 */ /* 0x100fe200018e0602 */
[----:B------:R0:W-:Y:S01]  /*a0c90*/  STL [R1+0x302c], R21 ;  /* 0x00302c1501007387 */ /* 0x0001e20000100800 */
[--C-:B------:R-:W-:Y:S02]  /*a0ca0*/  IMAD.X R25, R25, 0x1, R2.reuse, P1 ;  /* 0x0000000119197824 */ /* 0x100fe400008e0602 */
[----:B------:R0:W-:Y:S02]  /*a0cb0*/  STL [R1+0x2ffc], R22 ;  /* 0x002ffc1601007387 */ /* 0x0001e40000100800 */
[----:B------:R-:W-:Y:S01]  /*a0cc0*/  IMAD.X R26, R26, 0x1, R2, P2 ;  /* 0x000000011a1a7824 */ /* 0x000fe200010e0602 */
[----:B------:R0:W-:Y:S01]  /*a0cd0*/  STL [R1+0x3004], R23 ;  /* 0x0030041701007387 */ /* 0x0001e20000100800 */
[----:B------:R0:W-:Y:S02]  /*a0ce0*/  STL [R1+0x300c], R24 ;  /* 0x00300c1801007387 */ /* 0x0001e40000100800 */
[----:B------:R0:W-:Y:S02]  /*a0cf0*/  STL [R1+0x3024], R27 ;  /* 0x0030241b01007387 */ /* 0x0001e40000100800 */
[----:B------:R0:W-:Y:S01]  /*a0d00*/  STL [R1+0x3014], R25 ;  /* 0x0030141901007387 */ /* 0x0001e20000100800 */
[----:B------:R0:W-:Y:S01]  /*a0d10*/  STL [R1+0x301c], R26 ;  /* 0x00301c1a01007387 */ /* 0x0001e20000100800 */
[----:B-1----:R-:W-:-:S05]  /*a0d20*/  LOP3.LUT R16, R16, 0x3f, RZ, 0xc0, !PT ;  /* 0x0000003f10107812 */ /* 0x002fca00078ec0ff */
[----:B------:R-:W-:Y:S01]  /*a0d30*/  IMAD.SHL.U32 R16, R16, 0x2, RZ ;  /* 0x0000000210107824 */ /* 0x000fe200078e00ff */
[----:B0-----:R-:W-:Y:S01]  /*a0d40*/  @!P0 CALL.REL.NOINC `(.L_x_2) ;  /* 0x0000001000008944 */ /* 0x001fe20003c00000 */
[----:B------:R-:W-:Y:S05]  /*a0d50*/  BRA `(.L_x_3) ;  /* 0xfffa386000007947 */ /* 0x000fea000383ffff */
.L_x_2:
[----:B-----5:R-:W2:Y:S04]  /*a0d60*/  LDL.LU R0, [R1+0x648] ;  /* 0x0006480001007983 */ /* 0x020ea80000300800 */
[----:B--2---:R0:W-:Y:S04]  /*a0d70*/  STL [R1+0x3150], R0 ;  /* 0x0031500001007387 */ /* 0x0041e80000100800 */
[----:B0-----:R-:W2:Y:S04]  /*a0d80*/  LDL.LU R0, [R1+0x62c] ;  /* 0x00062c0001007983 */ /* 0x001ea80000300800 */
        /* <DEDUP_REMOVED lines=33> */
[----:B------:R-:W2:Y:S01]  /*a0fa0*/  LDL.LU R2, [R1+0x658] ;  /* 0x0006580001027983 */ /* 0x000ea20000300800 */
[----:B0-----:R-:W-:-:S03]  /*a0fb0*/  IMAD.MOV.U32 R0, RZ, RZ, R20 ;  /* 0x000000ffff007224 */ /* 0x001fc600078e0014 */
        /* <DEDUP_REMOVED lines=33> */
[----:B------:R-:W2:Y:S04]  /*a11d0*/  LDL.LU R3, [R1+0x668] ;  /* 0x0006680001037983 */ /* 0x000ea80000300800 */
[----:B------:R-:W2:Y:S01]  /*a11e0*/  LDL.LU R16, [R1+0x678] ;  /* 0x0006780001107983 */ /* 0x000ea20000300800 */
[----:B0-----:R-:W-:-:S03]  /*a11f0*/  IMAD.MOV.U32 R2, RZ, RZ, R8 ;  /* 0x000000ffff027224 */ /* 0x001fc600078e0008 */
[----:B------:R-:W3:Y:S04]  /*a1200*/  LDL.LU R8, [R1+0x604] ;  /* 0x0006040001087983 */ /* 0x000ee80000300800 */
[----:B------:R-:W3:Y:S04]  /*a1210*/  LDL.LU R9, [R1+0x614] ;  /* 0x0006140001097983 */ /* 0x000ee80000300800 */
[----:B------:R-:W4:Y:S04]  /*a1220*/  LDL.LU R10, [R1+0x624] ;  /* 0x00062400010a7983 */ /* 0x000f280000300800 */
        /* <DEDUP_REMOVED lines=17> */
[----:B------:R0:W-:Y:S01]  /*a1340*/  STL [R1+0x3108], R5 ;  /* 0x0031080501007387 */ /* 0x0001e20000100800 */
[----:B------:R-:W-:-:S03]  /*a1350*/  F2FP.PACK_AB R0, R2, R0 ;  /* 0x000000000200723e */ /* 0x000fc600000000ff */
        /* <DEDUP_REMOVED lines=13> */
[----:B------:R-:W2:Y:S04]  /*a1430*/  LDL.LU R2, [R1+0x31d8] ;  /* 0x0031d80001027983 */ /* 0x000ea80000300800 */
[----:B------:R0:W-:Y:S04]  /*a1440*/  STL [R1+0x9c], R0 ;  /* 0x00009c0001007387 */ /* 0x0001e80000100800 */
[----:B0-----:R-:W2:Y:S02]  /*a1450*/  LDL.LU R0, [R1+0x31d4] ;  /* 0x0031d40001007983 */ /* 0x001ea40000300800 */
[----:B--2---:R-:W-:-:S02]  /*a1460*/  F2FP.PACK_AB R0, R2, R0 ;  /* 0x000000000200723e */ /* 0x004fc400000000ff */
        /* <DEDUP_REMOVED lines=62> */
[----:B0-----:R-:W2:Y:S01]  /*a1850*/  LDL.LU R0, [R1+0x3154] ;  /* 0x0031540001007983 */ /* 0x001ea20000300800 */
[----:B------:R-:W-:Y:S02]  /*a1860*/  F2FP.PACK_AB R28, R28, R17 ;  /* 0x000000111c1c723e */ /* 0x000fe400000000ff */
[----:B--2---:R-:W-:-:S02]  /*a1870*/  F2FP.PACK_AB R29, R0, R29 ;  /* 0x0000001d001d723e */ /* 0x004fc400000000ff */
[----:B------:R-:W2:Y:S01]  /*a1880*/  LDL.LU R0, [R1+0x3150] ;  /* 0x0031500001007983 */ /* 0x000ea20000300800 */
[----:B------:R-:W-:Y:S02]  /*a1890*/  F2FP.PACK_AB R17, R18, R19 ;  /* 0x000000131211723e */ /* 0x000fe400000000ff */
[----:B------:R-:W-:Y:S01]  /*a18a0*/  F2FP.PACK_AB R5, R4, R5 ;  /* 0x000000050405723e */ /* 0x000fe200000000ff */
[----:B------:R-:W-:Y:S01]  /*a18b0*/  STL [R1+0x58], R29 ;  /* 0x0000581d01007387 */ /* 0x000fe20000100800 */
[----:B------:R-:W-:Y:S02]  /*a18c0*/  F2FP.PACK_AB R4, R6, R7 ;  /* 0x000000070604723e */ /* 0x000fe400000000ff */
[----:B------:R-:W-:Y:S01]  /*a18d0*/  F2FP.PACK_AB R3, R3, R16 ;  /* 0x000000100303723e */ /* 0x000fe200000000ff */
[----:B------:R-:W-:Y:S04]  /*a18e0*/  STL [R1+0x54], R28 ;  /* 0x0000541c01007387 */ /* 0x000fe80000100800 */
[----:B------:R-:W-:Y:S04]  /*a18f0*/  STL [R1+0x50], R17 ;  /* 0x0000501101007387 */ /* 0x000fe80000100800 */
[----:B------:R-:W-:Y:S04]  /*a1900*/  STL [R1+0x4c], R5 ;  /* 0x00004c0501007387 */ /* 0x000fe80000100800 */
[----:B------:R-:W-:Y:S01]  /*a1910*/  STL [R1+0x48], R4 ;  /* 0x0000480401007387 */ /* 0x000fe20000100800 */
[----:B--2---:R-:W-:-:S02]  /*a1920*/  F2FP.PACK_AB R0, R0, R2 ;  /* 0x000000020000723e */ /* 0x004fc400000000ff */
[----:B---3--:R-:W-:-:S03]  /*a1930*/  F2FP.PACK_AB R2, R8, R9 ;  /* 0x000000090802723e */ /* 0x008fc600000000ff */
[----:B------:R4:W-:Y:S04]  /*a1940*/  STL [R1+0x44], R0 ;  /* 0x0000440001007387 */ /* 0x0009e80000100800 */
[----:B------:R0:W-:Y:S01]  /*a1950*/  STL [R1+0x40], R3 ;  /* 0x0000400301007387 */ /* 0x0001e20000100800 */
[----:B----4-:R-:W-:-:S03]  /*a1960*/  F2FP.PACK_AB R0, R10, R11 ;  /* 0x0000000b0a00723e */ /* 0x010fc600000000ff */
[----:B------:R1:W-:Y:S01]  /*a1970*/  STL [R1+0x3c], R2 ;  /* 0x00003c0201007387 */ /* 0x0003e20000100800 */
[----:B0-----:R-:W-:-:S03]  /*a1980*/  F2FP.PACK_AB R3, R12, R13 ;  /* 0x0000000d0c03723e */ /* 0x001fc600000000ff */
[----:B------:R0:W-:Y:S04]  /*a1990*/  STL [R1+0x38], R0 ;  /* 0x0000380001007387 */ /* 0x0001e80000100800 */
[----:B------:R2:W-:Y:S01]  /*a19a0*/  STL [R1+0x34], R3 ;  /* 0x0000340301007387 */ /* 0x0005e20000100800 */
[----:B-1----:R-:W-:Y:S02]  /*a19b0*/  F2FP.PACK_AB R2, R14, R15 ;  /* 0x0000000f0e02723e */ /* 0x002fe400000000ff */
[----:B0-----:R-:W-:-:S03]  /*a19c0*/  F2FP.PACK_AB R0, R20, R21 ;  /* 0x000000151400723e */ /* 0x001fc600000000ff */
[----:B------:R0:W-:Y:S01]  /*a19d0*/  STL [R1+0x30], R2 ;  /* 0x0000300201007387 */ /* 0x0001e20000100800 */
[----:B--2---:R-:W-:-:S03]  /*a19e0*/  F2FP.PACK_AB R3, R22, R23 ;  /* 0x000000171603723e */ /* 0x004fc600000000ff */
[----:B------:R1:W-:Y:S04]  /*a19f0*/  STL [R1+0x2c], R0 ;  /* 0x00002c0001007387 */ /* 0x0003e80000100800 */
[----:B------:R-:W-:Y:S04]  /*a1a00*/  STL [R1+0x28], R3 ;  /* 0x0000280301007387 */ /* 0x000fe80000100800 */
[----:B------:R-:W2:Y:S01]  /*a1a10*/  LDL.LU R7, [R1+0x6f8] ;  /* 0x0006f80001077983 */ /* 0x000ea20000300800 */
[----:B0-----:R-:W-:Y:S02]  /*a1a20*/  F2FP.PACK_AB R2, R24, R25 ;  /* 0x000000191802723e */ /* 0x001fe400000000ff */
[----:B-1----:R-:W-:-:S03]  /*a1a30*/  F2FP.PACK_AB R0, R26, R27 ;  /* 0x0000001b1a00723e */ /* 0x002fc600000000ff */
[----:B------:R-:W-:Y:S04]  /*a1a40*/  STL [R1+0x24], R2 ;  /* 0x0000240201007387 */ /* 0x000fe80000100800 */
[----:B--2---:R0:W-:Y:S04]  /*a1a50*/  STL [R1+0x3118], R7 ;  /* 0x0031180701007387 */ /* 0x0041e80000100800 */
[----:B------:R-:W-:Y:S04]  /*a1a60*/  STL [R1+0x20], R0 ;  /* 0x0000200001007387 */ /* 0x000fe80000100800 */
        /* <DEDUP_REMOVED lines=13> */
[----:B------:R-:W3:Y:S04]  /*a1b40*/  LDL.LU R6, [R1+0x684] ;  /* 0x0006840001067983 */ /* 0x000ee80000300800 */
[----:B---3--:R0:W-:Y:S04]  /*a1b50*/  STL [R1+0x3114], R6 ;  /* 0x0031140601007387 */ /* 0x0081e80000100800 */
[----:B0-----:R-:W3:Y:S04]  /*a1b60*/  LDL.LU R6, [R1+0x6e8] ;  /* 0x0006e80001067983 */ /* 0x001ee80000300800 */
        /* <DEDUP_REMOVED lines=13> */
[----:B0-----:R-:W2:Y:S04]  /*a1c40*/  LDL.LU R6, [R1+0x68c] ;  /* 0x00068c0001067983 */ /* 0x001ea80000300800 */
[----:B------:R-:W3:Y:S04]  /*a1c50*/  LDL.LU R5, [R1+0x6a4] ;  /* 0x0006a40001057983 */ /* 0x000ee80000300800 */
[----:B------:R-:W4:Y:S04]  /*a1c60*/  LDL.LU R4, [R1+0x6c4] ;  /* 0x0006c40001047983 */ /* 0x000f280000300800 */
[----:B------:R-:W2:Y:S04]  /*a1c70*/  LDL.LU R11, [R1+0x690] ;  /* 0x00069000010b7983 */ /* 0x000ea80000300800 */
[----:B--2---:R0:W-:Y:S04]  /*a1c80*/  STL [R1+0x3100], R11 ;  /* 0x0031000b01007387 */ /* 0x0041e80000100800 */
[----:B0-----:R-:W2:Y:S04]  /*a1c90*/  LDL.LU R11, [R1+0x6e4] ;  /* 0x0006e400010b7983 */ /* 0x001ea80000300800 */
        /* <DEDUP_REMOVED lines=22> */
[----:B------:R-:W2:Y:S04]  /*a1e00*/  LDL.LU R18, [R1+0x708] ;  /* 0x0007080001127983 */ /* 0x000ea80000300800 */
[----:B------:R-:W2:Y:S04]  /*a1e10*/  LDL.LU R17, [R1+0x728] ;  /* 0x0007280001117983 */ /* 0x000ea80000300800 */
[----:B------:R-:W2:Y:S04]  /*a1e20*/  LDL.LU R16, [R1+0x778] ;  /* 0x0007780001107983 */ /* 0x000ea80000300800 */
[----:B--2---:R0:W-:Y:S04]  /*a1e30*/  STL [R1+0x30d4], R16 ;  /* 0x0030d41001007387 */ /* 0x0041e80000100800 */
[----:B0-----:R-:W2:Y:S04]  /*a1e40*/  LDL.LU R16, [R1+0x748] ;  /* 0x0007480001107983 */ /* 0x001ea80000300800 */
[----:B------:R-:W2:Y:S04]  /*a1e50*/  LDL.LU R23, [R1+0x714] ;  /* 0x0007140001177983 */ /* 0x000ea80000300800 */
[----:B--2---:R0:W-:Y:S04]  /*a1e60*/  STL [R1+0x30d0], R23 ;  /* 0x0030d01701007387 */ /* 0x0041e80000100800 */
[----:B0-----:R-:W2:Y:S04]  /*a1e70*/  LDL.LU R23, [R1+0x768] ;  /* 0x0007680001177983 */ /* 0x001ea80000300800 */
[----:B------:R-:W2:Y:S01]  /*a1e80*/  LDL.LU R28, [R1+0x724] ;  /* 0x00072400011c7983 */ /* 0x000ea20000300800 */
[----:B------:R-:W-:-:S03]  /*a1e90*/  F2FP.PACK_AB R7, R6, R7 ;  /* 0x000000070607723e */ /* 0x000fc600000000ff */
[----:B--2---:R0:W-:Y:S04]  /*a1ea0*/  STL [R1+0x30cc], R28 ;  /* 0x0030cc1c01007387 */ /* 0x0041e80000100800 */
[----:B0-----:R-:W2:Y:S04]  /*a1eb0*/  LDL.LU R28, [R1+0x704] ;  /* 0x00070400011c7983 */ /* 0x001ea80000300800 */
        /* <DEDUP_REMOVED lines=40> */
[----:B------:R0:W-:Y:S04]  /*a2140*/  STL [R1], R7 ;  /* 0x0000000701007387 */ /* 0x0001e80000100800 */
[----:B0-----:R-:W2:Y:S02]  /*a2150*/  LDL.LU R7, [R1+0x3110] ;  /* 0x0031100001077983 */ /* 0x001ea40000300800 */
[----:B--2---:R-:W-:-:S02]  /*a2160*/  F2FP.PACK_AB R7, R6, R7 ;  /* 0x000000070607723e */ /* 0x004fc400000000ff */
[----:B------:R-:W3:Y:S02]  /*a2170*/  LDL.LU R6, [R1+0x310c] ;  /* 0x00310c0001067983 */ /* 0x000ee40000300800 */
[----:B---3--:R-:W-:Y:S02]  /*a2180*/  F2FP.PACK_AB R6, R5, R6 ;  /* 0x000000060506723e */ /* 0x008fe400000000ff */
[----:B------:R-:W4:Y:S02]  /*a2190*/  LDL.LU R5, [R1+0x3108] ;  /* 0x0031080001057983 */ /* 0x000f240000300800 */
[----:B----4-:R-:W-:Y:S02]  /*a21a0*/  F2FP.PACK_AB R5, R4, R5 ;  /* 0x000000050405723e */ /* 0x010fe400000000ff */
[----:B------:R-:W2:Y:S02]  /*a21b0*/  LDL.LU R4, [R1+0x3104] ;  /* 0x0031040001047983 */ /* 0x000ea40000300800 */
[----:B--2---:R-:W-:-:S02]  /*a21c0*/  F2FP.PACK_AB R4, R11, R4 ;  /* 0x000000040b04723e */ /* 0x004fc400000000ff */
[----:B------:R-:W2:Y:S02]  /*a21d0*/  LDL.LU R11, [R1+0x3100] ;  /* 0x00310000010b7983 */ /* 0x000ea40000300800 */
[----:B--2---:R-:W-:Y:S02]  /*a21e0*/  F2FP.PACK_AB R11, R10, R11 ;  /* 0x0000000b0a0b723e */ /* 0x004fe400000000ff */
[----:B------:R-:W2:Y:S02]  /*a21f0*/  LDL.LU R10, [R1+0x30fc] ;  /* 0x0030fc00010a7983 */ /* 0x000ea40000300800 */
[----:B--2---:R-:W-:Y:S02]  /*a2200*/  F2FP.PACK_AB R10, R9, R10 ;  /* 0x0000000a090a723e */ /* 0x004fe400000000ff */
        /* <DEDUP_REMOVED lines=22> */
[----:B------:R-:W2:Y:S01]  /*a2370*/  LDL.LU R28, [R1+0x30cc] ;  /* 0x0030cc00011c7983 */ /* 0x000ea20000300800 */
[----:B------:R-:W-:Y:S02]  /*a2380*/  F2FP.PACK_AB R21, R29, R21 ;  /* 0x000000151d15723e */ /* 0x000fe400000000ff */
[----:B--2---:R-:W-:Y:S02]  /*a2390*/  F2FP.PACK_AB R22, R28, R22 ;  /* 0x000000161c16723e */ /* 0x004fe400000000ff */
[----:B------:R-:W2:Y:S04]  /*a23a0*/  LDL.LU R28, [R1+0x30c8] ;  /* 0x0030c800011c7983 */ /* 0x000ea80000300800 */
[----:B------:R-:W2:Y:S01]  /*a23b0*/  LDL.LU R29, [R1+0x30c4] ;  /* 0x0030c400011d7983 */ /* 0x000ea20000300800 */
[----:B------:R-:W-:-:S02]  /*a23c0*/  F2FP.PACK_AB R25, R24, R25 ;  /* 0x000000191819723e */ /* 0x000fc400000000ff */
[----:B------:R-:W-:Y:S02]  /*a23d0*/  F2FP.PACK_AB R20, R0, R20 ;  /* 0x000000140014723e */ /* 0x000fe400000000ff */
[----:B------:R-:W-:Y:S02]  /*a23e0*/  F2FP.PACK_AB R27, R2, R27 ;  /* 0x0000001b021b723e */ /* 0x000fe400000000ff */
[----:B------:R-:W-:Y:S02]  /*a23f0*/  F2FP.PACK_AB R26, R3, R26 ;  /* 0x0000001a031a723e */ /* 0x000fe400000000ff */
[----:B--2---:R-:W-:Y:S02]  /*a2400*/  F2FP.PACK_AB R24, R29, R28 ;  /* 0x0000001c1d18723e */ /* 0x004fe400000000ff */
.L_x_1:
[----:B------:R-:W2:Y:S04]  /*a2410*/  LDL.LU R29, [R1+0x303c] ;  /* 0x00303c00011d7983 */ /* 0x000ea80000300800 */
[----:B------:R1:W-:Y:S04]  /*a2420*/  STL [R1+0x3148], R5 ;  /* 0x0031480501007387 */ /* 0x0003e80000100800 */
[----:B------:R3:W-:Y:S04]  /*a2430*/  STL [R1+0x3144], R6 ;  /* 0x0031440601007387 */ /* 0x0007e80000100800 */
[----:B-1----:R-:W1:Y:S04]  /*a2440*/  S2R R5, SR_TID.X ;  /* 0x0000000000057919 */ /* 0x002e680000002100 */
[----:B---3--:R-:W3:Y:S04]  /*a2450*/  LDL.LU R6, [R1+0x3038] ;  /* 0x0030380001067983 */ /* 0x008ee80000300800 */
[----:B------:R4:W-:Y:S04]  /*a2460*/  STL [R1+0x3140], R7 ;  /* 0x0031400701007387 */ /* 0x0009e80000100800 */
[----:B----4-:R-:W4:Y:S04]  /*a2470*/  LDL.LU R7, [R1+0x3e0] ;  /* 0x0003e00001077983 */ /* 0x010f280000300800 */
[----:B------:R-:W5:Y:S01]  /*a2480*/  S2R R28, SR_TID.X ;  /* 0x00000000001c7919 */ /* 0x000f620000002100 */
[----:B01----:R-:W-:-:S02]  /*a2490*/  IMAD.SHL.U32 R0, R5, 0x80, RZ ;  /* 0x0000008005007824 */ /* 0x003fc400078e00ff */
[C---:B------:R-:W-:Y:S02]  /*a24a0*/  IMAD.SHL.U32 R3, R5.reuse, 0x200, RZ ;  /* 0x0000020005037824 */ /* 0x040fe400078e00ff */
[----:B------:R-:W-:-:S03]  /*a24b0*/  IMAD.SHL.U32 R2, R5, 0x4, RZ ;  /* 0x0000000405027824 */ /* 0x000fc600078e00ff */
[----:B------:R-:W-:Y:S01]  /*a24c0*/  LOP3.LUT R3, R3, 0xc00, RZ, 0xc0, !PT ;  /* 0x00000c0003037812 */ /* 0x000fe200078ec0ff */
[----:B------:R-:W-:Y:S01]  /*a24d0*/  BAR.SYNC.DEFER_BLOCKING 0x0 ;  /* 0x0000000000007b1d */ /* 0x000fe20000010000 */
[----:B--2---:R-:W-:Y:S02]  /*a24e0*/  LOP3.LUT R0, R29, 0xc00, R0, 0xf8, !PT ;  /* 0x00000c001d007812 */ /* 0x004fe400078ef800 */
[----:B-----5:R-:W-:Y:S02]  /*a24f0*/  SHF.R.U32.HI R29, RZ, 0x4, R28 ;  /* 0x00000004ff1d7819 */ /* 0x020fe4000001161c */
[----:B------:R-:W-:Y:S02]  /*a2500*/  LOP3.LUT R2, R0, 0x70, R2, 0x78, !PT ;  /* 0x0000007000027812 */ /* 0x000fe400078e7802 */
[----:B------:R-:W-:-:S05]  /*a2510*/  LOP3.LUT R28, R5, 0x20, RZ, 0xc0, !PT ;  /* 0x00000020051c7812 */ /* 0x000fca00078ec0ff */
[----:B------:R-:W-:Y:S01]  /*a2520*/  IMAD R2, R28, 0x10, R2 ;  /* 0x000000101c027824 */ /* 0x000fe200078e0202 */
[----:B---3--:R-:W-:Y:S02]  /*a2530*/  LOP3.LUT R0, R3, 0x1f0, R6, 0xf8, !PT ;  /* 0x000001f003007812 */ /* 0x008fe400078ef806 */
[C---:B------:R-:W-:Y:S02]  /*a2540*/  IADD3 R3, R29.reuse, 0x7c, RZ ;  /* 0x0000007c1d037810 */ /* 0x040fe40007ffe0ff */
[----:B------:R-:W-:Y:S02]  /*a2550*/  IADD3 R6, R29, 0x3c, RZ ;  /* 0x0000003c1d067810 */ /* 0x000fe40007ffe0ff */
[----:B------:R-:W-:Y:S02]  /*a2560*/  SHF.R.U32.HI R29, RZ, 0x4, R5 ;  /* 0x00000004ff1d7819 */ /* 0x000fe40000011605 */
[C---:B----4-:R-:W-:Y:S02]  /*a2570*/  LOP3.LUT R3, R7.reuse, R3, RZ, 0xfc, !PT ;  /* 0x0000000307037212 */ /* 0x050fe400078efcff */
[----:B------:R-:W-:-:S03]  /*a2580*/  LOP3.LUT R28, R7, 0x1bc, R29, 0xfe, !PT ;  /* 0x000001bc071c7812 */ /* 0x000fc600078efe1d */
[----:B------:R0:W-:Y:S02]  /*a2590*/  STL [R1+0x174], R3 ;  /* 0x0001740301007387 */ /* 0x0001e40000100800 */
[C---:B0-----:R-:W-:Y:S02]  /*a25a0*/  LOP3.LUT R3, R7.reuse, R6, RZ, 0xfc, !PT ;  /* 0x0000000607037212 */ /* 0x041fe400078efcff */
[----:B------:R-:W-:-:S03]  /*a25b0*/  LOP3.LUT R6, R7, 0x1fc, R29, 0xfe, !PT ;  /* 0x000001fc07067812 */ /* 0x000fc600078efe1d */
[----:B------:R0:W-:Y:S04]  /*a25c0*/  STL [R1+0x130], R3 ;  /* 0x0001300301007387 */ /* 0x0001e80000100800 */
[----:B------:R1:W-:Y:S04]  /*a25d0*/  STL [R1+0x1dc], R6 ;  /* 0x0001dc0601007387 */ /* 0x0003e80000100800 */
[----:B------:R2:W-:Y:S01]  /*a25e0*/  STL [R1+0x1b8], R28 ;  /* 0x0001b81c01007387 */ /* 0x0005e20000100800 */
[----:B0-----:R-:W-:Y:S02]  /*a25f0*/  LOP3.LUT R3, R7, 0x17c, R29, 0xfe, !PT ;  /* 0x0000017c07037812 */ /* 0x001fe400078efe1d */
[----:B-1----:R-:W-:-:S03]  /*a2600*/  SHF.R.U32.HI R6, RZ, 0x4, R5 ;  /* 0x00000004ff067819 */ /* 0x002fc60000011605 */
[----:B------:R0:W-:Y:S01]  /*a2610*/  STL [R1+0x1ac], R3 ;  /* 0x0001ac0301007387 */ /* 0x0001e20000100800 */
[C-C-:B------:R-:W-:Y:S02]  /*a2620*/  LOP3.LUT R5, R7.reuse, 0xbc, R29.reuse, 0xfe, !PT ;  /* 0x000000bc07057812 */ /* 0x140fe400078efe1d */
[----:B------:R-:W-:Y:S02]  /*a2630*/  SGXT.U32 R6, R6, 0x2 ;  /* 0x000000020606781a */ /* 0x000fe40000000000 */
[C-C-:B--2---:R-:W-:Y:S02]  /*a2640*/  LOP3.LUT R28, R7.reuse, 0xfc, R29.reuse, 0xfe, !PT ;  /* 0x000000fc071c7812 */ /* 0x144fe400078efe1d */
[C---:B0-----:R-:W-:Y:S02]  /*a2650*/  LOP3.LUT R3, R7.reuse, 0x13c, R29, 0xfe, !PT ;  /* 0x0000013c07037812 */ /* 0x041fe400078efe1d */
[----:B------:R-:W-:-:S03]  /*a2660*/  LOP3.LUT R29, R7, 0x8, R6, 0xfe, !PT ;  /* 0x00000008071d7812 */ /* 0x000fc600078efe06 */
[----:B------:R0:W-:Y:S04]  /*a2670*/  STL [R1+0x198], R3 ;  /* 0x0001980301007387 */ /* 0x0001e80000100800 */
[----:B------:R1:W-:Y:S01]  /*a2680*/  STL [R1+0x18c], R28 ;  /* 0x00018c1c01007387 */ /* 0x0003e20000100800 */
[C---:B0-----:R-:W-:Y:S02]  /*a2690*/  LOP3.LUT R3, R7.reuse, R6, RZ, 0xfc, !PT ;  /* 0x0000000607037212 */ /* 0x041fe400078efcff */
[----:B-1----:R-:W-:-:S03]  /*a26a0*/  LOP3.LUT R28, R7, 0x4, R6, 0xfe, !PT ;  /* 0x00000004071c7812 */ /* 0x002fc600078efe06 */
[----:B------:R0:W-:Y:S04]  /*a26b0*/  STL [R1+0x3118], R3 ;  /* 0x0031180301007387 */ /* 0x0001e80000100800 */
[----:B------:R1:W-:Y:S01]  /*a26c0*/  STL [R1+0x180], R5 ;  /* 0x0001800501007387 */ /* 0x0003e20000100800 */
[C-C-:B0-----:R-:W-:Y:S02]  /*a26d0*/  LOP3.LUT R3, R7.reuse, 0xc, R6.reuse, 0xfe, !PT ;  /* 0x0000000c07037812 */ /* 0x141fe400078efe06 */
        /* <DEDUP_REMOVED lines=226> */
[----:B------:R1:W-:Y:S04]  /*a3500*/  STL [R1+0x2f0], R5 ;  /* 0x0002f00501007387 */ /* 0x0003e80000100800 */
[----:B------:R-:W-:Y:S04]  /*a3510*/  STS.128 [R2], R24 ;  /* 0x0000001802007388 */ /* 0x000fe80000000c00 */
[----:B0-----:R-:W0:Y:S01]  /*a3520*/  S2R R3, SR_TID.X ;  /* 0x0000000000037919 */ /* 0x001e220000002100 */
[----:B-1----:R-:W-:-:S05]  /*a3530*/  LOP3.LUT R5, R7, 0x1f0, R6, 0xfe, !PT ;  /* 0x000001f007057812 */ /* 0x002fca00078efe06 */
[----:B------:R1:W-:Y:S02]  /*a3540*/  STL [R1+0x2f4], R5 ;  /* 0x0002f40501007387 */ /* 0x0003e40000100800 */
[C-C-:B-1----:R-:W-:Y:S02]  /*a3550*/  LOP3.LUT R5, R7.reuse, 0x1f4, R6.reuse, 0xfe, !PT ;  /* 0x000001f407057812 */ /* 0x142fe400078efe06 */
[----:B------:R-:W-:-:S03]  /*a3560*/  LOP3.LUT R7, R7, 0x1f8, R6, 0xfe, !PT ;  /* 0x000001f807077812 */ /* 0x000fc600078efe06 */
[----:B------:R1:W-:Y:S04]  /*a3570*/  STL [R1+0x2f8], R5 ;  /* 0x0002f80501007387 */ /* 0x0003e80000100800 */
[----:B-1----:R-:W2:Y:S04]  /*a3580*/  LDL.LU R5, [R1+0x3148] ;  /* 0x0031480001057983 */ /* 0x002ea80000300800 */
[----:B------:R-:W2:Y:S04]  /*a3590*/  LDL.LU R6, [R1+0x3144] ;  /* 0x0031440001067983 */ /* 0x000ea80000300800 */
[----:B------:R1:W-:Y:S04]  /*a35a0*/  STL [R1+0x2c8], R7 ;  /* 0x0002c80701007387 */ /* 0x0003e80000100800 */
[----:B-1----:R-:W2:Y:S01]  /*a35b0*/  LDL.LU R7, [R1+0x3140] ;  /* 0x0031400001077983 */ /* 0x002ea20000300800 */
[----:B0-----:R-:W-:-:S03]  /*a35c0*/  LOP3.LUT R3, R0, 0x20, R3, 0x78, !PT ;  /* 0x0000002000037812 */ /* 0x001fc600078e7803 */
[----:B------:R-:W3:Y:S04]  /*a35d0*/  LDL.LU R24, [R1+0x50] ;  /* 0x0000500001187983 */ /* 0x000ee80000300800 */
[----:B------:R-:W3:Y:S04]  /*a35e0*/  LDL.LU R25, [R1+0x54] ;  /* 0x0000540001197983 */ /* 0x000ee80000300800 */
[----:B------:R-:W4:Y:S04]  /*a35f0*/  LDL.LU R26, [R1+0x58] ;  /* 0x00005800011a7983 */ /* 0x000f280000300800 */
[----:B------:R-:W4:Y:S04]  /*a3600*/  LDL.LU R27, [R1+0x5c] ;  /* 0x00005c00011b7983 */ /* 0x000f280000300800 */
[----:B----4-:R-:W-:Y:S04]  /*a3610*/  STL.64 [R1+0x3128], R26 ;  /* 0x0031281a01007387 */ /* 0x010fe80000100a00 */
[----:B---3--:R0:W-:Y:S04]  /*a3620*/  STL.64 [R1+0x3120], R24 ;  /* 0x0031201801007387 */ /* 0x0081e80000100a00 */
[----:B0-----:R-:W3:Y:S04]  /*a3630*/  LDL.LU R24, [R1+0x10] ;  /* 0x0000100001187983 */ /* 0x001ee80000300800 */
[----:B------:R-:W3:Y:S04]  /*a3640*/  LDL.LU R25, [R1+0x14] ;  /* 0x0000140001197983 */ /* 0x000ee80000300800 */
[----:B------:R-:W4:Y:S04]  /*a3650*/  LDL.LU R26, [R1+0x18] ;  /* 0x00001800011a7983 */ /* 0x000f280000300800 */
[----:B------:R-:W4:Y:S04]  /*a3660*/  LDL.LU R27, [R1+0x1c] ;  /* 0x00001c00011b7983 */ /* 0x000f280000300800 */
[----:B------:R-:W-:Y:S04]  /*a3670*/  STS.128 [R2+0x100], R20 ;  /* 0x0001001402007388 */ /* 0x000fe80000000c00 */
[----:B------:R-:W-:Y:S04]  /*a3680*/  STS.128 [R2+0x80], R16 ;  /* 0x0000801002007388 */ /* 0x000fe80000000c00 */
[----:B------:R-:W-:Y:S04]  /*a3690*/  STS.128 [R2+0x180], R12 ;  /* 0x0001800c02007388 */ /* 0x000fe80000000c00 */
[----:B------:R-:W-:Y:S06]  /*a36a0*/  BAR.SYNC.DEFER_BLOCKING 0x0 ;  /* 0x0000000000007b1d */ /* 0x000fec0000010000 */
[----:B------:R-:W0:Y:S01]  /*a36b0*/  LDS.128 R20, [R3] ;  /* 0x0000000003147984 */ /* 0x000e220000000c00 */
[----:B------:R-:W-:-:S03]  /*a36c0*/  LOP3.LUT R0, R3, 0x40, RZ, 0x3c, !PT ;  /* 0x0000004003007812 */ /* 0x000fc600078e3cff */
[----:B------:R-:W1:Y:S04]  /*a36d0*/  LDS.128 R12, [R3+0x200] ;  /* 0x00020000030c7984 */ /* 0x000e680000000c00 */
[----:B----4-:R-:W-:Y:S04]  /*a36e0*/  STL.64 [R1+0x3138], R26 ;  /* 0x0031381a01007387 */ /* 0x010fe80000100a00 */
[----:B---3--:R3:W-:Y:S04]  /*a36f0*/  STL.64 [R1+0x3130], R24 ;  /* 0x0031301801007387 */ /* 0x0087e80000100a00 */
[----:B---3--:R-:W3:Y:S04]  /*a3700*/  LDL.LU R24, [R1] ;  /* 0x0000000001187983 */ /* 0x008ee80000300800 */
[----:B------:R-:W3:Y:S04]  /*a3710*/  LDL.LU R25, [R1+0x4] ;  /* 0x0000040001197983 */ /* 0x000ee80000300800 */
[----:B------:R-:W3:Y:S04]  /*a3720*/  LDL.LU R26, [R1+0x8] ;  /* 0x00000800011a7983 */ /* 0x000ee80000300800 */
[----:B------:R-:W3:Y:S04]  /*a3730*/  LDL.LU R27, [R1+0xc] ;  /* 0x00000c00011b7983 */ /* 0x000ee80000300800 */
[----:B------:R-:W-:Y:S04]  /*a3740*/  STL [R1+0x17c], R3 ;  /* 0x00017c0301007387 */ /* 0x000fe80000100800 */
[----:B------:R-:W4:Y:S04]  /*a3750*/  LDL.LU R16, [R1+0x40] ;  /* 0x0000400001107983 */ /* 0x000f280000300800 */
[----:B------:R-:W4:Y:S04]  /*a3760*/  LDL.LU R17, [R1+0x44] ;  /* 0x0000440001117983 */ /* 0x000f280000300800 */
[----:B------:R-:W4:Y:S04]  /*a3770*/  LDL.LU R18, [R1+0x48] ;  /* 0x0000480001127983 */ /* 0x000f280000300800 */
[----:B------:R-:W4:Y:S04]  /*a3780*/  LDL.LU R19, [R1+0x4c] ;  /* 0x00004c0001137983 */ /* 0x000f280000300800 */
[----:B------:R-:W-:Y:S04]  /*a3790*/  STL [R1+0x15c], R0 ;  /* 0x00015c0001007387 */ /* 0x000fe80000100800 */
[----:B0-----:R-:W-:Y:S04]  /*a37a0*/  STL.64 [R1+0xb0], R20 ;  /* 0x0000b01401007387 */ /* 0x001fe80000100a00 */
[----:B------:R-:W-:Y:S04]  /*a37b0*/  STL.64 [R1+0xb8], R22 ;  /* 0x0000b81601007387 */ /* 0x000fe80000100a00 */
[----:B------:R-:W0:Y:S04]  /*a37c0*/  LDS.128 R20, [R0] ;  /* 0x0000000000147984 */ /* 0x000e280000000c00 */
[----:B-1----:R1:W-:Y:S04]  /*a37d0*/  STL.64 [R1+0xc0], R12 ;  /* 0x0000c00c01007387 */ /* 0x0023e80000100a00 */
[----:B------:R-:W-:Y:S04]  /*a37e0*/  STL.64 [R1+0xc8], R14 ;  /* 0x0000c80e01007387 */ /* 0x000fe80000100a00 */
[----:B-1----:R-:W5:Y:S04]  /*a37f0*/  LDL.LU R12, [R1+0x3040] ;  /* 0x00304000010c7983 */ /* 0x002f680000300800 */
[----:B0-----:R-:W-:Y:S04]  /*a3800*/  STL.64 [R1+0xa0], R20 ;  /* 0x0000a01401007387 */ /* 0x001fe80000100a00 */
[----:B------:R-:W-:Y:S04]  /*a3810*/  STL.64 [R1+0xa8], R22 ;  /* 0x0000a81601007387 */ /* 0x000fe80000100a00 */
[----:B------:R-:W0:Y:S04]  /*a3820*/  LDS.128 R20, [R0+0x200] ;  /* 0x0002000000147984 */ /* 0x000e280000000c00 */
[----:B------:R-:W-:Y:S06]  /*a3830*/  BAR.SYNC.DEFER_BLOCKING 0x0 ;  /* 0x0000000000007b1d */ /* 0x000fec0000010000 */
[----:B------:R1:W-:Y:S04]  /*a3840*/  STS.128 [R2], R8 ;  /* 0x0000000802007388 */ /* 0x0003e80000000c00 */
[----:B--2---:R2:W-:Y:S04]  /*a3850*/  STS.128 [R2+0x100], R4 ;  /* 0x0001000402007388 */ /* 0x0045e80000000c00 */
[----:B0-----:R-:W-:Y:S04]  /*a3860*/  STL [R1+0x30e4], R23 ;  /* 0x0030e41701007387 */ /* 0x001fe80000100800 */
[----:B-1----:R-:W4:Y:S04]  /*a3870*/  LDL.LU R8, [R1+0x30] ;  /* 0x0000300001087983 */ /* 0x002f280000300800 */
[----:B------:R-:W4:Y:S04]  /*a3880*/  LDL.LU R9, [R1+0x34] ;  /* 0x0000340001097983 */ /* 0x000f280000300800 */
[----:B------:R-:W4:Y:S04]  /*a3890*/  LDL.LU R10, [R1+0x38] ;  /* 0x00003800010a7983 */ /* 0x000f280000300800 */
[----:B------:R-:W4:Y:S04]  /*a38a0*/  LDL.LU R11, [R1+0x3c] ;  /* 0x00003c00010b7983 */ /* 0x000f280000300800 */
[----:B--2---:R-:W2:Y:S04]  /*a38b0*/  LDL.LU R4, [R1+0x20] ;  /* 0x0000200001047983 */ /* 0x004ea80000300800 */
[----:B------:R-:W2:Y:S04]  /*a38c0*/  LDL.LU R5, [R1+0x24] ;  /* 0x0000240001057983 */ /* 0x000ea80000300800 */
[----:B------:R-:W2:Y:S04]  /*a38d0*/  LDL.LU R6, [R1+0x28] ;  /* 0x0000280001067983 */ /* 0x000ea80000300800 */
[----:B------:R-:W2:Y:S04]  /*a38e0*/  LDL.LU R7, [R1+0x2c] ;  /* 0x00002c0001077983 */ /* 0x000ea80000300800 */
[----:B---3--:R0:W-:Y:S04]  /*a38f0*/  STS.128 [R2+0x80], R24 ;  /* 0x0000801802007388 */ /* 0x0081e80000000c00 */
[----:B0-----:R-:W3:Y:S04]  /*a3900*/  LDL.LU.64 R26, [R1+0x3138] ;  /* 0x00313800011a7983 */ /* 0x001ee80000300a00 */
[----:B------:R-:W3:Y:S04]  /*a3910*/  LDL.LU.64 R24, [R1+0x3130] ;  /* 0x0031300001187983 */ /* 0x000ee80000300a00 */
[----:B---3--:R-:W-:Y:S04]  /*a3920*/  STS.128 [R2+0x180], R24 ;  /* 0x0001801802007388 */ /* 0x008fe80000000c00 */
[----:B------:R-:W-:Y:S06]  /*a3930*/  BAR.SYNC.DEFER_BLOCKING 0x0 ;  /* 0x0000000000007b1d */ /* 0x000fec0000010000 */
[----:B------:R-:W0:Y:S04]  /*a3940*/  LDS.128 R24, [R3] ;  /* 0x0000000003187984 */ /* 0x000e280000000c00 */
[----:B0-----:R-:W-:Y:S04]  /*a3950*/  STL.64 [R1+0xe0], R24 ;  /* 0x0000e01801007387 */ /* 0x001fe80000100a00 */
[----:B------:R-:W-:Y:S04]  /*a3960*/  STL.64 [R1+0xe8], R26 ;  /* 0x0000e81a01007387 */ /* 0x000fe80000100a00 */
[----:B------:R-:W0:Y:S04]  /*a3970*/  LDS.128 R24, [R3+0x200] ;  /* 0x0002000003187984 */ /* 0x000e280000000c00 */
[----:B0-----:R-:W-:Y:S04]  /*a3980*/  STL.64 [R1+0xf0], R24 ;  /* 0x0000f01801007387 */ /* 0x001fe80000100a00 */
[----:B------:R-:W-:Y:S04]  /*a3990*/  STL.64 [R1+0xf8], R26 ;  /* 0x0000f81a01007387 */ /* 0x000fe80000100a00 */
[----:B------:R-:W0:Y:S04]  /*a39a0*/  LDS.128 R24, [R0] ;  /* 0x0000000000187984 */ /* 0x000e280000000c00 */
[----:B0-----:R-:W-:Y:S04]  /*a39b0*/  STL.64 [R1+0xd0], R24 ;  /* 0x0000d01801007387 */ /* 0x001fe80000100a00 */
[----:B------:R-:W-:Y:S04]  /*a39c0*/  STL.64 [R1+0xd8], R26 ;  /* 0x0000d81a01007387 */ /* 0x000fe80000100a00 */
[----:B------:R-:W0:Y:S04]  /*a39d0*/  LDS.128 R24, [R0+0x200] ;  /* 0x0002000000187984 */ /* 0x000e280000000c00 */
[----:B------:R-:W-:Y:S06]  /*a39e0*/  BAR.SYNC.DEFER_BLOCKING 0x0 ;  /* 0x0000000000007b1d */ /* 0x000fec0000010000 */
[----:B0-----:R-:W-:Y:S04]  /*a39f0*/  STL.64 [R1], R24 ;  /* 0x0000001801007387 */ /* 0x001fe80000100a00 */
[----:B------:R0:W-:Y:S04]  /*a3a00*/  STL.64 [R1+0x8], R26 ;  /* 0x0000081a01007387 */ /* 0x0001e80000100a00 */
[----:B0-----:R-:W3:Y:S04]  /*a3a10*/  LDL.LU.64 R26, [R1+0x3128] ;  /* 0x00312800011a7983 */ /* 0x001ee80000300a00 */
[----:B------:R-:W3:Y:S01]  /*a3a20*/  LDL.LU.64 R24, [R1+0x3120] ;  /* 0x0031200001187983 */ /* 0x000ee20000300a00 */
[----:B-----5:R-:W-:-:S03]  /*a3a30*/  ISETP.GE.AND P0, PT, R12, c[0x0][0x178], PT ;  /* 0x00005e000c007a0c */ /* 0x020fc60003f06270 */
[----:B----4-:R0:W-:Y:S04]  /*a3a40*/  STS.128 [R2+0x100], R8 ;  /* 0x0001000802007388 */ /* 0x0101e80000000c00 */
[----:B--2---:R-:W-:Y:S04]  /*a3a50*/  STS.128 [R2], R4 ;  /* 0x0000000402007388 */ /* 0x004fe80000000c00 */
[----:B------:R-:W-:Y:S04]  /*a3a60*/  STS.128 [R2+0x80], R16 ;  /* 0x0000801002007388 */ /* 0x000fe80000000c00 */
[----:B0-----:R-:W2:Y:S01]  /*a3a70*/  LDL.LU R10, [R1+0x100] ;  /* 0x00010000010a7983 */ /* 0x001ea20000300800 */
[----:B------:R-:W-:-:S03]  /*a3a80*/  IMAD R8, R12, c[0x0][0x194], RZ ;  /* 0x000065000c087a24 */ /* 0x000fc600078e02ff */
[----:B---3--:R-:W-:Y:S04]  /*a3a90*/  STS.128 [R2+0x180], R24 ;  /* 0x0001801802007388 */ /* 0x008fe80000000c00 */
[----:B------:R-:W-:Y:S06]  /*a3aa0*/  BAR.SYNC.DEFER_BLOCKING 0x0 ;  /* 0x0000000000007b1d */ /* 0x000fec0000010000 */
[----:B------:R-:W0:Y:S04]  /*a3ab0*/  LDS.128 R12, [R3] ;  /* 0x00000000030c7984 */ /* 0x000e280000000c00 */
[----:B--2---:R-:W-:Y:S04]  /*a3ac0*/  STL [R1+0x3114], R10 ;  /* 0x0031140a01007387 */ /* 0x004fe80000100800 */
[----:B------:R1:W-:Y:S04]  /*a3ad0*/  STL [R1+0x3110], R8 ;  /* 0x0031100801007387 */ /* 0x0003e80000100800 */
[----:B------:R-:W2:Y:S04]  /*a3ae0*/  LDS.128 R24, [R3+0x200] ;  /* 0x0002000003187984 */ /* 0x000ea80000000c00 */
[----:B------:R-:W3:Y:S04]  /*a3af0*/  LDS.128 R16, [R0] ;  /* 0x0000000000107984 */ /* 0x000ee80000000c00 */
[----:B-1----:R-:W4:Y:S04]  /*a3b00*/  LDL.LU R8, [R1+0x60] ;  /* 0x0000600001087983 */ /* 0x002f280000300800 */
[----:B------:R-:W4:Y:S04]  /*a3b10*/  LDL.LU R9, [R1+0x64] ;  /* 0x0000640001097983 */ /* 0x000f280000300800 */
[----:B------:R-:W4:Y:S04]  /*a3b20*/  LDL.LU R10, [R1+0x68] ;  /* 0x00006800010a7983 */ /* 0x000f280000300800 */
[----:B------:R-:W4:Y:S04]  /*a3b30*/  LDL.LU R11, [R1+0x6c] ;  /* 0x00006c00010b7983 */ /* 0x000f280000300800 */
[----:B------:R-:W1:Y:S04]  /*a3b40*/  LDS.128 R4, [R0+0x200] ;  /* 0x0002000000047984 */ /* 0x000e680000000c00 */
[----:B0-----:R-:W-:Y:S04]  /*a3b50*/  STL [R1+0x30d0], R12 ;  /* 0x0030d00c01007387 */ /* 0x001fe80000100800 */
[----:B------:R-:W-:Y:S04]  /*a3b60*/  STL [R1+0x30cc], R13 ;  /* 0x0030cc0d01007387 */ /* 0x000fe80000100800 */
[----:B------:R-:W-:Y:S04]  /*a3b70*/  STL [R1+0x30c8], R14 ;  /* 0x0030c80e01007387 */ /* 0x000fe80000100800 */
[----:B------:R0:W-:Y:S04]  /*a3b80*/  STL [R1+0x30c4], R15 ;  /* 0x0030c40f01007387 */ /* 0x0001e80000100800 */
[----:B------:R-:W-:Y:S06]  /*a3b90*/  BAR.SYNC.DEFER_BLOCKING 0x0 ;  /* 0x0000000000007b1d */ /* 0x000fec0000010000 */
[----:B0-----:R-:W5:Y:S04]  /*a3ba0*/  LDL.LU R15, [R1+0xb0] ;  /* 0x0000b000010f7983 */ /* 0x001f680000300800 */
[----:B-----5:R0:W-:Y:S04]  /*a3bb0*/  STL [R1+0x30e8], R15 ;  /* 0x0030e80f01007387 */ /* 0x0201e80000100800 */
[----:B------:R-:W5:Y:S04]  /*a3bc0*/  LDL.LU R12, [R1+0x90] ;  /* 0x00009000010c7983 */ /* 0x000f680000300800 */
[----:B------:R-:W5:Y:S04]  /*a3bd0*/  LDL.LU R13, [R1+0x94] ;  /* 0x00009400010d7983 */ /* 0x000f680000300800 */
[----:B------:R-:W2:Y:S04]  /*a3be0*/  LDL.LU R14, [R1+0x98] ;  /* 0x00009800010e7983 */ /* 0x000ea80000300800 */
[----:B0-----:R-:W2:Y:S04]  /*a3bf0*/  LDL.LU R15, [R1+0x9c] ;  /* 0x00009c00010f7983 */ /* 0x001ea80000300800 */
[----:B--2---:R-:W-:Y:S04]  /*a3c00*/  STL.64 [R1+0x30f8], R14 ;  /* 0x0030f80e01007387 */ /* 0x004fe80000100a00 */
[----:B-----5:R0:W-:Y:S04]  /*a3c10*/  STL.64 [R1+0x30f0], R12 ;  /* 0x0030f00c01007387 */ /* 0x0201e80000100a00 */
[----:B0-----:R-:W2:Y:S04]  /*a3c20*/  LDL.LU R12, [R1+0x80] ;  /* 0x00008000010c7983 */ /* 0x001ea80000300800 */
[----:B------:R-:W2:Y:S04]  /*a3c30*/  LDL.LU R13, [R1+0x84] ;  /* 0x00008400010d7983 */ /* 0x000ea80000300800 */
[----:B------:R-:W5:Y:S04]  /*a3c40*/  LDL.LU R14, [R1+0x88] ;  /* 0x00008800010e7983 */ /* 0x000f680000300800 */
[----:B------:R-:W5:Y:S04]  /*a3c50*/  LDL.LU R15, [R1+0x8c] ;  /* 0x00008c00010f7983 */ /* 0x000f680000300800 */
[----:B-----5:R-:W-:Y:S04]  /*a3c60*/  STL.64 [R1+0x3108], R14 ;  /* 0x0031080e01007387 */ /* 0x020fe80000100a00 */
[----:B--2---:R0:W-:Y:S04]  /*a3c70*/  STL.64 [R1+0x3100], R12 ;  /* 0x0031000c01007387 */ /* 0x0041e80000100a00 */
[----:B0-----:R-:W2:Y:S04]  /*a3c80*/  LDL.LU R12, [R1+0x70] ;  /* 0x00007000010c7983 */ /* 0x001ea80000300800 */
[----:B------:R-:W2:Y:S04]  /*a3c90*/  LDL.LU R13, [R1+0x74] ;  /* 0x00007400010d7983 */ /* 0x000ea80000300800 */
[----:B------:R-:W2:Y:S04]  /*a3ca0*/  LDL.LU R14, [R1+0x78] ;  /* 0x00007800010e7983 */ /* 0x000ea80000300800 */
[----:B------:R-:W2:Y:S04]  /*a3cb0*/  LDL.LU R15, [R1+0x7c] ;  /* 0x00007c00010f7983 */ /* 0x000ea80000300800 */
[----:B------:R-:W5:Y:S04]  /*a3cc0*/  LDL.LU R3, [R1+0x3118] ;  /* 0x0031180001037983 */ /* 0x000f680000300800 */
[----:B------:R-:W3:Y:S04]  /*a3cd0*/  LDL.LU R23, [R1+0xc0] ;  /* 0x0000c00001177983 */ /* 0x000ee80000300800 */
[----:B------:R0:W-:Y:S04]  /*a3ce0*/  STL [R1+0x30e0], R24 ;  /* 0x0030e01801007387 */ /* 0x0001e80000100800 */
[----:B----4-:R-:W-:Y:S04]  /*a3cf0*/  STS.128 [R2], R8 ;  /* 0x0000000802007388 */ /* 0x010fe80000000c00 */
[----:B0-----:R-:W4:Y:S04]  /*a3d00*/  LDL.LU R24, [R1+0x104] ;  /* 0x0001040001187983 */ /* 0x001f280000300800 */
[----:B------:R0:W-:Y:S04]  /*a3d10*/  STL [R1+0x30dc], R25 ;  /* 0x0030dc1901007387 */ /* 0x0001e80000100800 */
[----:B0-----:R-:W3:Y:S04]  /*a3d20*/  LDL.LU R25, [R1+0xa0] ;  /* 0x0000a00001197983 */ /* 0x001ee80000300800 */
[----:B------:R0:W-:Y:S04]  /*a3d30*/  STL [R1+0x30d8], R26 ;  /* 0x0030d81a01007387 */ /* 0x0001e80000100800 */
[----:B------:R-:W-:Y:S04]  /*a3d40*/  STL [R1+0x30d4], R27 ;  /* 0x0030d41b01007387 */ /* 0x000fe80000100800 */
[----:B------:R-:W3:Y:S04]  /*a3d50*/  LDL.LU R10, [R1+0x3114] ;  /* 0x00311400010a7983 */ /* 0x000ee80000300800 */
[----:B------:R-:W3:Y:S04]  /*a3d60*/  LDL.LU R8, [R1+0x3110] ;  /* 0x0031100001087983 */ /* 0x000ee80000300800 */
[----:B0-----:R-:W3:Y:S04]  /*a3d70*/  LDL.LU R26, [R1+0x108] ;  /* 0x00010800011a7983 */ /* 0x001ee80000300800 */
[----:B--2---:R0:W-:Y:S04]  /*a3d80*/  STS.128 [R2+0x100], R12 ;  /* 0x0001000c02007388 */ /* 0x0041e80000000c00 */
[----:B0-----:R-:W2:Y:S04]  /*a3d90*/  LDL.LU.64 R14, [R1+0x3108] ;  /* 0x00310800010e7983 */ /* 0x001ea80000300a00 */
[----:B------:R-:W2:Y:S04]  /*a3da0*/  LDL.LU.64 R12, [R1+0x3100] ;  /* 0x00310000010c7983 */ /* 0x000ea80000300a00 */
[----:B--2---:R0:W-:Y:S04]  /*a3db0*/  STS.128 [R2+0x80], R12 ;  /* 0x0000800c02007388 */ /* 0x0041e80000000c00 */
[----:B0-----:R-:W2:Y:S04]  /*a3dc0*/  LDL.LU.64 R14, [R1+0x30f8] ;  /* 0x0030f800010e7983 */ /* 0x001ea80000300a00 */
[----:B------:R-:W2:Y:S01]  /*a3dd0*/  LDL.LU.64 R12, [R1+0x30f0] ;  /* 0x0030f000010c7983 */ /* 0x000ea20000300a00 */
[C---:B-----5:R-:W-:Y:S01]  /*a3de0*/  ISETP.LT.AND P4, PT, R3.reuse, c[0x0][0x17c], !P0 ;  /* 0x00005f0003007a0c */ /* 0x060fe20004781270 */
[----:B------:R-:W-:Y:S01]  /*a3df0*/  IMAD R3, R3, c[0x0][0x198], RZ ;  /* 0x0000660003037a24 */ /* 0x000fe200078e02ff */
[----:B---3--:R-:W-:Y:S01]  /*a3e00*/  LEA R0, P1, R8, c[0x0][0x170], 0x1 ;  /* 0x00005c0008007a11 */ /* 0x008fe200078208ff */
[----:B------:R-:W-:Y:S01]  /*a3e10*/  IMAD R11, R28, c[0x0][0x198], RZ ;  /* 0x000066001c0b7a24 */ /* 0x000fe200078e02ff */
[----:B--2---:R0:W-:Y:S04]  /*a3e20*/  STS.128 [R2+0x180], R12 ;  /* 0x0001800c02007388 */ /* 0x0041e80000000c00 */
[----:B0-----:R-:W2:Y:S04]  /*a3e30*/  LDL.LU R15, [R1+0x30e8] ;  /* 0x0030e800010f7983 */ /* 0x001ea80000300800 */
[----:B------:R-:W3:Y:S04]  /*a3e40*/  LDL.LU R13, [R1+0x10c] ;  /* 0x00010c00010d7983 */ /* 0x000ee80000300800 */
[----:B------:R-:W5:Y:S01]  /*a3e50*/  LDL.LU R14, [R1+0x110] ;  /* 0x00011000010e7983 */ /* 0x000f620000300800 */
[----:B------:R-:W-:-:S03]  /*a3e60*/  LEA.HI.X.SX32 R2, R8, c[0x0][0x174], 0x1, P1 ;  /* 0x00005d0008027a11 */ /* 0x000fc600008f0eff */
[----:B------:R-:W-:Y:S01]  /*a3e70*/  BAR.SYNC.DEFER_BLOCKING 0x0 ;  /* 0x0000000000007b1d */ /* 0x000fe20000010000 */
[----:B------:R-:W-:Y:S01]  /*a3e80*/  LEA R8, P1, R3, R0, 0x1 ;  /* 0x0000000003087211 */ /* 0x000fe200078208ff */
[----:B------:R-:W-:-:S03]  /*a3e90*/  IMAD R12, R10, c[0x0][0x198], RZ ;  /* 0x000066000a0c7a24 */ /* 0x000fc600078e02ff */
[----:B------:R-:W-:Y:S02]  /*a3ea0*/  LEA.HI.X.SX32 R9, R3, R2, 0x1, P1 ;  /* 0x0000000203097211 */ /* 0x000fe400008f0eff */
[----:B------:R-:W-:Y:S02]  /*a3eb0*/  ISETP.LT.AND P3, PT, R28, c[0x0][0x17c], !P0 ;  /* 0x00005f001c007a0c */ /* 0x000fe40004761270 */
[----:B------:R-:W-:Y:S02]  /*a3ec0*/  ISETP.LT.AND P1, PT, R10, c[0x0][0x17c], !P0 ;  /* 0x00005f000a007a0c */ /* 0x000fe40004721270 */
[----:B------:R-:W-:Y:S01]  /*a3ed0*/  LEA R28, P6, R11, R0, 0x1 ;  /* 0x000000000b1c7211 */ /* 0x000fe200078c08ff */
[C---:B------:R-:W-:Y:S01]  /*a3ee0*/  IMAD R3, R29.reuse, c[0x0][0x198], RZ ;  /* 0x000066001d037a24 */ /* 0x040fe200078e02ff */
[----:B------:R-:W-:Y:S02]  /*a3ef0*/  ISETP.LT.AND P2, PT, R29, c[0x0][0x17c], !P0 ;  /* 0x00005f001d007a0c */ /* 0x000fe40004741270 */
[----:B------:R-:W-:-:S02]  /*a3f00*/  LEA.HI.X.SX32 R29, R11, R2, 0x1, P6 ;  /* 0x000000020b1d7211 */ /* 0x000fc400030f0eff */
[C---:B----4-:R-:W-:Y:S01]  /*a3f10*/  ISETP.LT.AND P6, PT, R24.reuse, c[0x0][0x17c], !P0 ;  /* 0x00005f0018007a0c */ /* 0x050fe200047c1270 */
[----:B------:R-:W-:Y:S01]  /*a3f20*/  IMAD R24, R24, c[0x0][0x198], RZ ;  /* 0x0000660018187a24 */ /* 0x000fe200078e02ff */
[----:B--2---:R0:W-:Y:S01]  /*a3f30*/  @P4 STG.E.U16 [R8.64], R15 ;  /* 0x0000000f08004986 */ /* 0x0041e2000c101508 */
[----:B------:R-:W-:-:S04]  /*a3f40*/  LEA R10, P4, R12, R0, 0x1 ;  /* 0x000000000c0a7211 */ /* 0x000fc800078808ff */
[----:B------:R-:W-:Y:S02]  /*a3f50*/  LEA.HI.X.SX32 R11, R12, R2, 0x1, P4 ;  /* 0x000000020c0b7211 */ /* 0x000fe400020f0eff */
[----:B------:R-:W2:Y:S01]  /*a3f60*/  LDL.LU R12, [R1+0x114] ;  /* 0x00011400010c7983 */ /* 0x000ea20000300800 */
[----:B0-----:R-:W-:-:S03]  /*a3f70*/  LEA R8, P5, R3, R0, 0x1 ;  /* 0x0000000003087211 */ /* 0x001fc600078a08ff */
[----:B------:R3:W-:Y:S01]  /*a3f80*/  @P3 STG.E.U16 [R28.64], R25 ;  /* 0x000000191c003986 */ /* 0x0007e2000c101508 */
[----:B------:R-:W-:Y:S01]  /*a3f90*/  LEA.HI.X.SX32 R9, R3, R2, 0x1, P5 ;  /* 0x0000000203097211 */ /* 0x000fe200028f0eff */
[----:B------:R-:W-:Y:S02]  /*a3fa0*/  IMAD R3, R26, c[0x0][0x198], RZ ;  /* 0x000066001a037a24 */ /* 0x000fe400078e02ff */
[----:B------:R-:W4:Y:S04]  /*a3fb0*/  LDL.LU R27, [R1+0x11c] ;  /* 0x00011c00011b7983 */ /* 0x000f280000300800 */
[----:B------:R0:W-:Y:S04]  /*a3fc0*/  @P2 STG.E.U16 [R8.64], R23 ;  /* 0x0000001708002986 */ /* 0x0001e8000c101508 */
[----:B------:R1:W-:Y:S01]  /*a3fd0*/  @P1 STG.E.U16 [R10.64], R20 ;  /* 0x000000140a001986 */ /* 0x0003e2000c101508 */
[----:B---3--:R-:W-:Y:S01]  /*a3fe0*/  IMAD R28, R13, c[0x0][0x198], RZ ;  /* 0x000066000d1c7a24 */ /* 0x008fe200078e02ff */
[----:B0-----:R-:W-:-:S04]  /*a3ff0*/  LEA R8, P2, R24, R0, 0x1 ;  /* 0x0000000018087211 */ /* 0x001fc800078408ff */
[----:B------:R-:W-:Y:S02]  /*a4000*/  LEA.HI.X.SX32 R9, R24, R2, 0x1, P2 ;  /* 0x0000000218097211 */ /* 0x000fe400010f0eff */
[----:B-1----:R-:W-:Y:S02]  /*a4010*/  PRMT R11, R15, 0x7632, R11 ;  /* 0x000076320f0b7816 */ /* 0x002fe4000000000b */
[----:B------:R-:W-:Y:S02]  /*a4020*/  ISETP.LT.AND P1, PT, R26, c[0x0][0x17c], !P0 ;  /* 0x00005f001a007a0c */ /* 0x000fe40004721270 */
[----:B------:R-:W-:Y:S01]  /*a4030*/  LEA R10, P3, R3, R0, 0x1 ;  /* 0x00000000030a7211 */ /* 0x000fe200078608ff */
[----:B------:R-:W3:Y:S01]  /*a4040*/  LDL.LU R26, [R1+0x120] ;  /* 0x00012000011a7983 */ /* 0x000ee20000300800 */
[----:B------:R-:W-:-:S03]  /*a4050*/  ISETP.LT.AND P2, PT, R13, c[0x0][0x17c], !P0 ;  /* 0x00005f000d007a0c */ /* 0x000fc60004741270 */
[----:B------:R0:W-:Y:S01]  /*a4060*/  @P6 STG.E.U16 [R8.64], R11 ;  /* 0x0000000b08006986 */ /* 0x0001e2000c101508 */
[----:B------:R-:W-:-:S03]  /*a4070*/  PRMT R29, R25, 0x7632, R29 ;  /* 0x00007632191d7816 */ /* 0x000fc6000000001d */
[----:B------:R-:W3:Y:S04]  /*a4080*/  LDL.LU R24, [R1+0xb4] ;  /* 0x0000b40001187983 */ /* 0x000ee80000300800 */
[----:B------:R-:W3:Y:S01]  /*a4090*/  LDL.LU R15, [R1+0xa4] ;  /* 0x0000a400010f7983 */ /* 0x000ee20000300800 */
[----:B0-----:R-:W-:-:S03]  /*a40a0*/  LEA R8, P4, R28, R0, 0x1 ;  /* 0x000000001c087211 */ /* 0x001fc600078808ff */
[----:B------:R-:W3:Y:S01]  /*a40b0*/  LDL.LU R13, [R1+0xc4] ;  /* 0x0000c400010d7983 */ /* 0x000ee20000300800 */
[-C--:B------:R-:W-:Y:S01]  /*a40c0*/  LEA.HI.X.SX32 R11, R3, R2.reuse, 0x1, P3 ;  /* 0x00000002030b7211 */ /* 0x080fe200018f0eff */
[C---:B-----5:R-:W-:Y:S01]  /*a40d0*/  IMAD R3, R14.reuse, c[0x0][0x198], RZ ;  /* 0x000066000e037a24 */ /* 0x060fe200078e02ff */
[----:B------:R-:W-:Y:S01]  /*a40e0*/  ISETP.LT.AND P3, PT, R14, c[0x0][0x17c], !P0 ;  /* 0x00005f000e007a0c */ /* 0x000fe20004761270 */
[----:B------:R-:W5:Y:S01]  /*a40f0*/  LDL.LU R25, [R1+0x124] ;  /* 0x0001240001197983 */ /* 0x000f620000300800 */
[----:B------:R-:W-:-:S03]  /*a4100*/  LEA.HI.X.SX32 R9, R28, R2, 0x1, P4 ;  /* 0x000000021c097211 */ /* 0x000fc600020f0eff */
[----:B------:R-:W5:Y:S04]  /*a4110*/  LDL.LU R14, [R1+0x128] ;  /* 0x00012800010e7983 */ /* 0x000f680000300800 */
[----:B------:R-:W5:Y:S01]  /*a4120*/  LDL.LU R28, [R1+0x118] ;  /* 0x00011800011c7983 */ /* 0x000f620000300800 */
[----:B------:R-:W-:-:S03]  /*a4130*/  PRMT R20, R23, 0x7632, R20 ;  /* 0x0000763217147816 */ /* 0x000fc60000000014 */
[----:B------:R0:W-:Y:S04]  /*a4140*/  @P1 STG.E.U16 [R10.64], R29 ;  /* 0x0000001d0a001986 */ /* 0x0001e8000c101508 */
[----:B------:R1:W-:Y:S04]  /*a4150*/  @P2 STG.E.U16 [R8.64], R20 ;  /* 0x0000001408002986 */ /* 0x0003e8000c101508 */
[----:B------:R-:W5:Y:S01]  /*a4160*/  LDL.LU R23, [R1+0x30e4] ;  /* 0x0030e40001177983 */ /* 0x000f620000300800 */
[----:B0-----:R-:W-:-:S04]  /*a4170*/  LEA R10, P1, R3, R0, 0x1 ;  /* 0x00000000030a7211 */ /* 0x001fc800078208ff */
[----:B------:R-:W-:Y:S02]  /*a4180*/  LEA.HI.X.SX32 R11, R3, R2, 0x1, P1 ;  /* 0x00000002030b7211 */ /* 0x000fe400008f0eff */
[C---:B--2---:R-:W-:Y:S01]  /*a4190*/  ISETP.LT.AND P2, PT, R12.reuse, c[0x0][0x17c], !P0 ;  /* 0x00005f000c007a0c */ /* 0x044fe20004741270 */
[----:B------:R-:W-:Y:S02]  /*a41a0*/  IMAD R3, R12, c[0x0][0x198], RZ ;  /* 0x000066000c037a24 */ /* 0x000fe400078e02ff */
[----:B------:R-:W2:Y:S01]  /*a41b0*/  LDL.LU R12, [R1+0x12c] ;  /* 0x00012c00010c7983 */ /* 0x000ea20000300800 */
[----:B-1----:R-:W-:-:S05]  /*a41c0*/  PRMT R8, R20, 0x7632, R8 ;  /* 0x0000763214087816 */ /* 0x002fca0000000008 */
[----:B------:R0:W-:Y:S01]  /*a41d0*/  @P3 STG.E.U16 [R10.64], R8 ;  /* 0x000000080a003986 */ /* 0x0001e2000c101508 */
[C---:B----4-:R-:W-:Y:S01]  /*a41e0*/  IMAD R9, R27.reuse, c[0x0][0x198], RZ ;  /* 0x000066001b097a24 */ /* 0x050fe200078e02ff */
[----:B------:R-:W-:Y:S02]  /*a41f0*/  ISETP.LT.AND P4, PT, R27, c[0x0][0x17c], !P0 ;  /* 0x00005f001b007a0c */ /* 0x000fe40004781270 */
[----:B------:R-:W4:Y:S01]  /*a4200*/  LDL.LU R27, [R1+0x138] ;  /* 0x00013800011b7983 */ /* 0x000f220000300800 */
[----:B0-----:R-:W-:-:S04]  /*a4210*/  LEA R10, P3, R3, R0, 0x1 ;  /* 0x00000000030a7211 */ /* 0x001fc800078608ff */
[----:B------:R-:W-:Y:S02]  /*a4220*/  LEA.HI.X.SX32 R11, R3, R2, 0x1, P3 ;  /* 0x00000002030b7211 */ /* 0x000fe400018f0eff */
[----:B------:R-:W-:-:S04]  /*a4230*/  LEA R8, P6, R9, R0, 0x1 ;  /* 0x0000000009087211 */ /* 0x000fc800078c08ff */
[----:B------:R-:W-:Y:S01]  /*a4240*/  LEA.HI.X.SX32 R9, R9, R2, 0x1, P6 ;  /* 0x0000000209097211 */ /* 0x000fe200030f0eff */
[C---:B---3--:R-:W-:Y:S01]  /*a4250*/  IMAD R3, R26.reuse, c[0x0][0x198], RZ ;  /* 0x000066001a037a24 */ /* 0x048fe200078e02ff */
[----:B------:R-:W-:Y:S01]  /*a4260*/  ISETP.LT.AND P3, PT, R26, c[0x0][0x17c], !P0 ;  /* 0x00005f001a007a0c */ /* 0x000fe20004761270 */
[----:B------:R0:W-:Y:S01]  /*a4270*/  @P2 STG.E.U16 [R10.64], R24 ;  /* 0x000000180a002986 */ /* 0x0001e2000c101508 */
[C---:B-----5:R-:W-:Y:S01]  /*a4280*/  IMAD R20, R28.reuse, c[0x0][0x198], RZ ;  /* 0x000066001c147a24 */ /* 0x060fe200078e02ff */
[----:B------:R-:W-:-:S04]  /*a4290*/  ISETP.LT.AND P1, PT, R28, c[0x0][0x17c], !P0 ;  /* 0x00005f001c007a0c */ /* 0x000fc80004721270 */
[CC--:B------:R-:W-:Y:S02]  /*a42a0*/  LEA R28, P5, R20.reuse, R0.reuse, 0x1 ;  /* 0x00000000141c7211 */ /* 0x0c0fe400078a08ff */
[C---:B0-----:R-:W-:Y:S02]  /*a42b0*/  LEA R10, P2, R3.reuse, R0, 0x1 ;  /* 0x00000000030a7211 */ /* 0x041fe400078408ff */
[-C--:B------:R-:W-:Y:S01]  /*a42c0*/  LEA.HI.X.SX32 R29, R20, R2.reuse, 0x1, P5 ;  /* 0x00000002141d7211 */ /* 0x080fe200028f0eff */
[----:B------:R-:W-:Y:S01]  /*a42d0*/  IMAD R20, R14, c[0x0][0x198], RZ ;  /* 0x000066000e147a24 */ /* 0x000fe200078e02ff */
[----:B------:R-:W-:-:S03]  /*a42e0*/  LEA.HI.X.SX32 R11, R3, R2, 0x1, P2 ;  /* 0x00000002030b7211 */ /* 0x000fc600010f0eff */
[----:B------:R0:W-:Y:S01]  /*a42f0*/  @P1 STG.E.U16 [R28.64], R15 ;  /* 0x0000000f1c001986 */ /* 0x0001e2000c101508 */
[----:B------:R-:W-:-:S03]  /*a4300*/  ISETP.LT.AND P1, PT, R25, c[0x0][0x17c], !P0 ;  /* 0x00005f0019007a0c */ /* 0x000fc60004721270 */
[----:B------:R1:W-:Y:S01]  /*a4310*/  @P4 STG.E.U16 [R8.64], R13 ;  /* 0x0000000d08004986 */ /* 0x0003e2000c101508 */
[----:B------:R-:W-:-:S03]  /*a4320*/  ISETP.LT.AND P4, PT, R14, c[0x0][0x17c], !P0 ;  /* 0x00005f000e007a0c */ /* 0x000fc60004781270 */
[----:B------:R3:W-:Y:S01]  /*a4330*/  @P3 STG.E.U16 [R10.64], R21 ;  /* 0x000000150a003986 */ /* 0x0007e2000c101508 */
[----:B0-----:R-:W-:-:S03]  /*a4340*/  IMAD R28, R25, c[0x0][0x198], RZ ;  /* 0x00006600191c7a24 */ /* 0x001fc600078e02ff */
[----:B------:R-:W5:Y:S02]  /*a4350*/  LDL.LU R14, [R1+0x184] ;  /* 0x00018400010e7983 */ /* 0x000f640000300800 */
[-C--:B-1----:R-:W-:Y:S02]  /*a4360*/  LEA R8, P2, R28, R0.reuse, 0x1 ;  /* 0x000000001c087211 */ /* 0x082fe400078408ff */
[----:B---3--:R-:W-:Y:S02]  /*a4370*/  LEA R10, P3, R20, R0, 0x1 ;  /* 0x00000000140a7211 */ /* 0x008fe400078608ff */
[----:B------:R-:W-:Y:S02]  /*a4380*/  PRMT R21, R24, 0x7632, R21 ;  /* 0x0000763218157816 */ /* 0x000fe40000000015 */
[-C--:B------:R-:W-:Y:S02]  /*a4390*/  LEA.HI.X.SX32 R9, R28, R2.reuse, 0x1, P2 ;  /* 0x000000021c097211 */ /* 0x080fe400010f0eff */
[----:B------:R-:W-:Y:S01]  /*a43a0*/  LEA.HI.X.SX32 R11, R20, R2, 0x1, P3 ;  /* 0x00000002140b7211 */ /* 0x000fe200018f0eff */
[----:B------:R-:W3:Y:S01]  /*a43b0*/  LDL.LU R28, [R1+0x134] ;  /* 0x00013400011c7983 */ /* 0x000ee20000300800 */
[----:B------:R-:W-:-:S03]  /*a43c0*/  PRMT R20, R15, 0x7632, R20 ;  /* 0x000076320f147816 */ /* 0x000fc60000000014 */
[----:B------:R-:W-:Y:S04]  /*a43d0*/  @P1 STG.E.U16 [R8.64], R21 ;  /* 0x0000001508001986 */ /* 0x000fe8000c101508 */
[----:B------:R0:W-:Y:S01]  /*a43e0*/  @P4 STG.E.U16 [R10.64], R20 ;  /* 0x000000140a004986 */ /* 0x0001e2000c101508 */
[C---:B--2---:R-:W-:Y:S01]  /*a43f0*/  ISETP.LT.AND P2, PT, R12.reuse, c[0x0][0x17c], !P0 ;  /* 0x00005f000c007a0c */ /* 0x044fe20004741270 */
[----:B------:R-:W-:Y:S02]  /*a4400*/  IMAD R3, R12, c[0x0][0x198], RZ ;  /* 0x000066000c037a24 */ /* 0x000fe400078e02ff */
[----:B------:R-:W2:Y:S04]  /*a4410*/  LDL.LU R12, [R1+0x13c] ;  /* 0x00013c00010c7983 */ /* 0x000ea80000300800 */
[----:B------:R-:W2:Y:S04]  /*a4420*/  LDL.LU R25, [R1+0xb8] ;  /* 0x0000b80001197983 */ /* 0x000ea80000300800 */
[----:B------:R-:W2:Y:S04]  /*a4430*/  LDL.LU R24, [R1+0xa8] ;  /* 0x0000a80001187983 */ /* 0x000ea80000300800 */
[----:B------:R-:W2:Y:S04]  /*a4440*/  LDL.LU R26, [R1+0x144] ;  /* 0x00014400011a7983 */ /* 0x000ea80000300800 */
[----:B0-----:R-:W2:Y:S01]  /*a4450*/  LDL.LU R11, [R1+0x130] ;  /* 0x00013000010b7983 */ /* 0x001ea20000300800 */
[----:B------:R-:W-:-:S02]  /*a4460*/  LEA R8, P1, R3, R0, 0x1 ;  /* 0x0000000003087211 */ /* 0x000fc400078208ff */
[----:B------:R-:W-:Y:S01]  /*a4470*/  PRMT R10, R13, 0x7632, R10 ;  /* 0x000076320d0a7816 */ /* 0x000fe2000000000a */
[----:B------:R-:W5:Y:S01]  /*a4480*/  LDL.LU R15, [R1+0x148] ;  /* 0x00014800010f7983 */ /* 0x000f620000300800 */
[----:B------:R-:W-:Y:S02]  /*a4490*/  LEA.HI.X.SX32 R9, R3, R2, 0x1, P1 ;  /* 0x0000000203097211 */ /* 0x000fe400008f0eff */
[C---:B----4-:R-:W-:Y:S01]  /*a44a0*/  ISETP.LT.AND P4, PT, R27.reuse, c[0x0][0x17c], !P0 ;  /* 0x00005f001b007a0c */ /* 0x050fe20004781270 */
[----:B------:R-:W4:Y:S04]  /*a44b0*/  LDL.LU R13, [R1+0xc8] ;  /* 0x0000c800010d7983 */ /* 0x000f280000300800 */
[----:B------:R0:W-:Y:S01]  /*a44c0*/  @P2 STG.E.U16 [R8.64], R10 ;  /* 0x0000000a08002986 */ /* 0x0001e2000c101508 */
[----:B------:R-:W-:-:S03]  /*a44d0*/  IMAD R3, R27, c[0x0][0x198], RZ ;  /* 0x000066001b037a24 */ /* 0x000fc600078e02ff */
[----:B------:R-:W4:Y:S01]  /*a44e0*/  LDL.LU R27, [R1+0x14c] ;  /* 0x00014c00011b7983 */ /* 0x000f220000300800 */
[----:B------:R-:W-:Y:S02]  /*a44f0*/  PRMT R21, R21, 0x7632, R21 ;  /* 0x0000763215157816 */ /* 0x000fe40000000015 */
[C---:B---3--:R-:W-:Y:S01]  /*a4500*/  ISETP.LT.AND P3, PT, R28.reuse, c[0x0][0x17c], !P0 ;  /* 0x00005f001c007a0c */ /* 0x048fe20004761270 */
[----:B------:R-:W-:-:S05]  /*a4510*/  IMAD R28, R28, c[0x0][0x198], RZ ;  /* 0x000066001c1c7a24 */ /* 0x000fca00078e02ff */
[----:B0-----:R-:W-:-:S04]  /*a4520*/  LEA R8, P5, R28, R0, 0x1 ;  /* 0x000000001c087211 */ /* 0x001fc800078a08ff */
[----:B------:R-:W-:Y:S02]  /*a4530*/  LEA.HI.X.SX32 R9, R28, R2, 0x1, P5 ;  /* 0x000000021c097211 */ /* 0x000fe400028f0eff */
[C---:B--2---:R-:W-:Y:S01]  /*a4540*/  ISETP.LT.AND P1, PT, R11.reuse, c[0x0][0x17c], !P0 ;  /* 0x00005f000b007a0c */ /* 0x044fe20004721270 */
[----:B------:R-:W-:-:S05]  /*a4550*/  IMAD R11, R11, c[0x0][0x198], RZ ;  /* 0x000066000b0b7a24 */ /* 0x000fca00078e02ff */
[----:B------:R-:W-:-:S04]  /*a4560*/  LEA R10, P2, R11, R0, 0x1 ;  /* 0x000000000b0a7211 */ /* 0x000fc800078408ff */
[----:B------:R-:W-:Y:S02]  /*a4570*/  LEA.HI.X.SX32 R11, R11, R2, 0x1, P2 ;  /* 0x000000020b0b7211 */ /* 0x000fe400010f0eff */
[----:B-----5:R-:W-:Y:S02]  /*a4580*/  ISETP.LT.AND P2, PT, R14, c[0x0][0x17c], !P0 ;  /* 0x00005f000e007a0c */ /* 0x020fe40004741270 */
[----:B------:R-:W2:Y:S04]  /*a4590*/  LDL.LU R14, [R1+0x150] ;  /* 0x00015000010e7983 */ /* 0x000ea80000300800 */
[----:B------:R-:W3:Y:S04]  /*a45a0*/  LDL.LU R28, [R1+0x140] ;  /* 0x00014000011c7983 */ /* 0x000ee80000300800 */
[----:B------:R0:W-:Y:S01]  /*a45b0*/  @P1 STG.E.U16 [R10.64], R21 ;  /* 0x000000150a001986 */ /* 0x0001e2000c101508 */
[C---:B------:R-:W-:Y:S01]  /*a45c0*/  ISETP.LT.AND P1, PT, R12.reuse, c[0x0][0x17c], !P0 ;  /* 0x00005f000c007a0c */ /* 0x040fe20004721270 */
[----:B0-----:R-:W-:-:S02]  /*a45d0*/  IMAD R11, R12, c[0x0][0x198], RZ ;  /* 0x000066000c0b7a24 */ /* 0x001fc400078e02ff */
[----:B------:R-:W5:Y:S01]  /*a45e0*/  LDL.LU R12, [R1+0x154] ;  /* 0x00015400010c7983 */ /* 0x000f620000300800 */
[----:B------:R-:W-:-:S03]  /*a45f0*/  LEA R20, P6, R3, R0, 0x1 ;  /* 0x0000000003147211 */ /* 0x000fc600078c08ff */
[----:B------:R-:W-:Y:S01]  /*a4600*/  @P3 STG.E.U16 [R8.64], R25 ;  /* 0x0000001908003986 */ /* 0x000fe2000c101508 */
[----:B------:R-:W-:Y:S02]  /*a4610*/  LEA.HI.X.SX32 R21, R3, R2, 0x1, P6 ;  /* 0x0000000203157211 */ /* 0x000fe400030f0eff */
[----:B------:R-:W-:-:S03]  /*a4620*/  LEA R10, P3, R11, R0, 0x1 ;  /* 0x000000000b0a7211 */ /* 0x000fc600078608ff */
[----:B------:R0:W-:Y:S01]  /*a4630*/  @P4 STG.E.U16 [R20.64], R24 ;  /* 0x0000001814004986 */ /* 0x0001e2000c101508 */
[----:B------:R-:W-:Y:S02]  /*a4640*/  LEA.HI.X.SX32 R11, R11, R2, 0x1, P3 ;  /* 0x000000020b0b7211 */ /* 0x000fe400018f0eff */
[----:B------:R-:W-:Y:S02]  /*a4650*/  ISETP.LT.AND P4, PT, R26, c[0x0][0x17c], !P0 ;  /* 0x00005f001a007a0c */ /* 0x000fe40004781270 */
[C---:B------:R-:W-:Y:S01]  /*a4660*/  ISETP.LT.AND P3, PT, R15.reuse, c[0x0][0x17c], !P0 ;  /* 0x00005f000f007a0c */ /* 0x040fe20004761270 */
[----:B----4-:R1:W-:Y:S01]  /*a4670*/  @P1 STG.E.U16 [R10.64], R13 ;  /* 0x0000000d0a001986 */ /* 0x0103e2000c101508 */
[----:B0-----:R-:W-:Y:S01]  /*a4680*/  IMAD R21, R15, c[0x0][0x198], RZ ;  /* 0x000066000f157a24 */ /* 0x001fe200078e02ff */
[----:B------:R-:W-:Y:S02]  /*a4690*/  PRMT R29, R25, 0x7632, R29 ;  /* 0x00007632191d7816 */ /* 0x000fe4000000001d */
[----:B------:R-:W4:Y:S01]  /*a46a0*/  LDL.LU R15, [R1+0xbc] ;  /* 0x0000bc00010f7983 */ /* 0x000f220000300800 */
[C---:B---3--:R-:W-:Y:S01]  /*a46b0*/  IMAD R3, R28.reuse, c[0x0][0x198], RZ ;  /* 0x000066001c037a24 */ /* 0x048fe200078e02ff */
[----:B------:R-:W-:Y:S01]  /*a46c0*/  ISETP.LT.AND P5, PT, R28, c[0x0][0x17c], !P0 ;  /* 0x00005f001c007a0c */ /* 0x000fe200047a1270 */
[----:B------:R-:W-:-:S03]  /*a46d0*/  IMAD R28, R26, c[0x0][0x198], RZ ;  /* 0x000066001a1c7a24 */ /* 0x000fc600078e02ff */
[CC--:B------:R-:W-:Y:S02]  /*a46e0*/  LEA R8, P6, R3.reuse, R0.reuse, 0x1 ;  /* 0x0000000003087211 */ /* 0x0c0fe400078c08ff */
[C---:B-1----:R-:W-:Y:S02]  /*a46f0*/  LEA R10, P1, R28.reuse, R0, 0x1 ;  /* 0x000000001c0a7211 */ /* 0x042fe400078208ff */
[----:B------:R-:W-:Y:S02]  /*a4700*/  LEA.HI.X.SX32 R9, R3, R2, 0x1, P6 ;  /* 0x0000000203097211 */ /* 0x000fe400030f0eff */
[----:B------:R-:W-:Y:S02]  /*a4710*/  LEA R20, P6, R21, R0, 0x1 ;  /* 0x0000000015147211 */ /* 0x000fe400078c08ff */
[----:B------:R-:W-:Y:S02]  /*a4720*/  LEA.HI.X.SX32 R11, R28, R2, 0x1, P1 ;  /* 0x000000021c0b7211 */ /* 0x000fe400008f0eff */
[----:B------:R-:W-:-:S02]  /*a4730*/  PRMT R3, R24, 0x7632, R3 ;  /* 0x0000763218037816 */ /* 0x000fc40000000003 */
[----:B------:R-:W-:Y:S01]  /*a4740*/  LEA.HI.X.SX32 R21, R21, R2, 0x1, P6 ;  /* 0x0000000215157211 */ /* 0x000fe200030f0eff */
[----:B------:R-:W-:Y:S01]  /*a4750*/  @P5 STG.E.U16 [R8.64], R22 ;  /* 0x0000001608005986 */ /* 0x000fe2000c101508 */
[----:B-----5:R-:W-:-:S03]  /*a4760*/  ISETP.LT.AND P1, PT, R12, c[0x0][0x17c], !P0 ;  /* 0x00005f000c007a0c */ /* 0x020fc60004721270 */
[----:B------:R-:W3:Y:S04]  /*a4770*/  LDL.LU R24, [R1+0x160] ;  /* 0x0001600001187983 */ /* 0x000ee80000300800 */
[----:B------:R0:W-:Y:S01]  /*a4780*/  @P4 STG.E.U16 [R10.64], R29 ;  /* 0x0000001d0a004986 */ /* 0x0001e2000c101508 */
[----:B------:R-:W-:-:S03]  /*a4790*/  ISETP.LT.AND P4, PT, R27, c[0x0][0x17c], !P0 ;  /* 0x00005f001b007a0c */ /* 0x000fc60004781270 */
[----:B------:R-:W5:Y:S04]  /*a47a0*/  LDL.LU R25, [R1+0x188] ;  /* 0x0001880001197983 */ /* 0x000f680000300800 */
[----:B------:R1:W-:Y:S01]  /*a47b0*/  @P3 STG.E.U16 [R20.64], R3 ;  /* 0x0000000314003986 */ /* 0x0003e2000c101508 */
[----:B--2---:R-:W-:-:S03]  /*a47c0*/  ISETP.LT.AND P3, PT, R14, c[0x0][0x17c], !P0 ;  /* 0x00005f000e007a0c */ /* 0x004fc60004761270 */
[----:B------:R-:W2:Y:S01]  /*a47d0*/  LDL.LU R26, [R1+0xac] ;  /* 0x0000ac00011a7983 */ /* 0x000ea20000300800 */
[----:B0-----:R-:W-:Y:S01]  /*a47e0*/  IMAD R11, R14, c[0x0][0x198], RZ ;  /* 0x000066000e0b7a24 */ /* 0x001fe200078e02ff */
[----:B------:R-:W-:Y:S02]  /*a47f0*/  PRMT R29, R13, 0x7632, R29 ;  /* 0x000076320d1d7816 */ /* 0x000fe4000000001d */
[----:B------:R-:W-:Y:S01]  /*a4800*/  PRMT R28, R22, 0x7632, R28 ;  /* 0x00007632161c7816 */ /* 0x000fe2000000001c */
[----:B-1----:R-:W-:Y:S02]  /*a4810*/  IMAD R3, R27, c[0x0][0x198], RZ ;  /* 0x000066001b037a24 */ /* 0x002fe400078e02ff */
[----:B------:R-:W2:Y:S01]  /*a4820*/  LDL.LU R27, [R1+0x168] ;  /* 0x00016800011b7983 */ /* 0x000ea20000300800 */
[----:B------:R-:W-:-:S03]  /*a4830*/  IMAD R21, R12, c[0x0][0x198], RZ ;  /* 0x000066000c157a24 */ /* 0x000fc600078e02ff */
[----:B------:R-:W5:Y:S01]  /*a4840*/  LDL.LU R12, [R1+0xcc] ;  /* 0x0000cc00010c7983 */ /* 0x000f620000300800 */
[----:B------:R-:W-:-:S03]  /*a4850*/  LEA R8, P5, R3, R0, 0x1 ;  /* 0x0000000003087211 */ /* 0x000fc600078a08ff */
[----:B------:R-:W5:Y:S04]  /*a4860*/  LDL.LU R14, [R1+0x16c] ;  /* 0x00016c00010e7983 */ /* 0x000f680000300800 */
[----:B------:R-:W5:Y:S04]  /*a4870*/  LDL.LU R13, [R1+0x170] ;  /* 0x00017000010d7983 */ /* 0x000f680000300800 */
[----:B------:R-:W5:Y:S01]  /*a4880*/  LDL.LU R22, [R1+0x158] ;  /* 0x0001580001167983 */ /* 0x000f620000300800 */
[----:B------:R-:W-:-:S05]  /*a4890*/  LEA.HI.X.SX32 R9, R3, R2, 0x1, P5 ;  /* 0x0000000203097211 */ /* 0x000fca00028f0eff */
[----:B------:R0:W-:Y:S04]  /*a48a0*/  @P4 STG.E.U16 [R8.64], R29 ;  /* 0x0000001d08004986 */ /* 0x0001e8000c101508 */
[----:B0-----:R-:W5:Y:S01]  /*a48b0*/  LDL.LU R29, [R1+0x164] ;  /* 0x00016400011d7983 */ /* 0x001f620000300800 */
[----:B------:R-:W-:-:S04]  /*a48c0*/  LEA R10, P6, R11, R0, 0x1 ;  /* 0x000000000b0a7211 */ /* 0x000fc800078c08ff */
[----:B------:R-:W-:Y:S02]  /*a48d0*/  LEA.HI.X.SX32 R11, R11, R2, 0x1, P6 ;  /* 0x000000020b0b7211 */ /* 0x000fe400030f0eff */
[----:B------:R-:W-:-:S03]  /*a48e0*/  LEA R20, P5, R21, R0, 0x1 ;  /* 0x0000000015147211 */ /* 0x000fc600078a08ff */
[----:B------:R0:W-:Y:S01]  /*a48f0*/  @P3 STG.E.U16 [R10.64], R28 ;  /* 0x0000001c0a003986 */ /* 0x0001e2000c101508 */
[----:B------:R-:W-:-:S05]  /*a4900*/  LEA.HI.X.SX32 R21, R21, R2, 0x1, P5 ;  /* 0x0000000215157211 */ /* 0x000fca00028f0eff */
[----:B----4-:R1:W-:Y:S01]  /*a4910*/  @P1 STG.E.U16 [R20.64], R15 ;  /* 0x0000000f14001986 */ /* 0x0103e2000c101508 */
[C---:B---3--:R-:W-:Y:S01]  /*a4920*/  ISETP.LT.AND P3, PT, R24.reuse, c[0x0][0x17c], !P0 ;  /* 0x00005f0018007a0c */ /* 0x048fe20004761270 */
[----:B------:R-:W-:Y:S02]  /*a4930*/  IMAD R3, R24, c[0x0][0x198], RZ ;  /* 0x0000660018037a24 */ /* 0x000fe400078e02ff */
[----:B------:R-:W3:Y:S03]  /*a4940*/  LDL.LU R24, [R1+0x174] ;  /* 0x0001740001187983 */ /* 0x000ee60000300800 */
[----:B0-----:R-:W-:-:S04]  /*a4950*/  LEA R10, P5, R3, R0, 0x1 ;  /* 0x00000000030a7211 */ /* 0x001fc800078a08ff */
[----:B------:R-:W-:Y:S01]  /*a4960*/  LEA.HI.X.SX32 R11, R3, R2, 0x1, P5 ;  /* 0x00000002030b7211 */ /* 0x000fe200028f0eff */
[----:B--2---:R-:W-:Y:S01]  /*a4970*/  IMAD R3, R27, c[0x0][0x198], RZ ;  /* 0x000066001b037a24 */ /* 0x004fe200078e02ff */
[C---:B-----5:R-:W-:Y:S01]  /*a4980*/  ISETP.LT.AND P6, PT, R22.reuse, c[0x0][0x17c], !P0 ;  /* 0x00005f0016007a0c */ /* 0x060fe200047c1270 */
[----:B------:R-:W-:-:S05]  /*a4990*/  IMAD R22, R22, c[0x0][0x198], RZ ;  /* 0x0000660016167a24 */ /* 0x000fca00078e02ff */
[----:B------:R-:W-:-:S04]  /*a49a0*/  LEA R8, P4, R22, R0, 0x1 ;  /* 0x0000000016087211 */ /* 0x000fc800078808ff */
[----:B------:R-:W-:Y:S02]  /*a49b0*/  LEA.HI.X.SX32 R9, R22, R2, 0x1, P4 ;  /* 0x0000000216097211 */ /* 0x000fe400020f0eff */
[----:B------:R-:W-:Y:S02]  /*a49c0*/  ISETP.LT.AND P4, PT, R25, c[0x0][0x17c], !P0 ;  /* 0x00005f0019007a0c */ /* 0x000fe40004781270 */
[----:B------:R-:W2:Y:S01]  /*a49d0*/  LDL.LU R25, [R1+0x178] ;  /* 0x0001780001197983 */ /* 0x000ea20000300800 */
[C---:B-1----:R-:W-:Y:S01]  /*a49e0*/  IMAD R20, R29.reuse, c[0x0][0x198], RZ ;  /* 0x000066001d147a24 */ /* 0x042fe200078e02ff */
[----:B------:R-:W-:Y:S02]  /*a49f0*/  ISETP.LT.AND P1, PT, R29, c[0x0][0x17c], !P0 ;  /* 0x00005f001d007a0c */ /* 0x000fe40004721270 */
[----:B------:R0:W-:Y:S04]  /*a4a00*/  @P6 STG.E.U16 [R8.64], R26 ;  /* 0x0000001a08006986 */ /* 0x0001e8000c101508 */
[----:B------:R1:W-:Y:S01]  /*a4a10*/  @P3 STG.E.U16 [R10.64], R12 ;  /* 0x0000000c0a003986 */ /* 0x0003e2000c101508 */
[----:B0-----:R-:W-:-:S04]  /*a4a20*/  LEA R8, P6, R20, R0, 0x1 ;  /* 0x0000000014087211 */ /* 0x001fc800078c08ff */
[----:B------:R-:W-:Y:S02]  /*a4a30*/  LEA.HI.X.SX32 R9, R20, R2, 0x1, P6 ;  /* 0x0000000214097211 */ /* 0x000fe400030f0eff */
[C---:B-1----:R-:W-:Y:S02]  /*a4a40*/  LEA R10, P6, R3.reuse, R0, 0x1 ;  /* 0x00000000030a7211 */ /* 0x042fe400078c08ff */
[C---:B------:R-:W-:Y:S01]  /*a4a50*/  ISETP.LT.AND P3, PT, R14.reuse, c[0x0][0x17c], !P0 ;  /* 0x00005f000e007a0c */ /* 0x040fe20004761270 */
[----:B------:R0:W-:Y:S01]  /*a4a60*/  @P1 STG.E.U16 [R8.64], R23 ;  /* 0x0000001708001986 */ /* 0x0001e2000c101508 */
[----:B------:R-:W-:Y:S01]  /*a4a70*/  LEA.HI.X.SX32 R11, R3, R2, 0x1, P6 ;  /* 0x00000002030b7211 */ /* 0x000fe200030f0eff */
[C---:B------:R-:W-:Y:S01]  /*a4a80*/  IMAD R3, R13.reuse, c[0x0][0x198], RZ ;  /* 0x000066000d037a24 */ /* 0x040fe200078e02ff */
[----:B------:R-:W-:Y:S02]  /*a4a90*/  ISETP.LT.AND P6, PT, R13, c[0x0][0x17c], !P0 ;  /* 0x00005f000d007a0c */ /* 0x000fe400047c1270 */
[----:B------:R-:W4:Y:S01]  /*a4aa0*/  LDL.LU R13, [R1+0x194] ;  /* 0x00019400010d7983 */ /* 0x000f220000300800 */
[----:B------:R-:W-:Y:S01]  /*a4ab0*/  PRMT R20, R15, 0x7632, R20 ;  /* 0x000076320f147816 */ /* 0x000fe20000000014 */
[----:B0-----:R-:W-:-:S02]  /*a4ac0*/  IMAD R9, R14, c[0x0][0x198], RZ ;  /* 0x000066000e097a24 */ /* 0x001fc400078e02ff */
[----:B------:R-:W5:Y:S04]  /*a4ad0*/  LDL.LU R14, [R1+0xe0] ;  /* 0x0000e000010e7983 */ /* 0x000f680000300800 */
[----:B------:R-:W5:Y:S01]  /*a4ae0*/  LDL.LU R15, [R1+0x19c] ;  /* 0x00019c00010f7983 */ /* 0x000f620000300800 */
[----:B------:R-:W-:Y:S02]  /*a4af0*/  ISETP.LT.AND P5, PT, R27, c[0x0][0x17c], !P0 ;  /* 0x00005f001b007a0c */ /* 0x000fe400047a1270 */
[C---:B------:R-:W-:Y:S02]  /*a4b00*/  LEA R8, P1, R9.reuse, R0, 0x1 ;  /* 0x0000000009087211 */ /* 0x040fe400078208ff */
[----:B------:R-:W-:Y:S02]  /*a4b10*/  PRMT R22, R12, 0x7632, R22 ;  /* 0x000076320c167816 */ /* 0x000fe40000000016 */
[----:B------:R-:W-:Y:S01]  /*a4b20*/  LEA.HI.X.SX32 R9, R9, R2, 0x1, P1 ;  /* 0x0000000209097211 */ /* 0x000fe200008f0eff */
[----:B------:R-:W5:Y:S01]  /*a4b30*/  LDL.LU R12, [R1+0xd0] ;  /* 0x0000d000010c7983 */ /* 0x000f620000300800 */
[----:B------:R-:W-:-:S03]  /*a4b40*/  PRMT R21, R26, 0x7632, R21 ;  /* 0x000076321a157816 */ /* 0x000fc60000000015 */
[----:B------:R-:W5:Y:S04]  /*a4b50*/  LDL.LU R29, [R1+0x1a0] ;  /* 0x0001a000011d7983 */ /* 0x000f680000300800 */
[----:B------:R0:W-:Y:S04]  /*a4b60*/  @P5 STG.E.U16 [R10.64], R20 ;  /* 0x000000140a005986 */ /* 0x0001e8000c101508 */
[----:B------:R-:W5:Y:S04]  /*a4b70*/  LDL.LU R27, [R1+0x1a4] ;  /* 0x0001a400011b7983 */ /* 0x000f680000300800 */
[----:B------:R-:W5:Y:S04]  /*a4b80*/  LDL.LU R26, [R1+0xf0] ;  /* 0x0000f000011a7983 */ /* 0x000f680000300800 */
[----:B------:R1:W-:Y:S01]  /*a4b90*/  @P3 STG.E.U16 [R8.64], R21 ;  /* 0x0000001508003986 */ /* 0x0003e2000c101508 */
[----:B0-----:R-:W-:-:S04]  /*a4ba0*/  LEA R10, P5, R3, R0, 0x1 ;  /* 0x00000000030a7211 */ /* 0x001fc800078a08ff */
[----:B------:R-:W-:Y:S02]  /*a4bb0*/  LEA.HI.X.SX32 R11, R3, R2, 0x1, P5 ;  /* 0x00000002030b7211 */ /* 0x000fe400028f0eff */
[----:B------:R-:W-:-:S03]  /*a4bc0*/  PRMT R23, R23, 0x7632, R23 ;  /* 0x0000763217177816 */ /* 0x000fc60000000017 */
[----:B------:R0:W-:Y:S01]  /*a4bd0*/  @P6 STG.E.U16 [R10.64], R22 ;  /* 0x000000160a006986 */ /* 0x0001e2000c101508 */
[C---:B---3--:R-:W-:Y:S01]  /*a4be0*/  ISETP.LT.AND P1, PT, R24.reuse, c[0x0][0x17c], !P0 ;  /* 0x00005f0018007a0c */ /* 0x048fe20004721270 */
[----:B------:R-:W-:Y:S02]  /*a4bf0*/  IMAD R20, R24, c[0x0][0x198], RZ ;  /* 0x0000660018147a24 */ /* 0x000fe400078e02ff */
[----:B------:R-:W3:Y:S04]  /*a4c00*/  LDL.LU R24, [R1] ;  /* 0x0000000001187983 */ /* 0x000ee80000300800 */
[----:B-1----:R-:W3:Y:S01]  /*a4c10*/  LDL.LU R21, [R1+0x190] ;  /* 0x0001900001157983 */ /* 0x002ee20000300800 */
[----:B------:R-:W-:-:S04]  /*a4c20*/  LEA R8, P3, R20, R0, 0x1 ;  /* 0x0000000014087211 */ /* 0x000fc800078608ff */
[----:B------:R-:W-:-:S05]  /*a4c30*/  LEA.HI.X.SX32 R9, R20, R2, 0x1, P3 ;  /* 0x0000000214097211 */ /* 0x000fca00018f0eff */
[----:B------:R1:W-:Y:S01]  /*a4c40*/  @P1 STG.E.U16 [R8.64], R23 ;  /* 0x0000001708001986 */ /* 0x0003e2000c101508 */
[C---:B--2---:R-:W-:Y:S01]  /*a4c50*/  IMAD R3, R25.reuse, c[0x0][0x198], RZ ;  /* 0x0000660019037a24 */ /* 0x044fe200078e02ff */
[----:B------:R-:W-:Y:S02]  /*a4c60*/  ISETP.LT.AND P5, PT, R25, c[0x0][0x17c], !P0 ;  /* 0x00005f0019007a0c */ /* 0x000fe400047a1270 */
[----:B------:R-:W2:Y:S02]  /*a4c70*/  LDL.LU R25, [R1+0x1a8] ;  /* 0x0001a80001197983 */ /* 0x000ea40000300800 */
[----:B0-----:R-:W-:-:S04]  /*a4c80*/  LEA R10, P6, R3, R0, 0x1 ;  /* 0x00000000030a7211 */ /* 0x001fc800078c08ff */
[----:B------:R-:W-:Y:S02]  /*a4c90*/  LEA.HI.X.SX32 R11, R3, R2, 0x1, P6 ;  /* 0x00000002030b7211 */ /* 0x000fe400030f0eff */
[----:B----4-:R-:W-:Y:S02]  /*a4ca0*/  ISETP.LT.AND P1, PT, R13, c[0x0][0x17c], !P0 ;  /* 0x00005f000d007a0c */ /* 0x010fe40004721270 */
[----:B------:R-:W4:Y:S04]  /*a4cb0*/  LDL.LU R13, [R1+0x1b0] ;  /* 0x0001b000010d7983 */ /* 0x000f280000300800 */
[----:B-----5:R0:W-:Y:S01]  /*a4cc0*/  @P5 STG.E.U16 [R10.64], R14 ;  /* 0x0000000e0a005986 */ /* 0x0201e2000c101508 */
[----:B------:R-:W-:-:S03]  /*a4cd0*/  ISETP.LT.AND P5, PT, R15, c[0x0][0x17c], !P0 ;  /* 0x00005f000f007a0c */ /* 0x000fc600047a1270 */
[----:B------:R-:W5:Y:S01]  /*a4ce0*/  LDL.LU R15, [R1+0x1b4] ;  /* 0x0001b400010f7983 */ /* 0x000f620000300800 */
[----:B------:R-:W-:-:S03]  /*a4cf0*/  IMAD.MOV.U32 R28, RZ, RZ, c[0x0][0x198] ;  /* 0x00006600ff1c7624 */ /* 0x000fc600078e00ff */
[----:B-1----:R-:W5:Y:S01]  /*a4d00*/  LDL.LU R23, [R1+0x1c0] ;  /* 0x0001c00001177983 */ /* 0x002f620000300800 */
[----:B------:R-:W-:-:S04]  /*a4d10*/  IMAD R20, R28, 0x4, R3 ;  /* 0x000000041c147824 */ /* 0x000fc800078e0203 */
[----:B------:R-:W-:Y:S01]  /*a4d20*/  IMAD R3, R28, 0x4, R20 ;  /* 0x000000041c037824 */ /* 0x000fe200078e0214 */
[----:B------:R-:W-:-:S03]  /*a4d30*/  LEA R8, P6, R20, R0, 0x1 ;  /* 0x0000000014087211 */ /* 0x000fc600078c08ff */
[----:B0-----:R-:W-:Y:S01]  /*a4d40*/  IMAD R10, R28, 0x4, R3 ;  /* 0x000000041c0a7824 */ /* 0x001fe200078e0203 */
[----:B------:R-:W-:Y:S02]  /*a4d50*/  LEA.HI.X.SX32 R9, R20, R2, 0x1, P6 ;  /* 0x0000000214097211 */ /* 0x000fe400030f0eff */
[----:B------:R-:W-:-:S03]  /*a4d60*/  LEA R20, P6, R3, R0, 0x1 ;  /* 0x0000000003147211 */ /* 0x000fc600078c08ff */
[----:B------:R0:W-:Y:S01]  /*a4d70*/  @P2 STG.E.U16 [R8.64], R12 ;  /* 0x0000000c08002986 */ /* 0x0001e2000c101508 */
[----:B------:R-:W-:Y:S02]  /*a4d80*/  ISETP.LT.AND P2, PT, R29, c[0x0][0x17c], !P0 ;  /* 0x00005f001d007a0c */ /* 0x000fe40004741270 */
[----:B------:R-:W-:Y:S02]  /*a4d90*/  PRMT R11, R14, 0x7632, R11 ;  /* 0x000076320e0b7816 */ /* 0x000fe4000000000b */
[----:B------:R-:W-:Y:S02]  /*a4da0*/  PRMT R22, R12, 0x7632, R22 ;  /* 0x000076320c167816 */ /* 0x000fe40000000016 */
[----:B---3--:R-:W-:Y:S02]  /*a4db0*/  ISETP.LT.AND P3, PT, R21, c[0x0][0x17c], !P0 ;  /* 0x00005f0015007a0c */ /* 0x008fe40004761270 */
[----:B------:R-:W-:Y:S01]  /*a4dc0*/  LEA.HI.X.SX32 R21, R3, R2, 0x1, P6 ;  /* 0x0000000203157211 */ /* 0x000fe200030f0eff */
[----:B------:R-:W-:Y:S01]  /*a4dd0*/  IMAD R3, R28, 0x4, R10 ;  /* 0x000000041c037824 */ /* 0x000fe200078e020a */
[----:B0-----:R-:W-:-:S03]  /*a4de0*/  LEA R8, P6, R10, R0, 0x1 ;  /* 0x000000000a087211 */ /* 0x001fc600078c08ff */
[----:B------:R0:W-:Y:S01]  /*a4df0*/  @P4 STG.E.U16 [R20.64], R26 ;  /* 0x0000001a14004986 */ /* 0x0001e2000c101508 */
[----:B------:R-:W-:Y:S01]  /*a4e00*/  LEA.HI.X.SX32 R9, R10, R2, 0x1, P6 ;  /* 0x000000020a097211 */ /* 0x000fe200030f0eff */
[----:B------:R-:W-:-:S04]  /*a4e10*/  IMAD R10, R28, 0x4, R3 ;  /* 0x000000041c0a7824 */ /* 0x000fc800078e0203 */
[----:B------:R1:W-:Y:S01]  /*a4e20*/  @P3 STG.E.U16 [R8.64], R24 ;  /* 0x0000001808003986 */ /* 0x0003e2000c101508 */
[----:B0-----:R-:W-:-:S04]  /*a4e30*/  LEA R20, P6, R3, R0, 0x1 ;  /* 0x0000000003147211 */ /* 0x001fc800078c08ff */
[----:B------:R-:W-:Y:S01]  /*a4e40*/  LEA.HI.X.SX32 R21, R3, R2, 0x1, P6 ;  /* 0x0000000203157211 */ /* 0x000fe200030f0eff */
[----:B------:R-:W-:Y:S01]  /*a4e50*/  IMAD R3, R28, 0x4, R10 ;  /* 0x000000041c037824 */ /* 0x000fe200078e020a */
[C---:B-1----:R-:W-:Y:S02]  /*a4e60*/  LEA R8, P6, R10.reuse, R0, 0x1 ;  /* 0x000000000a087211 */ /* 0x042fe400078c08ff */
[----:B------:R-:W-:Y:S02]  /*a4e70*/  ISETP.LT.AND P4, PT, R27, c[0x0][0x17c], !P0 ;  /* 0x00005f001b007a0c */ /* 0x000fe40004781270 */
[----:B------:R-:W-:Y:S01]  /*a4e80*/  LEA.HI.X.SX32 R9, R10, R2, 0x1, P6 ;  /* 0x000000020a097211 */ /* 0x000fe200030f0eff */
[----:B------:R-:W3:Y:S01]  /*a4e90*/  LDL.LU R27, [R1+0xe4] ;  /* 0x0000e400011b7983 */ /* 0x000ee20000300800 */
[----:B------:R-:W-:-:S03]  /*a4ea0*/  LEA R10, P6, R3, R0, 0x1 ;  /* 0x00000000030a7211 */ /* 0x000fc600078c08ff */
[----:B------:R-:W3:Y:S04]  /*a4eb0*/  LDL.LU R12, [R1+0x1c4] ;  /* 0x0001c400010c7983 */ /* 0x000ee80000300800 */
[----:B------:R0:W-:Y:S04]  /*a4ec0*/  @P1 STG.E.U16 [R20.64], R11 ;  /* 0x0000000b14001986 */ /* 0x0001e8000c101508 */
[----:B------:R-:W-:Y:S01]  /*a4ed0*/  @P5 STG.E.U16 [R8.64], R22 ;  /* 0x0000001608005986 */ /* 0x000fe2000c101508 */
[----:B--2---:R-:W-:-:S03]  /*a4ee0*/  ISETP.LT.AND P3, PT, R25, c[0x0][0x17c], !P0 ;  /* 0x00005f0019007a0c */ /* 0x004fc60004761270 */
[----:B------:R-:W2:Y:S01]  /*a4ef0*/  LDL.LU R25, [R1+0xd4] ;  /* 0x0000d40001197983 */ /* 0x000ea20000300800 */
[----:B0-----:R-:W-:Y:S02]  /*a4f00*/  LEA.HI.X.SX32 R11, R3, R2, 0x1, P6 ;  /* 0x00000002030b7211 */ /* 0x001fe400030f0eff */
[----:B------:R-:W-:Y:S01]  /*a4f10*/  PRMT R20, R26, 0x7632, R20 ;  /* 0x000076321a147816 */ /* 0x000fe20000000014 */
[----:B------:R-:W2:Y:S04]  /*a4f20*/  LDL.LU R14, [R1+0x1c8] ;  /* 0x0001c800010e7983 */ /* 0x000ea80000300800 */
[----:B------:R0:W-:Y:S01]  /*a4f30*/  @P2 STG.E.U16 [R10.64], R20 ;  /* 0x000000140a002986 */ /* 0x0001e2000c101508 */
[----:B----4-:R-:W-:-:S03]  /*a4f40*/  ISETP.LT.AND P1, PT, R13, c[0x0][0x17c], !P0 ;  /* 0x00005f000d007a0c */ /* 0x010fc60004721270 */
[----:B------:R-:W4:Y:S04]  /*a4f50*/  LDL.LU R13, [R1+0xf4] ;  /* 0x0000f400010d7983 */ /* 0x000f280000300800 */
[----:B------:R-:W2:Y:S01]  /*a4f60*/  LDL.LU R29, [R1+0x1cc] ;  /* 0x0001cc00011d7983 */ /* 0x000ea20000300800 */
[----:B-----5:R-:W-:-:S03]  /*a4f70*/  ISETP.LT.AND P5, PT, R15, c[0x0][0x17c], !P0 ;  /* 0x00005f000f007a0c */ /* 0x020fc600047a1270 */
[----:B------:R-:W5:Y:S04]  /*a4f80*/  LDL.LU R15, [R1+0x1d0] ;  /* 0x0001d000010f7983 */ /* 0x000f680000300800 */
[----:B------:R-:W2:Y:S04]  /*a4f90*/  LDL.LU R26, [R1+0x4] ;  /* 0x00000400011a7983 */ /* 0x000ea80000300800 */
[----:B0-----:R-:W2:Y:S01]  /*a4fa0*/  LDL.LU R20, [R1+0x1bc] ;  /* 0x0001bc0001147983 */ /* 0x001ea20000300800 */
[----:B------:R-:W-:-:S04]  /*a4fb0*/  IMAD R9, R28, 0x4, R3 ;  /* 0x000000041c097824 */ /* 0x000fc800078e0203 */
[----:B------:R-:W-:Y:S01]  /*a4fc0*/  IMAD R3, R28, 0x4, R9 ;  /* 0x000000041c037824 */ /* 0x000fe200078e0209 */
[C---:B------:R-:W-:Y:S02]  /*a4fd0*/  LEA R8, P6, R9.reuse, R0, 0x1 ;  /* 0x0000000009087211 */ /* 0x040fe400078c08ff */
[----:B------:R-:W-:Y:S02]  /*a4fe0*/  PRMT R21, R24, 0x7632, R21 ;  /* 0x0000763218157816 */ /* 0x000fe40000000015 */
[----:B------:R-:W-:Y:S01]  /*a4ff0*/  LEA.HI.X.SX32 R9, R9, R2, 0x1, P6 ;  /* 0x0000000209097211 */ /* 0x000fe200030f0eff */
[----:B------:R-:W4:Y:S01]  /*a5000*/  LDL.LU R24, [R1+0x30e0] ;  /* 0x0030e00001187983 */ /* 0x000f220000300800 */
[----:B------:R-:W-:-:S03]  /*a5010*/  LEA R10, P6, R3, R0, 0x1 ;  /* 0x00000000030a7211 */ /* 0x000fc600078c08ff */
[----:B------:R0:W-:Y:S01]  /*a5020*/  @P4 STG.E.U16 [R8.64], R21 ;  /* 0x0000001508004986 */ /* 0x0001e2000c101508 */
[----:B------:R-:W-:Y:S02]  /*a5030*/  LEA.HI.X.SX32 R11, R3, R2, 0x1, P6 ;  /* 0x00000002030b7211 */ /* 0x000fe400030f0eff */
[----:B------:R-:W-:-:S03]  /*a5040*/  ISETP.LT.AND P4, PT, R23, c[0x0][0x17c], !P0 ;  /* 0x00005f0017007a0c */ /* 0x000fc60004781270 */
[----:B---3--:R1:W-:Y:S01]  /*a5050*/  @P3 STG.E.U16 [R10.64], R27 ;  /* 0x0000001b0a003986 */ /* 0x0083e2000c101508 */
[----:B------:R-:W-:-:S03]  /*a5060*/  ISETP.LT.AND P3, PT, R12, c[0x0][0x17c], !P0 ;  /* 0x00005f000c007a0c */ /* 0x000fc60004761270 */
[----:B------:R-:W3:Y:S01]  /*a5070*/  LDL.LU R12, [R1+0x1d4] ;  /* 0x0001d400010c7983 */ /* 0x000ee20000300800 */
[----:B0-----:R-:W-:Y:S02]  /*a5080*/  PRMT R21, R27, 0x7632, R21 ;  /* 0x000076321b157816 */ /* 0x001fe40000000015 */
[----:B--2---:R-:W-:Y:S01]  /*a5090*/  ISETP.LT.AND P2, PT, R20, c[0x0][0x17c], !P0 ;  /* 0x00005f0014007a0c */ /* 0x004fe20004741270 */
[----:B------:R-:W-:-:S04]  /*a50a0*/  IMAD R20, R28, 0x4, R3 ;  /* 0x000000041c147824 */ /* 0x000fc800078e0203 */
[----:B------:R-:W-:Y:S01]  /*a50b0*/  IMAD R3, R28, 0x4, R20 ;  /* 0x000000041c037824 */ /* 0x000fe200078e0214 */
[----:B------:R-:W-:-:S04]  /*a50c0*/  LEA R8, P6, R20, R0, 0x1 ;  /* 0x0000000014087211 */ /* 0x000fc800078c08ff */
[----:B------:R-:W-:Y:S01]  /*a50d0*/  LEA.HI.X.SX32 R9, R20, R2, 0x1, P6 ;  /* 0x0000000214097211 */ /* 0x000fe200030f0eff */
[----:B------:R-:W-:Y:S01]  /*a50e0*/  IMAD R20, R28, 0x4, R3 ;  /* 0x000000041c147824 */ /* 0x000fe200078e0203 */
[----:B-1----:R-:W-:-:S03]  /*a50f0*/  LEA R10, P6, R3, R0, 0x1 ;  /* 0x00000000030a7211 */ /* 0x002fc600078c08ff */
[----:B------:R0:W-:Y:S01]  /*a5100*/  @P1 STG.E.U16 [R8.64], R25 ;  /* 0x0000001908001986 */ /* 0x0001e2000c101508 */
[----:B------:R-:W-:Y:S01]  /*a5110*/  LEA.HI.X.SX32 R11, R3, R2, 0x1, P6 ;  /* 0x00000002030b7211 */ /* 0x000fe200030f0eff */
[----:B------:R-:W-:-:S04]  /*a5120*/  IMAD R3, R28, 0x4, R20 ;  /* 0x000000041c037824 */ /* 0x000fc800078e0214 */
[----:B----4-:R1:W-:Y:S01]  /*a5130*/  @P5 STG.E.U16 [R10.64], R13 ;  /* 0x0000000d0a005986 */ /* 0x0103e2000c101508 */
[----:B0-----:R-:W-:-:S04]  /*a5140*/  LEA R8, P6, R20, R0, 0x1 ;  /* 0x0000000014087211 */ /* 0x001fc800078c08ff */
[----:B------:R-:W-:Y:S01]  /*a5150*/  LEA.HI.X.SX32 R9, R20, R2, 0x1, P6 ;  /* 0x0000000214097211 */ /* 0x000fe200030f0eff */
[----:B------:R-:W-:Y:S01]  /*a5160*/  IMAD R20, R28, 0x4, R3 ;  /* 0x000000041c147824 */ /* 0x000fe200078e0203 */
[C---:B-1----:R-:W-:Y:S02]  /*a5170*/  LEA R10, P6, R3.reuse, R0, 0x1 ;  /* 0x00000000030a7211 */ /* 0x042fe400078c08ff */
[----:B------:R-:W-:Y:S01]  /*a5180*/  ISETP.LT.AND P1, PT, R14, c[0x0][0x17c], !P0 ;  /* 0x00005f000e007a0c */ /* 0x000fe20004721270 */
[----:B------:R0:W-:Y:S01]  /*a5190*/  @P2 STG.E.U16 [R8.64], R26 ;  /* 0x0000001a08002986 */ /* 0x0001e2000c101508 */
[----:B------:R-:W-:Y:S02]  /*a51a0*/  LEA.HI.X.SX32 R11, R3, R2, 0x1, P6 ;  /* 0x00000002030b7211 */ /* 0x000fe400030f0eff */
[----:B-----5:R-:W-:Y:S01]  /*a51b0*/  ISETP.LT.AND P2, PT, R15, c[0x0][0x17c], !P0 ;  /* 0x00005f000f007a0c */ /* 0x020fe20004741270 */
[----:B------:R-:W2:Y:S01]  /*a51c0*/  LDL.LU R14, [R1+0x1d8] ;  /* 0x0001d800010e7983 */ /* 0x000ea20000300800 */
[----:B------:R-:W-:-:S03]  /*a51d0*/  ISETP.LT.AND P5, PT, R29, c[0x0][0x17c], !P0 ;  /* 0x00005f001d007a0c */ /* 0x000fc600047a1270 */
[----:B------:R-:W4:Y:S01]  /*a51e0*/  LDL.LU R15, [R1+0x1e0] ;  /* 0x0001e000010f7983 */ /* 0x000f220000300800 */
[----:B0-----:R-:W-:-:S03]  /*a51f0*/  LEA R8, P6, R20, R0, 0x1 ;  /* 0x0000000014087211 */ /* 0x001fc600078c08ff */
[----:B------:R-:W5:Y:S01]  /*a5200*/  LDL.LU R29, [R1+0xe8] ;  /* 0x0000e800011d7983 */ /* 0x000f620000300800 */
[----:B------:R-:W-:Y:S01]  /*a5210*/  IMAD R3, R28, 0x4, R20 ;  /* 0x000000041c037824 */ /* 0x000fe200078e0214 */
[----:B------:R-:W-:Y:S02]  /*a5220*/  LEA.HI.X.SX32 R9, R20, R2, 0x1, P6 ;  /* 0x0000000214097211 */ /* 0x000fe400030f0eff */
[----:B------:R-:W4:Y:S04]  /*a5230*/  LDL.LU R23, [R1+0xd8] ;  /* 0x0000d80001177983 */ /* 0x000f280000300800 */
[----:B------:R-:W4:Y:S04]  /*a5240*/  LDL.LU R27, [R1+0xf8] ;  /* 0x0000f800011b7983 */ /* 0x000f280000300800 */
[----:B------:R-:W4:Y:S04]  /*a5250*/  LDL.LU R20, [R1+0x180] ;  /* 0x0001800001147983 */ /* 0x000f280000300800 */
[----:B------:R0:W-:Y:S02]  /*a5260*/  @P4 STG.E.U16 [R10.64], R21 ;  /* 0x000000150a004986 */ /* 0x0001e4000c101508 */
[----:B0-----:R-:W-:-:S02]  /*a5270*/  PRMT R11, R25, 0x7632, R11 ;  /* 0x00007632190b7816 */ /* 0x001fc4000000000b */
[C---:B------:R-:W-:Y:S01]  /*a5280*/  LEA R10, P6, R3.reuse, R0, 0x1 ;  /* 0x00000000030a7211 */ /* 0x040fe200078c08ff */
[----:B------:R-:W5:Y:S04]  /*a5290*/  LDL.LU R25, [R1+0x30dc] ;  /* 0x0030dc0001197983 */ /* 0x000f680000300800 */
[----:B------:R0:W-:Y:S01]  /*a52a0*/  @P3 STG.E.U16 [R8.64], R11 ;  /* 0x0000000b08003986 */ /* 0x0001e2000c101508 */
[----:B------:R-:W-:Y:S02]  /*a52b0*/  PRMT R21, R26, 0x7632, R21 ;  /* 0x000076321a157816 */ /* 0x000fe40000000015 */
[----:B0-----:R-:W-:Y:S02]  /*a52c0*/  LEA.HI.X.SX32 R11, R3, R2, 0x1, P6 ;  /* 0x00000002030b7211 */ /* 0x001fe400030f0eff */
[----:B------:R-:W-:Y:S01]  /*a52d0*/  PRMT R9, R13, 0x7632, R9 ;  /* 0x000076320d097816 */ /* 0x000fe20000000009 */
[----:B------:R-:W-:Y:S01]  /*a52e0*/  IMAD R3, R28, 0x8, R3 ;  /* 0x000000081c037824 */ /* 0x000fe200078e0203 */
[----:B------:R-:W5:Y:S04]  /*a52f0*/  LDL.LU R13, [R1+0x1f0] ;  /* 0x0001f000010d7983 */ /* 0x000f680000300800 */
[----:B------:R0:W-:Y:S01]  /*a5300*/  @P1 STG.E.U16 [R10.64], R9 ;  /* 0x000000090a001986 */ /* 0x0001e2000c101508 */
[----:B---3--:R-:W-:-:S03]  /*a5310*/  ISETP.LT.AND P3, PT, R12, c[0x0][0x17c], !P0 ;  /* 0x00005f000c007a0c */ /* 0x008fc60004761270 */
[----:B------:R-:W3:Y:S04]  /*a5320*/  LDL.LU R12, [R1+0x8] ;  /* 0x00000800010c7983 */ /* 0x000ee80000300800 */
[----:B------:R-:W3:Y:S01]  /*a5330*/  LDL.LU R26, [R1+0x30d8] ;  /* 0x0030d800011a7983 */ /* 0x000ee20000300800 */
[----:B--2---:R-:W-:-:S03]  /*a5340*/  ISETP.LT.AND P1, PT, R14, c[0x0][0x17c], !P0 ;  /* 0x00005f000e007a0c */ /* 0x004fc60004721270 */
[----:B------:R-:W2:Y:S01]  /*a5350*/  LDL.LU R14, [R1+0x1f4] ;  /* 0x0001f400010e7983 */ /* 0x000ea20000300800 */
[C---:B----4-:R-:W-:Y:S01]  /*a5360*/  ISETP.LT.AND P4, PT, R20.reuse, c[0x0][0x17c], !P0 ;  /* 0x00005f0014007a0c */ /* 0x050fe20004781270 */
[----:B------:R-:W-:-:S05]  /*a5370*/  IMAD R20, R20, c[0x0][0x198], RZ ;  /* 0x0000660014147a24 */ /* 0x000fca00078e02ff */
[----:B------:R-:W-:-:S04]  /*a5380*/  LEA R8, P6, R20, R0, 0x1 ;  /* 0x0000000014087211 */ /* 0x000fc800078c08ff */
[----:B0-----:R-:W-:Y:S01]  /*a5390*/  LEA.HI.X.SX32 R9, R20, R2, 0x1, P6 ;  /* 0x0000000214097211 */ /* 0x001fe200030f0eff */
[----:B------:R-:W-:Y:S01]  /*a53a0*/  IMAD R20, R28, 0x4, R3 ;  /* 0x000000041c147824 */ /* 0x000fe200078e0203 */
[----:B------:R-:W-:-:S03]  /*a53b0*/  LEA R10, P6, R3, R0, 0x1 ;  /* 0x00000000030a7211 */ /* 0x000fc600078c08ff */
[----:B------:R0:W-:Y:S01]  /*a53c0*/  @P4 STG.E.U16 [R8.64], R21 ;  /* 0x0000001508004986 */ /* 0x0001e2000c101508 */
[----:B------:R-:W-:Y:S01]  /*a53d0*/  LEA.HI.X.SX32 R11, R3, R2, 0x1, P6 ;  /* 0x00000002030b7211 */ /* 0x000fe200030f0eff */
[----:B------:R-:W-:Y:S01]  /*a53e0*/  IMAD R3, R28, 0x4, R20 ;  /* 0x000000041c037824 */ /* 0x000fe200078e0214 */
[----:B------:R-:W-:Y:S02]  /*a53f0*/  ISETP.LT.AND P4, PT, R15, c[0x0][0x17c], !P0 ;  /* 0x00005f000f007a0c */ /* 0x000fe40004781270 */
[C---:B0-----:R-:W-:Y:S01]  /*a5400*/  LEA R8, P6, R20.reuse, R0, 0x1 ;  /* 0x0000000014087211 */ /* 0x041fe200078c08ff */
[----:B------:R-:W4:Y:S03]  /*a5410*/  LDL.LU R21, [R1+0x1ec] ;  /* 0x0001ec0001157983 */ /* 0x000f260000300800 */
[----:B------:R-:W-:Y:S01]  /*a5420*/  LEA.HI.X.SX32 R9, R20, R2, 0x1, P6 ;  /* 0x0000000214097211 */ /* 0x000fe200030f0eff */
[----:B------:R-:W2:Y:S04]  /*a5430*/  LDL.LU R15, [R1+0x1f8] ;  /* 0x0001f800010f7983 */ /* 0x000ea80000300800 */
[----:B------:R-:W2:Y:S04]  /*a5440*/  LDL.LU R20, [R1+0x1e4] ;  /* 0x0001e40001147983 */ /* 0x000ea80000300800 */
[----:B-----5:R0:W-:Y:S02]  /*a5450*/  @P5 STG.E.U16 [R10.64], R29 ;  /* 0x0000001d0a005986 */ /* 0x0201e4000c101508 */
[----:B0-----:R-:W-:-:S04]  /*a5460*/  LEA R10, P6, R3, R0, 0x1 ;  /* 0x00000000030a7211 */ /* 0x001fc800078c08ff */
[----:B------:R-:W-:Y:S02]  /*a5470*/  LEA.HI.X.SX32 R11, R3, R2, 0x1, P6 ;  /* 0x00000002030b7211 */ /* 0x000fe400030f0eff */
[----:B--2---:R-:W-:Y:S01]  /*a5480*/  ISETP.LT.AND P5, PT, R20, c[0x0][0x17c], !P0 ;  /* 0x00005f0014007a0c */ /* 0x004fe200047a1270 */
[----:B------:R-:W-:Y:S02]  /*a5490*/  IMAD R20, R28, 0x4, R3 ;  /* 0x000000041c147824 */ /* 0x000fe400078e0203 */
[----:B------:R-:W2:Y:S04]  /*a54a0*/  LDL.LU R3, [R1+0x1e8] ;  /* 0x0001e80001037983 */ /* 0x000ea80000300800 */
[----:B------:R0:W-:Y:S04]  /*a54b0*/  @P2 STG.E.U16 [R8.64], R23 ;  /* 0x0000001708002986 */ /* 0x0001e8000c101508 */
[----:B------:R1:W-:Y:S01]  /*a54c0*/  @P3 STG.E.U16 [R10.64], R27 ;  /* 0x0000001b0a003986 */ /* 0x0003e2000c101508 */
[----:B0-----:R-:W-:-:S04]  /*a54d0*/  LEA R8, P6, R20, R0, 0x1 ;  /* 0x0000000014087211 */ /* 0x001fc800078c08ff */
[----:B------:R-:W-:Y:S02]  /*a54e0*/  LEA.HI.X.SX32 R9, R20, R2, 0x1, P6 ;  /* 0x0000000214097211 */ /* 0x000fe400030f0eff */
[----:B----4-:R-:W-:-:S03]  /*a54f0*/  ISETP.LT.AND P3, PT, R21, c[0x0][0x17c], !P0 ;  /* 0x00005f0015007a0c */ /* 0x010fc60004761270 */
[----:B---3--:R0:W-:Y:S01]  /*a5500*/  @P1 STG.E.U16 [R8.64], R12 ;  /* 0x0000000c08001986 */ /* 0x0081e2000c101508 */
[----:B------:R-:W-:Y:S02]  /*a5510*/  PRMT R22, R27, 0x7632, R22 ;  /* 0x000076321b167816 */ /* 0x000fe40000000016 */
[----:B------:R-:W-:Y:S02]  /*a5520*/  ISETP.LT.AND P1, PT, R13, c[0x0][0x17c], !P0 ;  /* 0x00005f000d007a0c */ /* 0x000fe40004721270 */
[----:B--2---:R-:W-:Y:S01]  /*a5530*/  ISETP.LT.AND P2, PT, R3, c[0x0][0x17c], !P0 ;  /* 0x00005f0003007a0c */ /* 0x004fe20004741270 */
[C-C-:B------:R-:W-:Y:S01]  /*a5540*/  IMAD R3, R28.reuse, 0x4, R20.reuse ;  /* 0x000000041c037824 */ /* 0x140fe200078e0214 */
[----:B------:R-:W-:Y:S02]  /*a5550*/  PRMT R20, R29, 0x7632, R20 ;  /* 0x000076321d147816 */ /* 0x000fe40000000014 */
[----:B------:R-:W2:Y:S02]  /*a5560*/  LDL.LU R29, [R1+0xec] ;  /* 0x0000ec00011d7983 */ /* 0x000ea40000300800 */
[C---:B-1----:R-:W-:Y:S01]  /*a5570*/  LEA R10, P6, R3.reuse, R0, 0x1 ;  /* 0x00000000030a7211 */ /* 0x042fe200078c08ff */
[----:B------:R-:W-:Y:S01]  /*a5580*/  IMAD R21, R28, 0x4, R3 ;  /* 0x000000041c157824 */ /* 0x000fe200078e0203 */
[----:B------:R-:W3:Y:S02]  /*a5590*/  LDL.LU R13, [R1+0xdc] ;  /* 0x0000dc00010d7983 */ /* 0x000ee40000300800 */
[----:B------:R-:W-:-:S02]  /*a55a0*/  LEA.HI.X.SX32 R11, R3, R2, 0x1, P6 ;  /* 0x00000002030b7211 */ /* 0x000fc400030f0eff */
[----:B0-----:R-:W-:-:S03]  /*a55b0*/  LEA R8, P6, R21, R0, 0x1 ;  /* 0x0000000015087211 */ /* 0x001fc600078c08ff */
[----:B------:R0:W-:Y:S01]  /*a55c0*/  @P4 STG.E.U16 [R10.64], R20 ;  /* 0x000000140a004986 */ /* 0x0001e2000c101508 */
[----:B------:R-:W-:Y:S01]  /*a55d0*/  LEA.HI.X.SX32 R9, R21, R2, 0x1, P6 ;  /* 0x0000000215097211 */ /* 0x000fe200030f0eff */
[C---:B0-----:R-:W-:Y:S01]  /*a55e0*/  IMAD R11, R28.reuse, 0x4, R21 ;  /* 0x000000041c0b7824 */ /* 0x041fe200078e0215 */
[----:B------:R-:W-:Y:S02]  /*a55f0*/  PRMT R20, R23, 0x7632, R20 ;  /* 0x0000763217147816 */ /* 0x000fe40000000014 */
[----:B------:R-:W4:Y:S01]  /*a5600*/  LDL.LU R23, [R1+0x208] ;  /* 0x0002080001177983 */ /* 0x000f220000300800 */
[----:B------:R-:W-:Y:S01]  /*a5610*/  IMAD R3, R28, 0x4, R11 ;  /* 0x000000041c037824 */ /* 0x000fe200078e020b */
[C---:B------:R-:W-:Y:S02]  /*a5620*/  LEA R10, P6, R11.reuse, R0, 0x1 ;  /* 0x000000000b0a7211 */ /* 0x040fe400078c08ff */
[----:B------:R0:W-:Y:S02]  /*a5630*/  @P5 STG.E.U16 [R8.64], R20 ;  /* 0x0000001408005986 */ /* 0x0001e4000c101508 */
[----:B------:R-:W-:-:S02]  /*a5640*/  LEA.HI.X.SX32 R11, R11, R2, 0x1, P6 ;  /* 0x000000020b0b7211 */ /* 0x000fc400030f0eff */
[----:B------:R-:W-:Y:S02]  /*a5650*/  ISETP.LT.AND P4, PT, R14, c[0x0][0x17c], !P0 ;  /* 0x00005f000e007a0c */ /* 0x000fe40004781270 */
[----:B------:R-:W5:Y:S01]  /*a5660*/  LDL.LU R14, [R1+0xfc] ;  /* 0x0000fc00010e7983 */ /* 0x000f620000300800 */
[----:B0-----:R-:W-:Y:S01]  /*a5670*/  IMAD R20, R28, 0x4, R3 ;  /* 0x000000041c147824 */ /* 0x001fe200078e0203 */
[----:B------:R-:W-:Y:S02]  /*a5680*/  LEA R8, P6, R3, R0, 0x1 ;  /* 0x0000000003087211 */ /* 0x000fe400078c08ff */
[----:B------:R0:W-:Y:S01]  /*a5690*/  @P2 STG.E.U16 [R10.64], R22 ;  /* 0x000000160a002986 */ /* 0x0001e2000c101508 */
[----:B------:R-:W-:Y:S02]  /*a56a0*/  ISETP.LT.AND P5, PT, R15, c[0x0][0x17c], !P0 ;  /* 0x00005f000f007a0c */ /* 0x000fe400047a1270 */
[----:B------:R-:W-:Y:S01]  /*a56b0*/  PRMT R21, R12, 0x7632, R21 ;  /* 0x000076320c157816 */ /* 0x000fe20000000015 */
[----:B------:R-:W3:Y:S01]  /*a56c0*/  LDL.LU R15, [R1+0xc] ;  /* 0x00000c00010f7983 */ /* 0x000ee20000300800 */
[----:B------:R-:W-:Y:S01]  /*a56d0*/  LEA.HI.X.SX32 R9, R3, R2, 0x1, P6 ;  /* 0x0000000203097211 */ /* 0x000fe200030f0eff */
[----:B------:R-:W-:-:S02]  /*a56e0*/  IMAD R3, R28, 0x4, R20 ;  /* 0x000000041c037824 */ /* 0x000fc400078e0214 */
[----:B------:R-:W3:Y:S01]  /*a56f0*/  LDL.LU R27, [R1+0x30d4] ;  /* 0x0030d400011b7983 */ /* 0x000ee20000300800 */
[----:B0-----:R-:W-:-:S03]  /*a5700*/  LEA R10, P2, R20, R0, 0x1 ;  /* 0x00000000140a7211 */ /* 0x001fc600078408ff */
[----:B------:R-:W3:Y:S01]  /*a5710*/  LDL.LU R12, [R1+0x30d0] ;  /* 0x0030d000010c7983 */ /* 0x000ee20000300800 */
[----:B------:R-:W-:-:S03]  /*a5720*/  LEA.HI.X.SX32 R11, R20, R2, 0x1, P2 ;  /* 0x00000002140b7211 */ /* 0x000fc600010f0eff */
[----:B------:R-:W3:Y:S04]  /*a5730*/  LDL.LU R20, [R1+0x200] ;  /* 0x0002000001147983 */ /* 0x000ee80000300800 */
[----:B------:R0:W-:Y:S04]  /*a5740*/  @P3 STG.E.U16 [R8.64], R21 ;  /* 0x0000001508003986 */ /* 0x0001e8000c101508 */
[----:B0-----:R-:W4:Y:S01]  /*a5750*/  LDL.LU R9, [R1+0x1fc] ;  /* 0x0001fc0001097983 */ /* 0x001f220000300800 */
[----:B------:R-:W-:-:S03]  /*a5760*/  LEA R8, P6, R3, R0, 0x1 ;  /* 0x0000000003087211 */ /* 0x000fc600078c08ff */
[----:B--2---:R0:W-:Y:S01]  /*a5770*/  @P1 STG.E.U16 [R10.64], R29 ;  /* 0x0000001d0a001986 */ /* 0x0041e2000c101508 */
[----:B---3--:R-:W-:Y:S01]  /*a5780*/  ISETP.LT.AND P2, PT, R20, c[0x0][0x17c], !P0 ;  /* 0x00005f0014007a0c */ /* 0x008fe20004741270 */
[----:B------:R-:W-:-:S05]  /*a5790*/  IMAD R20, R28, 0x4, R3 ;  /* 0x000000041c147824 */ /* 0x000fca00078e0203 */
[----:B0-----:R-:W-:-:S04]  /*a57a0*/  LEA R10, P1, R20, R0, 0x1 ;  /* 0x00000000140a7211 */ /* 0x001fc800078208ff */
[-C--:B------:R-:W-:Y:S02]  /*a57b0*/  LEA.HI.X.SX32 R11, R20, R2.reuse, 0x1, P1 ;  /* 0x00000002140b7211 */ /* 0x080fe400008f0eff */
[----:B----4-:R-:W-:Y:S02]  /*a57c0*/  ISETP.LT.AND P3, PT, R9, c[0x0][0x17c], !P0 ;  /* 0x00005f0009007a0c */ /* 0x010fe40004761270 */
[----:B------:R-:W-:Y:S01]  /*a57d0*/  LEA.HI.X.SX32 R9, R3, R2, 0x1, P6 ;  /* 0x0000000203097211 */ /* 0x000fe200030f0eff */
[----:B------:R-:W-:Y:S02]  /*a57e0*/  IMAD R3, R28, 0x4, R20 ;  /* 0x000000041c037824 */ /* 0x000fe400078e0214 */
[----:B------:R-:W2:Y:S04]  /*a57f0*/  LDL.LU R20, [R1+0x204] ;  /* 0x0002040001147983 */ /* 0x000ea80000300800 */
[----:B------:R0:W-:Y:S01]  /*a5800*/  @P4 STG.E.U16 [R8.64], R13 ;  /* 0x0000000d08004986 */ /* 0x0001e2000c101508 */
[----:B------:R-:W-:-:S03]  /*a5810*/  ISETP.LT.AND P1, PT, R23, c[0x0][0x17c], !P0 ;  /* 0x00005f0017007a0c */ /* 0x000fc60004721270 */
[----:B------:R-:W3:Y:S01]  /*a5820*/  LDL.LU R23, [R1+0x218] ;  /* 0x0002180001177983 */ /* 0x000ee20000300800 */
[----:B0-----:R-:W-:-:S03]  /*a5830*/  LEA R8, P6, R3, R0, 0x1 ;  /* 0x0000000003087211 */ /* 0x001fc600078c08ff */
[----:B-----5:R0:W-:Y:S01]  /*a5840*/  @P5 STG.E.U16 [R10.64], R14 ;  /* 0x0000000e0a005986 */ /* 0x0201e2000c101508 */
[----:B------:R-:W-:Y:S02]  /*a5850*/  LEA.HI.X.SX32 R9, R3, R2, 0x1, P6 ;  /* 0x0000000203097211 */ /* 0x000fe400030f0eff */
[----:B--2---:R-:W-:Y:S01]  /*a5860*/  ISETP.LT.AND P4, PT, R20, c[0x0][0x17c], !P0 ;  /* 0x00005f0014007a0c */ /* 0x004fe20004781270 */
[----:B------:R-:W-:Y:S02]  /*a5870*/  IMAD R20, R28, 0x4, R3 ;  /* 0x000000041c147824 */ /* 0x000fe400078e0203 */
[----:B------:R-:W2:Y:S04]  /*a5880*/  LDL.LU R3, [R1+0x210] ;  /* 0x0002100001037983 */ /* 0x000ea80000300800 */
[----:B0-----:R-:W4:Y:S01]  /*a5890*/  LDL.LU R11, [R1+0x20c] ;  /* 0x00020c00010b7983 */ /* 0x001f220000300800 */
[----:B------:R-:W-:-:S03]  /*a58a0*/  LEA R10, P6, R20, R0, 0x1 ;  /* 0x00000000140a7211 */ /* 0x000fc600078c08ff */
[----:B------:R0:W-:Y:S01]  /*a58b0*/  @P3 STG.E.U16 [R8.64], R15 ;  /* 0x0000000f08003986 */ /* 0x0001e2000c101508 */
[----:B------:R-:W-:Y:S01]  /*a58c0*/  PRMT R21, R13, 0x7632, R21 ;  /* 0x000076320d157816 */ /* 0x000fe20000000015 */
[--C-:B0-----:R-:W-:Y:S01]  /*a58d0*/  IMAD R9, R28, 0x4, R20.reuse ;  /* 0x000000041c097824 */ /* 0x101fe200078e0214 */
[----:B----4-:R-:W-:Y:S02]  /*a58e0*/  ISETP.LT.AND P5, PT, R11, c[0x0][0x17c], !P0 ;  /* 0x00005f000b007a0c */ /* 0x010fe400047a1270 */
[----:B------:R-:W-:Y:S02]  /*a58f0*/  LEA.HI.X.SX32 R11, R20, R2, 0x1, P6 ;  /* 0x00000002140b7211 */ /* 0x000fe400030f0eff */
[----:B------:R-:W-:Y:S02]  /*a5900*/  PRMT R20, R29, 0x7632, R20 ;  /* 0x000076321d147816 */ /* 0x000fe40000000014 */
[----:B------:R-:W4:Y:S04]  /*a5910*/  LDL.LU R29, [R1+0x220] ;  /* 0x00022000011d7983 */ /* 0x000f280000300800 */
[----:B------:R-:W5:Y:S04]  /*a5920*/  LDL.LU R13, [R1+0x30cc] ;  /* 0x0030cc00010d7983 */ /* 0x000f680000300800 */
[----:B------:R0:W-:Y:S04]  /*a5930*/  @P2 STG.E.U16 [R10.64], R20 ;  /* 0x000000140a002986 */ /* 0x0001e8000c101508 */
[----:B0-----:R-:W3:Y:S01]  /*a5940*/  LDL.LU R11, [R1+0x18c] ;  /* 0x00018c00010b7983 */ /* 0x001ee20000300800 */
[----:B------:R-:W-:-:S02]  /*a5950*/  LEA R8, P6, R9, R0, 0x1 ;  /* 0x0000000009087211 */ /* 0x000fc400078c08ff */
[----:B--2---:R-:W-:Y:S01]  /*a5960*/  ISETP.LT.AND P3, PT, R3, c[0x0][0x17c], !P0 ;  /* 0x00005f0003007a0c */ /* 0x004fe20004761270 */
[----:B------:R-:W-:Y:S01]  /*a5970*/  IMAD R3, R28, 0x4, R9 ;  /* 0x000000041c037824 */ /* 0x000fe200078e0209 */
[----:B------:R-:W-:Y:S02]  /*a5980*/  LEA.HI.X.SX32 R9, R9, R2, 0x1, P6 ;  /* 0x0000000209097211 */ /* 0x000fe400030f0eff */
[C---:B---3--:R-:W-:Y:S01]  /*a5990*/  ISETP.LT.AND P2, PT, R11.reuse, c[0x0][0x17c], !P0 ;  /* 0x00005f000b007a0c */ /* 0x048fe20004741270 */
[----:B------:R-:W-:Y:S02]  /*a59a0*/  IMAD R20, R11, c[0x0][0x198], RZ ;  /* 0x000066000b147a24 */ /* 0x000fe400078e02ff */
[----:B------:R-:W2:Y:S01]  /*a59b0*/  LDL.LU R11, [R1+0x214] ;  /* 0x00021400010b7983 */ /* 0x000ea20000300800 */
[----:B------:R-:W-:-:S03]  /*a59c0*/  LEA R10, P6, R3, R0, 0x1 ;  /* 0x00000000030a7211 */ /* 0x000fc600078c08ff */
[----:B------:R0:W-:Y:S01]  /*a59d0*/  @P4 STG.E.U16 [R8.64], R21 ;  /* 0x0000001508004986 */ /* 0x0001e2000c101508 */
[----:B------:R-:W-:-:S03]  /*a59e0*/  PRMT R22, R14, 0x7632, R22 ;  /* 0x000076320e167816 */ /* 0x000fc60000000016 */
[----:B------:R-:W3:Y:S01]  /*a59f0*/  LDL.LU R14, [R1+0x30c8] ;  /* 0x0030c800010e7983 */ /* 0x000ee20000300800 */
[----:B0-----:R-:W-:-:S03]  /*a5a00*/  PRMT R21, R15, 0x7632, R21 ;  /* 0x000076320f157816 */ /* 0x001fc60000000015 */
[----:B------:R-:W3:Y:S01]  /*a5a10*/  LDL.LU R15, [R1+0x30c4] ;  /* 0x0030c400010f7983 */ /* 0x000ee20000300800 */
[----:B--2---:R-:W-:Y:S02]  /*a5a20*/  ISETP.LT.AND P4, PT, R11, c[0x0][0x17c], !P0 ;  /* 0x00005f000b007a0c */ /* 0x004fe40004781270 */
[----:B------:R-:W-:Y:S01]  /*a5a30*/  LEA.HI.X.SX32 R11, R3, R2, 0x1, P6 ;  /* 0x00000002030b7211 */ /* 0x000fe200030f0eff */
[----:B------:R-:W-:Y:S01]  /*a5a40*/  IMAD R3, R28, 0x8, R3 ;  /* 0x000000081c037824 */ /* 0x000fe200078e0203 */
[----:B------:R-:W-:-:S03]  /*a5a50*/  LEA R8, P6, R20, R0, 0x1 ;  /* 0x0000000014087211 */ /* 0x000fc600078c08ff */
[----:B------:R0:W-:Y:S01]  /*a5a60*/  @P1 STG.E.U16 [R10.64], R22 ;  /* 0x000000160a001986 */ /* 0x0001e2000c101508 */
[----:B------:R-:W-:Y:S01]  /*a5a70*/  LEA.HI.X.SX32 R9, R20, R2, 0x1, P6 ;  /* 0x0000000214097211 */ /* 0x000fe200030f0eff */
[----:B------:R-:W-:Y:S01]  /*a5a80*/  IMAD R20, R28, 0x4, R3 ;  /* 0x000000041c147824 */ /* 0x000fe200078e0203 */
[----:B------:R-:W-:Y:S02]  /*a5a90*/  ISETP.LT.AND P1, PT, R23, c[0x0][0x17c], !P0 ;  /* 0x00005f0017007a0c */ /* 0x000fe40004721270 */
[C---:B0-----:R-:W-:Y:S01]  /*a5aa0*/  LEA R10, P6, R3.reuse, R0, 0x1 ;  /* 0x00000000030a7211 */ /* 0x041fe200078c08ff */
[----:B------:R-:W2:Y:S03]  /*a5ab0*/  LDL.LU R22, [R1+0x228] ;  /* 0x0002280001167983 */ /* 0x000ea60000300800 */
[----:B------:R-:W-:Y:S01]  /*a5ac0*/  LEA.HI.X.SX32 R11, R3, R2, 0x1, P6 ;  /* 0x00000002030b7211 */ /* 0x000fe200030f0eff */
[----:B------:R-:W2:Y:S04]  /*a5ad0*/  LDL.LU R23, [R1+0x230] ;  /* 0x0002300001177983 */ /* 0x000ea80000300800 */
[----:B------:R-:W2:Y:S04]  /*a5ae0*/  LDL.LU R3, [R1+0x21c] ;  /* 0x00021c0001037983 */ /* 0x000ea80000300800 */
[----:B------:R0:W-:Y:S04]  /*a5af0*/  @P2 STG.E.U16 [R8.64], R21 ;  /* 0x0000001508002986 */ /* 0x0001e8000c101508 */
[----:B------:R1:W-:Y:S01]  /*a5b00*/  @P5 STG.E.U16 [R10.64], R12 ;  /* 0x0000000c0a005986 */ /* 0x0003e2000c101508 */
[----:B0-----:R-:W-:-:S03]  /*a5b10*/  LEA R8, P6, R20, R0, 0x1 ;  /* 0x0000000014087211 */ /* 0x001fc600078c08ff */
[----:B------:R-:W3:Y:S01]  /*a5b20*/  LDL.LU R21, [R1+0x22c] ;  /* 0x00022c0001157983 */ /* 0x000ee20000300800 */
[----:B------:R-:W-:Y:S02]  /*a5b30*/  LEA.HI.X.SX32 R9, R20, R2, 0x1, P6 ;  /* 0x0000000214097211 */ /* 0x000fe400030f0eff */
[----:B----4-:R-:W-:Y:S02]  /*a5b40*/  ISETP.LT.AND P5, PT, R29, c[0x0][0x17c], !P0 ;  /* 0x00005f001d007a0c */ /* 0x010fe400047a1270 */
[----:B------:R-:W4:Y:S01]  /*a5b50*/  LDL.LU R29, [R1+0x234] ;  /* 0x00023400011d7983 */ /* 0x000f220000300800 */
[----:B--2---:R-:W-:Y:S01]  /*a5b60*/  ISETP.LT.AND P2, PT, R3, c[0x0][0x17c], !P0 ;  /* 0x00005f0003007a0c */ /* 0x004fe20004741270 */
[----:B------:R-:W-:-:S05]  /*a5b70*/  IMAD R3, R28, 0x4, R20 ;  /* 0x000000041c037824 */ /* 0x000fca00078e0214 */
[----:B-1----:R-:W-:Y:S01]  /*a5b80*/  LEA R10, P6, R3, R0, 0x1 ;  /* 0x00000000030a7211 */ /* 0x002fe200078c08ff */
[----:B------:R-:W-:-:S03]  /*a5b90*/  IMAD R20, R28, 0x4, R3 ;  /* 0x000000041c147824 */ /* 0x000fc600078e0203 */
[----:B------:R-:W-:Y:S02]  /*a5ba0*/  LEA.HI.X.SX32 R11, R3, R2, 0x1, P6 ;  /* 0x00000002030b7211 */ /* 0x000fe400030f0eff */
[----:B------:R-:W2:Y:S04]  /*a5bb0*/  LDL.LU R3, [R1+0x224] ;  /* 0x0002240001037983 */ /* 0x000ea80000300800 */
[----:B------:R0:W-:Y:S04]  /*a5bc0*/  @P3 STG.E.U16 [R8.64], R16 ;  /* 0x0000001008003986 */ /* 0x0001e8000c101508 */
[----:B------:R1:W-:Y:S01]  /*a5bd0*/  @P4 STG.E.U16 [R10.64], R24 ;  /* 0x000000180a004986 */ /* 0x0003e2000c101508 */
[----:B0-----:R-:W-:-:S04]  /*a5be0*/  LEA R8, P6, R20, R0, 0x1 ;  /* 0x0000000014087211 */ /* 0x001fc800078c08ff */
[----:B------:R-:W-:Y:S02]  /*a5bf0*/  LEA.HI.X.SX32 R9, R20, R2, 0x1, P6 ;  /* 0x0000000214097211 */ /* 0x000fe400030f0eff */
[----:B------:R-:W-:-:S03]  /*a5c00*/  PRMT R12, R12, 0x7632, R12 ;  /* 0x000076320c0c7816 */ /* 0x000fc6000000000c */
[----:B------:R0:W-:Y:S01]  /*a5c10*/  @P1 STG.E.U16 [R8.64], R4 ;  /* 0x0000000408001986 */ /* 0x0001e2000c101508 */
[----:B------:R-:W-:Y:S02]  /*a5c20*/  ISETP.LT.AND P4, PT, R22, c[0x0][0x17c], !P0 ;  /* 0x00005f0016007a0c */ /* 0x000fe40004781270 */
[----:B------:R-:W-:Y:S01]  /*a5c30*/  PRMT R16, R16, 0x7632, R16 ;  /* 0x0000763210107816 */ /* 0x000fe20000000010 */
[----:B------:R-:W4:Y:S01]  /*a5c40*/  LDL.LU R22, [R1+0x23c] ;  /* 0x00023c0001167983 */ /* 0x000f220000300800 */
[----:B---3--:R-:W-:-:S03]  /*a5c50*/  ISETP.LT.AND P1, PT, R21, c[0x0][0x17c], !P0 ;  /* 0x00005f0015007a0c */ /* 0x008fc60004721270 */
[----:B------:R-:W3:Y:S01]  /*a5c60*/  LDL.LU R21, [R1+0x240] ;  /* 0x0002400001157983 */ /* 0x000ee20000300800 */
[----:B--2---:R-:W-:Y:S01]  /*a5c70*/  ISETP.LT.AND P3, PT, R3, c[0x0][0x17c], !P0 ;  /* 0x00005f0003007a0c */ /* 0x004fe20004761270 */
[----:B------:R-:W-:-:S04]  /*a5c80*/  IMAD R3, R28, 0x4, R20 ;  /* 0x000000041c037824 */ /* 0x000fc800078e0214 */
[----:B------:R-:W-:Y:S01]  /*a5c90*/  IMAD R20, R28, 0x4, R3 ;  /* 0x000000041c147824 */ /* 0x000fe200078e0203 */
[----:B-1----:R-:W-:-:S04]  /*a5ca0*/  LEA R10, P6, R3, R0, 0x1 ;  /* 0x00000000030a7211 */ /* 0x002fc800078c08ff */
[----:B------:R-:W-:Y:S02]  /*a5cb0*/  LEA.HI.X.SX32 R11, R3, R2, 0x1, P6 ;  /* 0x00000002030b7211 */ /* 0x000fe400030f0eff */
[----:B0-----:R-:W-:-:S04]  /*a5cc0*/  LEA R8, P6, R20, R0, 0x1 ;  /* 0x0000000014087211 */ /* 0x001fc800078c08ff */
[----:B------:R-:W-:Y:S01]  /*a5cd0*/  LEA.HI.X.SX32 R9, R20, R2, 0x1, P6 ;  /* 0x0000000214097211 */ /* 0x000fe200030f0eff */
[----:B------:R-:W-:Y:S01]  /*a5ce0*/  @P2 STG.E.U16 [R10.64], R12 ;  /* 0x0000000c0a002986 */ /* 0x000fe2000c101508 */
[----:B------:R-:W-:-:S03]  /*a5cf0*/  ISETP.LT.AND P2, PT, R23, c[0x0][0x17c], !P0 ;  /* 0x00005f0017007a0c */ /* 0x000fc60004741270 */
[----:B------:R-:W2:Y:S04]  /*a5d00*/  LDL.LU R23, [R1+0x244] ;  /* 0x0002440001177983 */ /* 0x000ea80000300800 */
[----:B------:R0:W-:Y:S04]  /*a5d10*/  @P5 STG.E.U16 [R8.64], R16 ;  /* 0x0000001008005986 */ /* 0x0001e8000c101508 */
[----:B0-----:R-:W2:Y:S01]  /*a5d20*/  LDL.LU R16, [R1+0x238] ;  /* 0x0002380001107983 */ /* 0x001ea20000300800 */
[----:B------:R-:W-:Y:S01]  /*a5d30*/  IMAD R3, R28, 0x4, R20 ;  /* 0x000000041c037824 */ /* 0x000fe200078e0214 */
[----:B----4-:R-:W-:-:S02]  /*a5d40*/  ISETP.LT.AND P5, PT, R29, c[0x0][0x17c], !P0 ;  /* 0x00005f001d007a0c */ /* 0x010fc400047a1270 */
[----:B------:R-:W4:Y:S04]  /*a5d50*/  LDL.LU R20, [R1+0x248] ;  /* 0x0002480001147983 */ /* 0x000f280000300800 */
[----:B------:R-:W4:Y:S01]  /*a5d60*/  LDL.LU R29, [R1+0x24c] ;  /* 0x00024c00011d7983 */ /* 0x000f220000300800 */
[C---:B------:R-:W-:Y:S01]  /*a5d70*/  LEA R10, P6, R3.reuse, R0, 0x1 ;  /* 0x00000000030a7211 */ /* 0x040fe200078c08ff */
[----:B------:R-:W-:Y:S01]  /*a5d80*/  IMAD R9, R28, 0x4, R3 ;  /* 0x000000041c097824 */ /* 0x000fe200078e0203 */
[----:B------:R-:W-:Y:S02]  /*a5d90*/  PRMT R24, R24, 0x7632, R24 ;  /* 0x0000763218187816 */ /* 0x000fe40000000018 */
[----:B------:R-:W-:Y:S01]  /*a5da0*/  LEA.HI.X.SX32 R11, R3, R2, 0x1, P6 ;  /* 0x00000002030b7211 */ /* 0x000fe200030f0eff */
[----:B------:R-:W-:Y:S01]  /*a5db0*/  IMAD R3, R28, 0x4, R9 ;  /* 0x000000041c037824 */ /* 0x000fe200078e0209 */
[----:B------:R-:W-:-:S02]  /*a5dc0*/  LEA R8, P6, R9, R0, 0x1 ;  /* 0x0000000009087211 */ /* 0x000fc400078c08ff */
[----:B------:R-:W-:Y:S01]  /*a5dd0*/  PRMT R12, R4, 0x7632, R12 ;  /* 0x00007632040c7816 */ /* 0x000fe2000000000c */
[----:B------:R0:W-:Y:S01]  /*a5de0*/  @P3 STG.E.U16 [R10.64], R24 ;  /* 0x000000180a003986 */ /* 0x0001e2000c101508 */
[----:B------:R-:W-:Y:S01]  /*a5df0*/  LEA.HI.X.SX32 R9, R9, R2, 0x1, P6 ;  /* 0x0000000209097211 */ /* 0x000fe200030f0eff */
[----:B------:R-:W-:-:S04]  /*a5e00*/  IMAD R4, R28, 0x4, R3 ;  /* 0x000000041c047824 */ /* 0x000fc800078e0203 */
[----:B------:R1:W-:Y:S01]  /*a5e10*/  @P4 STG.E.U16 [R8.64], R12 ;  /* 0x0000000c08004986 */ /* 0x0003e2000c101508 */
[----:B------:R-:W-:-:S03]  /*a5e20*/  ISETP.LT.AND P4, PT, R22, c[0x0][0x17c], !P0 ;  /* 0x00005f0016007a0c */ /* 0x000fc60004781270 */
[----:B------:R-:W4:Y:S01]  /*a5e30*/  LDL.LU R22, [R1+0x198] ;  /* 0x0001980001167983 */ /* 0x000f220000300800 */
[----:B0-----:R-:W-:-:S04]  /*a5e40*/  LEA R10, P6, R3, R0, 0x1 ;  /* 0x00000000030a7211 */ /* 0x001fc800078c08ff */
[----:B------:R-:W-:Y:S01]  /*a5e50*/  LEA.HI.X.SX32 R11, R3, R2, 0x1, P6 ;  /* 0x00000002030b7211 */ /* 0x000fe200030f0eff */
[----:B------:R-:W-:Y:S01]  /*a5e60*/  IMAD R3, R28, 0x4, R4 ;  /* 0x000000041c037824 */ /* 0x000fe200078e0204 */
[----:B-1----:R-:W-:-:S03]  /*a5e70*/  LEA R8, P6, R4, R0, 0x1 ;  /* 0x0000000004087211 */ /* 0x002fc600078c08ff */
[----:B-----5:R0:W-:Y:S01]  /*a5e80*/  @P1 STG.E.U16 [R10.64], R13 ;  /* 0x0000000d0a001986 */ /* 0x0201e2000c101508 */
[----:B------:R-:W-:Y:S01]  /*a5e90*/  LEA.HI.X.SX32 R9, R4, R2, 0x1, P6 ;  /* 0x0000000204097211 */ /* 0x000fe200030f0eff */
[----:B------:R-:W-:-:S04]  /*a5ea0*/  IMAD R4, R28, 0x4, R3 ;  /* 0x000000041c047824 */ /* 0x000fc800078e0203 */
[----:B------:R1:W-:Y:S01]  /*a5eb0*/  @P2 STG.E.U16 [R8.64], R17 ;  /* 0x0000001108002986 */ /* 0x0003e2000c101508 */
[----:B0-----:R-:W-:-:S04]  /*a5ec0*/  LEA R10, P6, R3, R0, 0x1 ;  /* 0x00000000030a7211 */ /* 0x001fc800078c08ff */
[----:B------:R-:W-:Y:S02]  /*a5ed0*/  LEA.HI.X.SX32 R11, R3, R2, 0x1, P6 ;  /* 0x00000002030b7211 */ /* 0x000fe400030f0eff */
[----:B-1----:R-:W-:-:S04]  /*a5ee0*/  LEA R8, P6, R4, R0, 0x1 ;  /* 0x0000000004087211 */ /* 0x002fc800078c08ff */
[----:B------:R-:W-:Y:S01]  /*a5ef0*/  LEA.HI.X.SX32 R9, R4, R2, 0x1, P6 ;  /* 0x0000000204097211 */ /* 0x000fe200030f0eff */
[----:B------:R0:W-:Y:S01]  /*a5f00*/  @P5 STG.E.U16 [R10.64], R25 ;  /* 0x000000190a005986 */ /* 0x0001e2000c101508 */
[----:B---3--:R-:W-:-:S03]  /*a5f10*/  ISETP.LT.AND P1, PT, R21, c[0x0][0x17c], !P0 ;  /* 0x00005f0015007a0c */ /* 0x008fc60004721270 */
[----:B------:R-:W3:Y:S01]  /*a5f20*/  LDL.LU R21, [R1+0x250] ;  /* 0x0002500001157983 */ /* 0x000ee20000300800 */
[----:B--2---:R-:W-:-:S03]  /*a5f30*/  ISETP.LT.AND P2, PT, R23, c[0x0][0x17c], !P0 ;  /* 0x00005f0017007a0c */ /* 0x004fc60004741270 */
[----:B------:R-:W2:Y:S01]  /*a5f40*/  LDL.LU R23, [R1+0x254] ;  /* 0x0002540001177983 */ /* 0x000ea20000300800 */
[----:B------:R-:W-:-:S03]  /*a5f50*/  ISETP.LT.AND P3, PT, R16, c[0x0][0x17c], !P0 ;  /* 0x00005f0010007a0c */ /* 0x000fc60004761270 */
[----:B------:R-:W5:Y:S10]  /*a5f60*/  LDL.LU R16, [R1+0x258] ;  /* 0x0002580001107983 */ /* 0x000f740000300800 */
[----:B------:R1:W-:Y:S01]  /*a5f70*/  @P3 STG.E.U16 [R8.64], R5 ;  /* 0x0000000508003986 */ /* 0x0003e2000c101508 */
[----:B----4-:R-:W-:-:S03]  /*a5f80*/  ISETP.LT.AND P3, PT, R29, c[0x0][0x17c], !P0 ;  /* 0x00005f001d007a0c */ /* 0x010fc60004761270 */
[----:B------:R-:W4:Y:S01]  /*a5f90*/  LDL.LU R29, [R1+0x25c] ;  /* 0x00025c00011d7983 */ /* 0x000f220000300800 */
[----:B------:R-:W-:-:S04]  /*a5fa0*/  IMAD R3, R28, 0x4, R4 ;  /* 0x000000041c037824 */ /* 0x000fc800078e0204 */
[C---:B------:R-:W-:Y:S01]  /*a5fb0*/  IMAD R4, R28.reuse, 0x4, R3 ;  /* 0x000000041c047824 */ /* 0x040fe200078e0203 */
[----:B0-----:R-:W-:Y:S02]  /*a5fc0*/  LEA R10, P6, R3, R0, 0x1 ;  /* 0x00000000030a7211 */ /* 0x001fe400078c08ff */
[----:B------:R-:W-:Y:S02]  /*a5fd0*/  PRMT R13, R13, 0x7632, R13 ;  /* 0x000076320d0d7816 */ /* 0x000fe4000000000d */
[----:B------:R-:W-:Y:S01]  /*a5fe0*/  LEA.HI.X.SX32 R11, R3, R2, 0x1, P6 ;  /* 0x00000002030b7211 */ /* 0x000fe200030f0eff */
[----:B------:R-:W-:Y:S01]  /*a5ff0*/  IMAD R3, R28, 0x4, R4 ;  /* 0x000000041c037824 */ /* 0x000fe200078e0204 */
[C---:B-1----:R-:W-:Y:S02]  /*a6000*/  LEA R8, P6, R4.reuse, R0, 0x1 ;  /* 0x0000000004087211 */ /* 0x042fe400078c08ff */
[----:B------:R-:W-:Y:S01]  /*a6010*/  PRMT R17, R17, 0x7632, R17 ;  /* 0x0000763211117816 */ /* 0x000fe20000000011 */
[----:B------:R0:W-:Y:S01]  /*a6020*/  @P4 STG.E.U16 [R10.64], R13 ;  /* 0x0000000d0a004986 */ /* 0x0001e2000c101508 */
[----:B------:R-:W-:Y:S01]  /*a6030*/  LEA.HI.X.SX32 R9, R4, R2, 0x1, P6 ;  /* 0x0000000204097211 */ /* 0x000fe200030f0eff */
[----:B------:R-:W-:Y:S01]  /*a6040*/  IMAD R4, R22, c[0x0][0x198], RZ ;  /* 0x0000660016047a24 */ /* 0x000fe200078e02ff */
[----:B------:R-:W-:-:S02]  /*a6050*/  ISETP.LT.AND P5, PT, R20, c[0x0][0x17c], !P0 ;  /* 0x00005f0014007a0c */ /* 0x000fc400047a1270 */
[----:B------:R-:W5:Y:S01]  /*a6060*/  LDL.LU R20, [R1+0x260] ;  /* 0x0002600001147983 */ /* 0x000f620000300800 */
[----:B------:R-:W-:Y:S02]  /*a6070*/  ISETP.LT.AND P4, PT, R22, c[0x0][0x17c], !P0 ;  /* 0x00005f0016007a0c */ /* 0x000fe40004781270 */
[C---:B0-----:R-:W-:Y:S01]  /*a6080*/  LEA R10, P6, R3.reuse, R0, 0x1 ;  /* 0x00000000030a7211 */ /* 0x041fe200078c08ff */
[----:B------:R0:W-:Y:S03]  /*a6090*/  @P1 STG.E.U16 [R8.64], R17 ;  /* 0x0000001108001986 */ /* 0x0001e6000c101508 */
[----:B------:R-:W-:Y:S01]  /*a60a0*/  LEA.HI.X.SX32 R11, R3, R2, 0x1, P6 ;  /* 0x00000002030b7211 */ /* 0x000fe200030f0eff */
[----:B------:R-:W5:Y:S01]  /*a60b0*/  LDL.LU R22, [R1+0x264] ;  /* 0x0002640001167983 */ /* 0x000f620000300800 */
[----:B------:R-:W-:Y:S01]  /*a60c0*/  IMAD R3, R28, 0x8, R3 ;  /* 0x000000081c037824 */ /* 0x000fe200078e0203 */
[----:B------:R-:W-:-:S02]  /*a60d0*/  PRMT R25, R25, 0x7632, R25 ;  /* 0x0000763219197816 */ /* 0x000fc40000000019 */
[----:B0-----:R-:W-:-:S03]  /*a60e0*/  LEA R8, P6, R4, R0, 0x1 ;  /* 0x0000000004087211 */ /* 0x001fc600078c08ff */
[----:B------:R0:W-:Y:S01]  /*a60f0*/  @P2 STG.E.U16 [R10.64], R25 ;  /* 0x000000190a002986 */ /* 0x0001e2000c101508 */
[----:B------:R-:W-:Y:S02]  /*a6100*/  LEA.HI.X.SX32 R9, R4, R2, 0x1, P6 ;  /* 0x0000000204097211 */ /* 0x000fe400030f0eff */
[----:B------:R-:W-:Y:S02]  /*a6110*/  LEA R4, P6, R3, R0, 0x1 ;  /* 0x0000000003047211 */ /* 0x000fe400078c08ff */
[----:B0-----:R-:W-:Y:S02]  /*a6120*/  PRMT R11, R5, 0x7632, R11 ;  /* 0x00007632050b7816 */ /* 0x001fe4000000000b */
[----:B------:R-:W-:Y:S02]  /*a6130*/  LEA.HI.X.SX32 R5, R3, R2, 0x1, P6 ;  /* 0x0000000203057211 */ /* 0x000fe400030f0eff */
[----:B---3--:R-:W-:Y:S01]  /*a6140*/  ISETP.LT.AND P1, PT, R21, c[0x0][0x17c], !P0 ;  /* 0x00005f0015007a0c */ /* 0x008fe20004721270 */
[----:B------:R0:W-:Y:S04]  /*a6150*/  @P4 STG.E.U16 [R8.64], R11 ;  /* 0x0000000b08004986 */ /* 0x0001e8000c101508 */
[----:B------:R-:W3:Y:S04]  /*a6160*/  LDL.LU R21, [R1+0x268] ;  /* 0x0002680001157983 */ /* 0x000ee80000300800 */
[----:B------:R1:W-:Y:S01]  /*a6170*/  @P5 STG.E.U16 [R4.64], R14 ;  /* 0x0000000e04005986 */ /* 0x0003e2000c101508 */
[----:B--2---:R-:W-:-:S03]  /*a6180*/  ISETP.LT.AND P2, PT, R23, c[0x0][0x17c], !P0 ;  /* 0x00005f0017007a0c */ /* 0x004fc60004741270 */
[----:B------:R-:W2:Y:S01]  /*a6190*/  LDL.LU R23, [R1+0x26c] ;  /* 0x00026c0001177983 */ /* 0x000ea20000300800 */
[----:B----4-:R-:W-:-:S03]  /*a61a0*/  ISETP.LT.AND P5, PT, R29, c[0x0][0x17c], !P0 ;  /* 0x00005f001d007a0c */ /* 0x010fc600047a1270 */
[----:B------:R-:W4:Y:S01]  /*a61b0*/  LDL.LU R29, [R1+0x270] ;  /* 0x00027000011d7983 */ /* 0x000f220000300800 */
[----:B------:R-:W-:-:S04]  /*a61c0*/  IMAD R10, R28, 0x4, R3 ;  /* 0x000000041c0a7824 */ /* 0x000fc800078e0203 */
[----:B------:R-:W-:Y:S01]  /*a61d0*/  IMAD R3, R28, 0x4, R10 ;  /* 0x000000041c037824 */ /* 0x000fe200078e020a */
[----:B0-----:R-:W-:-:S04]  /*a61e0*/  LEA R8, P6, R10, R0, 0x1 ;  /* 0x000000000a087211 */ /* 0x001fc800078c08ff */
[----:B------:R-:W-:Y:S01]  /*a61f0*/  LEA.HI.X.SX32 R9, R10, R2, 0x1, P6 ;  /* 0x000000020a097211 */ /* 0x000fe200030f0eff */
[----:B------:R-:W-:Y:S01]  /*a6200*/  IMAD R10, R28, 0x4, R3 ;  /* 0x000000041c0a7824 */ /* 0x000fe200078e0203 */
[----:B-1----:R-:W-:-:S03]  /*a6210*/  LEA R4, P6, R3, R0, 0x1 ;  /* 0x0000000003047211 */ /* 0x002fc600078c08ff */
[----:B------:R0:W-:Y:S01]  /*a6220*/  @P3 STG.E.U16 [R8.64], R18 ;  /* 0x0000001208003986 */ /* 0x0001e2000c101508 */
[----:B------:R-:W-:Y:S01]  /*a6230*/  LEA.HI.X.SX32 R5, R3, R2, 0x1, P6 ;  /* 0x0000000203057211 */ /* 0x000fe200030f0eff */
[----:B------:R-:W-:Y:S01]  /*a6240*/  IMAD R3, R28, 0x4, R10 ;  /* 0x000000041c037824 */ /* 0x000fe200078e020a */
[----:B-----5:R-:W-:-:S03]  /*a6250*/  ISETP.LT.AND P4, PT, R16, c[0x0][0x17c], !P0 ;  /* 0x00005f0010007a0c */ /* 0x020fc60004781270 */
[----:B------:R1:W-:Y:S01]  /*a6260*/  @P1 STG.E.U16 [R4.64], R26 ;  /* 0x0000001a04001986 */ /* 0x0003e2000c101508 */
[----:B0-----:R-:W-:Y:S02]  /*a6270*/  LEA R8, P6, R10, R0, 0x1 ;  /* 0x000000000a087211 */ /* 0x001fe400078c08ff */
[----:B------:R-:W-:Y:S02]  /*a6280*/  ISETP.LT.AND P1, PT, R22, c[0x0][0x17c], !P0 ;  /* 0x00005f0016007a0c */ /* 0x000fe40004721270 */
[----:B------:R-:W-:Y:S01]  /*a6290*/  LEA.HI.X.SX32 R9, R10, R2, 0x1, P6 ;  /* 0x000000020a097211 */ /* 0x000fe200030f0eff */
[----:B------:R-:W5:Y:S01]  /*a62a0*/  LDL.LU R22, [R1+0x274] ;  /* 0x0002740001167983 */ /* 0x000f620000300800 */
[----:B------:R-:W-:Y:S01]  /*a62b0*/  IMAD R10, R28, 0x4, R3 ;  /* 0x000000041c0a7824 */ /* 0x000fe200078e0203 */
[C---:B-1----:R-:W-:Y:S02]  /*a62c0*/  LEA R4, P6, R3.reuse, R0, 0x1 ;  /* 0x0000000003047211 */ /* 0x042fe400078c08ff */
[----:B------:R-:W5:Y:S02]  /*a62d0*/  LDL.LU R12, [R1+0x278] ;  /* 0x00027800010c7983 */ /* 0x000f640000300800 */
[----:B------:R-:W-:-:S02]  /*a62e0*/  LEA.HI.X.SX32 R5, R3, R2, 0x1, P6 ;  /* 0x0000000203057211 */ /* 0x000fc400030f0eff */
[----:B------:R0:W-:Y:S01]  /*a62f0*/  @P2 STG.E.U16 [R8.64], R6 ;  /* 0x0000000608002986 */ /* 0x0001e2000c101508 */
[----:B------:R-:W-:Y:S02]  /*a6300*/  PRMT R14, R14, 0x7632, R14 ;  /* 0x000076320e0e7816 */ /* 0x000fe4000000000e */
[----:B------:R-:W-:Y:S01]  /*a6310*/  ISETP.LT.AND P3, PT, R20, c[0x0][0x17c], !P0 ;  /* 0x00005f0014007a0c */ /* 0x000fe20004761270 */
[----:B------:R-:W5:Y:S01]  /*a6320*/  LDL.LU R24, [R1+0x27c] ;  /* 0x00027c0001187983 */ /* 0x000f620000300800 */
[----:B------:R-:W-:-:S03]  /*a6330*/  PRMT R18, R18, 0x7632, R18 ;  /* 0x0000763212127816 */ /* 0x000fc60000000012 */
[----:B------:R-:W5:Y:S01]  /*a6340*/  LDL.LU R16, [R1+0x280] ;  /* 0x0002800001107983 */ /* 0x000f620000300800 */
[----:B0-----:R-:W-:-:S03]  /*a6350*/  LEA R8, P6, R10, R0, 0x1 ;  /* 0x000000000a087211 */ /* 0x001fc600078c08ff */
[----:B------:R-:W5:Y:S01]  /*a6360*/  LDL.LU R20, [R1+0x284] ;  /* 0x0002840001147983 */ /* 0x000f620000300800 */
[----:B------:R-:W-:-:S03]  /*a6370*/  LEA.HI.X.SX32 R9, R10, R2, 0x1, P6 ;  /* 0x000000020a097211 */ /* 0x000fc600030f0eff */
[----:B------:R-:W-:Y:S01]  /*a6380*/  @P4 STG.E.U16 [R4.64], R14 ;  /* 0x0000000e04004986 */ /* 0x000fe2000c101508 */
[----:B---3--:R-:W-:-:S03]  /*a6390*/  ISETP.LT.AND P2, PT, R21, c[0x0][0x17c], !P0 ;  /* 0x00005f0015007a0c */ /* 0x008fc60004741270 */
[----:B------:R0:W-:Y:S04]  /*a63a0*/  @P5 STG.E.U16 [R8.64], R18 ;  /* 0x0000001208005986 */ /* 0x0001e8000c101508 */
[----:B------:R-:W3:Y:S01]  /*a63b0*/  LDL.LU R21, [R1+0x17c] ;  /* 0x00017c0001157983 */ /* 0x000ee20000300800 */
[----:B----4-:R-:W-:-:S03]  /*a63c0*/  ISETP.LT.AND P5, PT, R29, c[0x0][0x17c], !P0 ;  /* 0x00005f001d007a0c */ /* 0x010fc600047a1270 */
[----:B------:R-:W4:Y:S01]  /*a63d0*/  LDL.LU R29, [R1+0x288] ;  /* 0x00028800011d7983 */ /* 0x000f220000300800 */
[----:B------:R-:W-:-:S04]  /*a63e0*/  IMAD R3, R28, 0x4, R10 ;  /* 0x000000041c037824 */ /* 0x000fc800078e020a */
[----:B0-----:R-:W-:Y:S01]  /*a63f0*/  IMAD R9, R28, 0x4, R3 ;  /* 0x000000041c097824 */ /* 0x001fe200078e0203 */
[C---:B------:R-:W-:Y:S02]  /*a6400*/  LEA R4, P6, R3.reuse, R0, 0x1 ;  /* 0x0000000003047211 */ /* 0x040fe400078c08ff */
[----:B------:R-:W-:Y:S02]  /*a6410*/  PRMT R26, R26, 0x7632, R26 ;  /* 0x000076321a1a7816 */ /* 0x000fe4000000001a */
[----:B------:R-:W-:Y:S01]  /*a6420*/  LEA.HI.X.SX32 R5, R3, R2, 0x1, P6 ;  /* 0x0000000203057211 */ /* 0x000fe200030f0eff */
[----:B------:R-:W-:Y:S01]  /*a6430*/  IMAD R3, R28, 0x4, R9 ;  /* 0x000000041c037824 */ /* 0x000fe200078e0209 */
[C---:B------:R-:W-:Y:S02]  /*a6440*/  LEA R8, P6, R9.reuse, R0, 0x1 ;  /* 0x0000000009087211 */ /* 0x040fe400078c08ff */
[----:B------:R-:W-:Y:S01]  /*a6450*/  PRMT R10, R6, 0x7632, R10 ;  /* 0x00007632060a7816 */ /* 0x000fe2000000000a */
[----:B------:R0:W-:Y:S01]  /*a6460*/  @P3 STG.E.U16 [R4.64], R26 ;  /* 0x0000001a04003986 */ /* 0x0001e2000c101508 */
[----:B------:R-:W-:Y:S01]  /*a6470*/  LEA.HI.X.SX32 R9, R9, R2, 0x1, P6 ;  /* 0x0000000209097211 */ /* 0x000fe200030f0eff */
[----:B------:R-:W-:Y:S01]  /*a6480*/  IMAD R6, R28, 0x4, R3 ;  /* 0x000000041c067824 */ /* 0x000fe200078e0203 */
[----:B--2---:R-:W-:-:S02]  /*a6490*/  ISETP.LT.AND P4, PT, R23, c[0x0][0x17c], !P0 ;  /* 0x00005f0017007a0c */ /* 0x004fc40004781270 */
[----:B------:R-:W2:Y:S01]  /*a64a0*/  LDL.LU R23, [R1+0x15c] ;  /* 0x00015c0001177983 */ /* 0x000ea20000300800 */
        /* <DEDUP_REMOVED lines=9> */
[----:B-----5:R-:W-:Y:S02]  /*a6540*/  ISETP.LT.AND P1, PT, R12, c[0x0][0x17c], !P0 ;  /* 0x00005f000c007a0c */ /* 0x020fe40004721270 */
[----:B------:R-:W-:Y:S01]  /*a6550*/  LEA.HI.X.SX32 R5, R3, R2, 0x1, P6 ;  /* 0x0000000203057211 */ /* 0x000fe200030f0eff */
[----:B------:R-:W-:Y:S01]  /*a6560*/  IMAD R3, R28, 0x4, R6 ;  /* 0x000000041c037824 */ /* 0x000fe200078e0206 */
[----:B------:R-:W-:Y:S02]  /*a6570*/  ISETP.LT.AND P3, PT, R22, c[0x0][0x17c], !P0 ;  /* 0x00005f0016007a0c */ /* 0x000fe40004761270 */
[C---:B------:R-:W-:Y:S01]  /*a6580*/  LEA R12, P6, R6.reuse, R0, 0x1 ;  /* 0x00000000060c7211 */ /* 0x040fe200078c08ff */
[----:B------:R-:W-:Y:S03]  /*a6590*/  @P4 STG.E.U16 [R8.64], R19 ;  /* 0x0000001308004986 */ /* 0x000fe6000c101508 */
[----:B------:R-:W-:Y:S01]  /*a65a0*/  LEA.HI.X.SX32 R13, R6, R2, 0x1, P6 ;  /* 0x00000002060d7211 */ /* 0x000fe200030f0eff */
[----:B------:R0:W-:Y:S01]  /*a65b0*/  @P5 STG.E.U16 [R4.64], R27 ;  /* 0x0000001b04005986 */ /* 0x0001e2000c101508 */
[----:B------:R-:W-:Y:S01]  /*a65c0*/  ISETP.LT.AND P5, PT, R20, c[0x0][0x17c], !P0 ;  /* 0x00005f0014007a0c */ /* 0x000fe200047a1270 */
[----:B------:R-:W-:Y:S01]  /*a65d0*/  IMAD R20, R28, 0x4, R3 ;  /* 0x000000041c147824 */ /* 0x000fe200078e0203 */
[----:B------:R-:W-:Y:S01]  /*a65e0*/  ISETP.LT.AND P2, PT, R24, c[0x0][0x17c], !P0 ;  /* 0x00005f0018007a0c */ /* 0x000fe20004741270 */
[----:B------:R-:W5:Y:S04]  /*a65f0*/  LDL.LU R22, [R1+0x1ac] ;  /* 0x0001ac0001167983 */ /* 0x000f680000300800 */
[----:B---3--:R-:W1:Y:S01]  /*a6600*/  LDS.128 R8, [R21] ;  /* 0x0000000015087984 */ /* 0x008e620000000c00 */
[----:B0-----:R-:W-:-:S04]  /*a6610*/  LEA R4, P6, R3, R0, 0x1 ;  /* 0x0000000003047211 */ /* 0x001fc800078c08ff */
[----:B------:R-:W-:Y:S02]  /*a6620*/  LEA.HI.X.SX32 R5, R3, R2, 0x1, P6 ;  /* 0x0000000203057211 */ /* 0x000fe400030f0eff */
[----:B------:R-:W-:Y:S01]  /*a6630*/  PRMT R3, R15, 0x7632, R3 ;  /* 0x000076320f037816 */ /* 0x000fe20000000003 */
[----:B------:R-:W-:Y:S01]  /*a6640*/  @P3 STG.E.U16 [R12.64], R7 ;  /* 0x000000070c003986 */ /* 0x000fe2000c101508 */
[----:B------:R-:W-:-:S03]  /*a6650*/  LEA R24, P6, R20, R0, 0x1 ;  /* 0x0000000014187211 */ /* 0x000fc600078c08ff */
[----:B------:R0:W-:Y:S01]  /*a6660*/  @P1 STG.E.U16 [R4.64], R3 ;  /* 0x0000000304001986 */ /* 0x0001e2000c101508 */
[----:B------:R-:W-:Y:S02]  /*a6670*/  PRMT R6, R19, 0x7632, R6 ;  /* 0x0000763213067816 */ /* 0x000fe40000000006 */
[----:B------:R-:W-:-:S05]  /*a6680*/  LEA.HI.X.SX32 R25, R20, R2, 0x1, P6 ;  /* 0x0000000214197211 */ /* 0x000fca00030f0eff */
[----:B------:R3:W-:Y:S01]  /*a6690*/  @P2 STG.E.U16 [R24.64], R6 ;  /* 0x0000000618002986 */ /* 0x0007e2000c101508 */
[----:B----4-:R-:W-:-:S03]  /*a66a0*/  ISETP.LT.AND P3, PT, R29, c[0x0][0x17c], !P0 ;  /* 0x00005f001d007a0c */ /* 0x010fc60004761270 */
[----:B------:R-:W4:Y:S04]  /*a66b0*/  LDL.LU R29, [R1+0x298] ;  /* 0x00029800011d7983 */ /* 0x000f280000300800 */
[----:B0-----:R-:W4:Y:S04]  /*a66c0*/  LDL.LU R5, [R1+0x28c] ;  /* 0x00028c0001057983 */ /* 0x001f280000300800 */
[----:B---3--:R-:W3:Y:S01]  /*a66d0*/  LDL.LU R25, [R1+0x290] ;  /* 0x0002900001197983 */ /* 0x008ee20000300800 */
[----:B------:R-:W-:Y:S01]  /*a66e0*/  IMAD R3, R28, 0x4, R20 ;  /* 0x000000041c037824 */ /* 0x000fe200078e0214 */
[----:B------:R-:W-:-:S02]  /*a66f0*/  ISETP.LT.AND P4, PT, R16, c[0x0][0x17c], !P0 ;  /* 0x00005f0010007a0c */ /* 0x000fc40004781270 */
[----:B------:R-:W-:Y:S01]  /*a6700*/  PRMT R27, R27, 0x7632, R27 ;  /* 0x000076321b1b7816 */ /* 0x000fe2000000001b */
[----:B------:R-:W-:Y:S01]  /*a6710*/  LDS.128 R16, [R21+0x200] ;  /* 0x0002000015107984 */ /* 0x000fe20000000c00 */
[----:B------:R-:W-:Y:S02]  /*a6720*/  LEA R4, P6, R3, R0, 0x1 ;  /* 0x0000000003047211 */ /* 0x000fe400078c08ff */
[----:B------:R-:W-:Y:S01]  /*a6730*/  PRMT R24, R7, 0x7632, R24 ;  /* 0x0000763207187816 */ /* 0x000fe20000000018 */
[----:B--2---:R-:W0:Y:S01]  /*a6740*/  LDS.128 R12, [R23] ;  /* 0x00000000170c7984 */ /* 0x004e220000000c00 */
[----:B-----5:R-:W-:Y:S01]  /*a6750*/  IMAD R26, R22, c[0x0][0x198], RZ ;  /* 0x00006600161a7a24 */ /* 0x020fe200078e02ff */
[----:B----4-:R-:W-:Y:S02]  /*a6760*/  ISETP.LT.AND P2, PT, R5, c[0x0][0x17c], !P0 ;  /* 0x00005f0005007a0c */ /* 0x010fe40004741270 */
[----:B------:R-:W-:Y:S01]  /*a6770*/  LEA.HI.X.SX32 R5, R3, R2, 0x1, P6 ;  /* 0x0000000203057211 */ /* 0x000fe200030f0eff */
[----:B------:R-:W-:Y:S01]  /*a6780*/  IMAD R3, R28, 0x8, R3 ;  /* 0x000000081c037824 */ /* 0x000fe200078e0203 */
[----:B------:R-:W-:-:S03]  /*a6790*/  LEA R6, P6, R26, R0, 0x1 ;  /* 0x000000001a067211 */ /* 0x000fc600078c08ff */
[----:B------:R2:W-:Y:S01]  /*a67a0*/  @P4 STG.E.U16 [R4.64], R27 ;  /* 0x0000001b04004986 */ /* 0x0005e2000c101508 */
[----:B------:R-:W-:Y:S02]  /*a67b0*/  LEA.HI.X.SX32 R7, R26, R2, 0x1, P6 ;  /* 0x000000021a077211 */ /* 0x000fe400030f0eff */
[----:B---3--:R-:W-:Y:S01]  /*a67c0*/  ISETP.LT.AND P4, PT, R25, c[0x0][0x17c], !P0 ;  /* 0x00005f0019007a0c */ /* 0x008fe20004781270 */
[----:B------:R-:W3:Y:S01]  /*a67d0*/  LDL.LU R26, [R1+0x2a0] ;  /* 0x0002a000011a7983 */ /* 0x000ee20000300800 */
[----:B------:R-:W-:Y:S01]  /*a67e0*/  IMAD R25, R28, 0x4, R3 ;  /* 0x000000041c197824 */ /* 0x000fe200078e0203 */
[C---:B--2---:R-:W-:Y:S02]  /*a67f0*/  LEA R4, P6, R3.reuse, R0, 0x1 ;  /* 0x0000000003047211 */ /* 0x044fe400078c08ff */
[----:B------:R-:W2:Y:S02]  /*a6800*/  LDL.LU R27, [R1+0x2a8] ;  /* 0x0002a800011b7983 */ /* 0x000ea40000300800 */
[----:B------:R-:W-:-:S02]  /*a6810*/  LEA.HI.X.SX32 R5, R3, R2, 0x1, P6 ;  /* 0x0000000203057211 */ /* 0x000fc400030f0eff */
[----:B------:R-:W4:Y:S01]  /*a6820*/  LDL.LU R3, [R1+0x294] ;  /* 0x0002940001037983 */ /* 0x000f220000300800 */
[----:B------:R-:W-:-:S03]  /*a6830*/  ISETP.LT.AND P1, PT, R22, c[0x0][0x17c], !P0 ;  /* 0x00005f0016007a0c */ /* 0x000fc60004721270 */
[----:B------:R-:W5:Y:S10]  /*a6840*/  LDS.128 R20, [R23+0x200] ;  /* 0x0002000017147984 */ /* 0x000f740000000c00 */
[----:B------:R0:W-:Y:S04]  /*a6850*/  @P1 STG.E.U16 [R6.64], R24 ;  /* 0x0000001806001986 */ /* 0x0001e8000c101508 */
[----:B-1----:R1:W-:Y:S01]  /*a6860*/  @P5 STG.E.U16 [R4.64], R8 ;  /* 0x0000000804005986 */ /* 0x0023e2000c101508 */
[----:B0-----:R-:W-:-:S04]  /*a6870*/  LEA R6, P6, R25, R0, 0x1 ;  /* 0x0000000019067211 */ /* 0x001fc800078c08ff */
[----:B------:R-:W-:Y:S02]  /*a6880*/  LEA.HI.X.SX32 R7, R25, R2, 0x1, P6 ;  /* 0x0000000219077211 */ /* 0x000fe400030f0eff */
[----:B------:R-:W-:Y:S02]  /*a6890*/  ISETP.LT.AND P5, PT, R29, c[0x0][0x17c], !P0 ;  /* 0x00005f001d007a0c */ /* 0x000fe400047a1270 */
[----:B----4-:R-:W-:Y:S01]  /*a68a0*/  ISETP.LT.AND P1, PT, R3, c[0x0][0x17c], !P0 ;  /* 0x00005f0003007a0c */ /* 0x010fe20004721270 */
[C---:B------:R-:W-:Y:S02]  /*a68b0*/  IMAD R3, R28.reuse, 0x4, R25 ;  /* 0x000000041c037824 */ /* 0x040fe400078e0219 */
[----:B------:R-:W4:Y:S03]  /*a68c0*/  LDL.LU R25, [R1+0x2a4] ;  /* 0x0002a40001197983 */ /* 0x000f260000300800 */
[----:B-1----:R-:W-:Y:S01]  /*a68d0*/  LEA R4, P6, R3, R0, 0x1 ;  /* 0x0000000003047211 */ /* 0x002fe200078c08ff */
[----:B------:R-:W2:Y:S01]  /*a68e0*/  LDL.LU R29, [R1+0x2ac] ;  /* 0x0002ac00011d7983 */ /* 0x000ea20000300800 */
[----:B------:R-:W-:-:S02]  /*a68f0*/  IMAD R24, R28, 0x4, R3 ;  /* 0x000000041c187824 */ /* 0x000fc400078e0203 */
[----:B------:R-:W-:Y:S02]  /*a6900*/  LEA.HI.X.SX32 R5, R3, R2, 0x1, P6 ;  /* 0x0000000203057211 */ /* 0x000fe400030f0eff */
[----:B------:R-:W2:Y:S04]  /*a6910*/  LDL.LU R3, [R1+0x29c] ;  /* 0x00029c0001037983 */ /* 0x000ea80000300800 */
[----:B------:R0:W-:Y:S04]  /*a6920*/  @P3 STG.E.U16 [R6.64], R12 ;  /* 0x0000000c06003986 */ /* 0x0001e8000c101508 */
[----:B------:R1:W-:Y:S01]  /*a6930*/  @P2 STG.E.U16 [R4.64], R16 ;  /* 0x0000001004002986 */ /* 0x0003e2000c101508 */
[----:B0-----:R-:W-:-:S04]  /*a6940*/  LEA R6, P6, R24, R0, 0x1 ;  /* 0x0000000018067211 */ /* 0x001fc800078c08ff */
[----:B------:R-:W-:Y:S02]  /*a6950*/  LEA.HI.X.SX32 R7, R24, R2, 0x1, P6 ;  /* 0x0000000218077211 */ /* 0x000fe400030f0eff */
[----:B------:R-:W-:-:S03]  /*a6960*/  PRMT R8, R8, 0x7632, R8 ;  /* 0x0000763208087816 */ /* 0x000fc60000000008 */
[----:B-----5:R0:W-:Y:S01]  /*a6970*/  @P4 STG.E.U16 [R6.64], R20 ;  /* 0x0000001406004986 */ /* 0x0201e2000c101508 */
[----:B---3--:R-:W-:-:S03]  /*a6980*/  ISETP.LT.AND P2, PT, R26, c[0x0][0x17c], !P0 ;  /* 0x00005f001a007a0c */ /* 0x008fc60004741270 */
[----:B------:R-:W3:Y:S01]  /*a6990*/  LDL.LU R26, [R1+0x2b4] ;  /* 0x0002b400011a7983 */ /* 0x000ee20000300800 */
[----:B------:R-:W-:Y:S02]  /*a69a0*/  PRMT R12, R12, 0x7632, R12 ;  /* 0x000076320c0c7816 */ /* 0x000fe4000000000c */
[----:B--2---:R-:W-:Y:S01]  /*a69b0*/  ISETP.LT.AND P3, PT, R3, c[0x0][0x17c], !P0 ;  /* 0x00005f0003007a0c */ /* 0x004fe20004761270 */
[----:B------:R-:W-:-:S04]  /*a69c0*/  IMAD R3, R28, 0x4, R24 ;  /* 0x000000041c037824 */ /* 0x000fc800078e0218 */
[----:B------:R-:W-:Y:S01]  /*a69d0*/  IMAD R24, R28, 0x4, R3 ;  /* 0x000000041c187824 */ /* 0x000fe200078e0203 */
[----:B-1----:R-:W-:-:S04]  /*a69e0*/  LEA R4, P6, R3, R0, 0x1 ;  /* 0x0000000003047211 */ /* 0x002fc800078c08ff */
[----:B------:R-:W-:Y:S02]  /*a69f0*/  LEA.HI.X.SX32 R5, R3, R2, 0x1, P6 ;  /* 0x0000000203057211 */ /* 0x000fe400030f0eff */
[----:B0-----:R-:W-:Y:S01]  /*a6a00*/  LEA R6, P6, R24, R0, 0x1 ;  /* 0x0000000018067211 */ /* 0x001fe200078c08ff */
[----:B------:R-:W-:Y:S02]  /*a6a10*/  IMAD R3, R28, 0x4, R24 ;  /* 0x000000041c037824 */ /* 0x000fe400078e0218 */
[----:B------:R0:W-:Y:S01]  /*a6a20*/  @P1 STG.E.U16 [R4.64], R8 ;  /* 0x0000000804001986 */ /* 0x0001e2000c101508 */
[----:B------:R-:W-:-:S03]  /*a6a30*/  LEA.HI.X.SX32 R7, R24, R2, 0x1, P6 ;  /* 0x0000000218077211 */ /* 0x000fc600030f0eff */
[----:B------:R-:W2:Y:S04]  /*a6a40*/  LDL.LU R24, [R1+0x2b8] ;  /* 0x0002b80001187983 */ /* 0x000ea80000300800 */
[----:B0-----:R-:W5:Y:S01]  /*a6a50*/  LDL.LU R8, [R1+0x2b0] ;  /* 0x0002b00001087983 */ /* 0x001f620000300800 */
[----:B----4-:R-:W-:-:S03]  /*a6a60*/  ISETP.LT.AND P4, PT, R25, c[0x0][0x17c], !P0 ;  /* 0x00005f0019007a0c */ /* 0x010fc60004781270 */
[----:B------:R0:W-:Y:S01]  /*a6a70*/  @P5 STG.E.U16 [R6.64], R12 ;  /* 0x0000000c06005986 */ /* 0x0001e2000c101508 */
[----:B------:R-:W-:-:S03]  /*a6a80*/  ISETP.LT.AND P5, PT, R29, c[0x0][0x17c], !P0 ;  /* 0x00005f001d007a0c */ /* 0x000fc600047a1270 */
[----:B------:R-:W4:Y:S04]  /*a6a90*/  LDL.LU R25, [R1+0x2bc] ;  /* 0x0002bc0001197983 */ /* 0x000f280000300800 */
[----:B------:R-:W2:Y:S01]  /*a6aa0*/  LDL.LU R29, [R1+0x2c0] ;  /* 0x0002c000011d7983 */ /* 0x000ea20000300800 */
[----:B------:R-:W-:Y:S01]  /*a6ab0*/  LEA R4, P6, R3, R0, 0x1 ;  /* 0x0000000003047211 */ /* 0x000fe200078c08ff */
[----:B0-----:R-:W-:-:S03]  /*a6ac0*/  IMAD R7, R28, 0x4, R3 ;  /* 0x000000041c077824 */ /* 0x001fc600078e0203 */
[----:B------:R-:W-:Y:S02]  /*a6ad0*/  LEA.HI.X.SX32 R5, R3, R2, 0x1, P6 ;  /* 0x0000000203057211 */ /* 0x000fe400030f0eff */
[----:B------:R-:W-:Y:S01]  /*a6ae0*/  PRMT R16, R16, 0x7632, R16 ;  /* 0x0000763210107816 */ /* 0x000fe20000000010 */
[----:B------:R-:W-:Y:S01]  /*a6af0*/  IMAD R3, R28, 0x4, R7 ;  /* 0x000000041c037824 */ /* 0x000fe200078e0207 */
[C---:B------:R-:W-:Y:S02]  /*a6b00*/  LEA R6, P6, R7.reuse, R0, 0x1 ;  /* 0x0000000007067211 */ /* 0x040fe400078c08ff */
[----:B------:R-:W-:Y:S01]  /*a6b10*/  PRMT R20, R20, 0x7632, R20 ;  /* 0x0000763214147816 */ /* 0x000fe20000000014 */
[----:B------:R0:W-:Y:S01]  /*a6b20*/  @P3 STG.E.U16 [R4.64], R16 ;  /* 0x0000001004003986 */ /* 0x0001e2000c101508 */
[----:B------:R-:W-:Y:S02]  /*a6b30*/  LEA.HI.X.SX32 R7, R7, R2, 0x1, P6 ;  /* 0x0000000207077211 */ /* 0x000fe400030f0eff */
[----:B------:R-:W-:-:S02]  /*a6b40*/  ISETP.LT.AND P1, PT, R27, c[0x0][0x17c], !P0 ;  /* 0x00005f001b007a0c */ /* 0x000fc40004721270 */
[----:B------:R-:W4:Y:S01]  /*a6b50*/  LDL.LU R27, [R1+0x2c4] ;  /* 0x0002c400011b7983 */ /* 0x000f220000300800 */
[----:B0-----:R-:W-:-:S03]  /*a6b60*/  LEA R4, P6, R3, R0, 0x1 ;  /* 0x0000000003047211 */ /* 0x001fc600078c08ff */
[----:B------:R0:W-:Y:S01]  /*a6b70*/  @P2 STG.E.U16 [R6.64], R20 ;  /* 0x0000001406002986 */ /* 0x0001e2000c101508 */
[----:B---3--:R-:W-:Y:S02]  /*a6b80*/  ISETP.LT.AND P2, PT, R26, c[0x0][0x17c], !P0 ;  /* 0x00005f001a007a0c */ /* 0x008fe40004741270 */
[----:B------:R-:W-:Y:S01]  /*a6b90*/  LEA.HI.X.SX32 R5, R3, R2, 0x1, P6 ;  /* 0x0000000203057211 */ /* 0x000fe200030f0eff */
[----:B------:R-:W3:Y:S04]  /*a6ba0*/  LDL.LU R26, [R1+0x1b8] ;  /* 0x0001b800011a7983 */ /* 0x000ee80000300800 */
[----:B------:R1:W-:Y:S04]  /*a6bb0*/  @P4 STG.E.U16 [R4.64], R9 ;  /* 0x0000000904004986 */ /* 0x0003e8000c101508 */
[----:B------:R-:W3:Y:S01]  /*a6bc0*/  LDL.LU R12, [R1+0x2cc] ;  /* 0x0002cc00010c7983 */ /* 0x000ee20000300800 */
[----:B-----5:R-:W-:Y:S01]  /*a6bd0*/  ISETP.LT.AND P3, PT, R8, c[0x0][0x17c], !P0 ;  /* 0x00005f0008007a0c */ /* 0x020fe20004761270 */
[----:B------:R-:W-:-:S04]  /*a6be0*/  IMAD R8, R28, 0x4, R3 ;  /* 0x000000041c087824 */ /* 0x000fc800078e0203 */
[----:B------:R-:W-:Y:S01]  /*a6bf0*/  IMAD R3, R28, 0x4, R8 ;  /* 0x000000041c037824 */ /* 0x000fe200078e0208 */
[----:B0-----:R-:W-:-:S04]  /*a6c00*/  LEA R6, P6, R8, R0, 0x1 ;  /* 0x0000000008067211 */ /* 0x001fc800078c08ff */
[----:B------:R-:W-:Y:S02]  /*a6c10*/  LEA.HI.X.SX32 R7, R8, R2, 0x1, P6 ;  /* 0x0000000208077211 */ /* 0x000fe400030f0eff */
[----:B-1----:R-:W-:-:S04]  /*a6c20*/  LEA R4, P6, R3, R0, 0x1 ;  /* 0x0000000003047211 */ /* 0x002fc800078c08ff */
[----:B------:R-:W-:Y:S01]  /*a6c30*/  LEA.HI.X.SX32 R5, R3, R2, 0x1, P6 ;  /* 0x0000000203057211 */ /* 0x000fe200030f0eff */
[----:B------:R0:W-:Y:S01]  /*a6c40*/  @P1 STG.E.U16 [R6.64], R13 ;  /* 0x0000000d06001986 */ /* 0x0001e2000c101508 */
[----:B--2---:R-:W-:-:S03]  /*a6c50*/  ISETP.LT.AND P4, PT, R24, c[0x0][0x17c], !P0 ;  /* 0x00005f0018007a0c */ /* 0x004fc60004781270 */
[----:B------:R1:W-:Y:S01]  /*a6c60*/  @P5 STG.E.U16 [R4.64], R17 ;  /* 0x0000001104005986 */ /* 0x0003e2000c101508 */
[----:B------:R-:W-:-:S03]  /*a6c70*/  ISETP.LT.AND P5, PT, R29, c[0x0][0x17c], !P0 ;  /* 0x00005f001d007a0c */ /* 0x000fc600047a1270 */
[----:B------:R-:W2:Y:S04]  /*a6c80*/  LDL.LU R24, [R1+0x2d0] ;  /* 0x0002d00001187983 */ /* 0x000ea80000300800 */
[----:B------:R-:W5:Y:S01]  /*a6c90*/  LDL.LU R29, [R1+0x2d4] ;  /* 0x0002d400011d7983 */ /* 0x000f620000300800 */
[----:B------:R-:W-:-:S04]  /*a6ca0*/  IMAD R8, R28, 0x4, R3 ;  /* 0x000000041c087824 */ /* 0x000fc800078e0203 */
[----:B------:R-:W-:Y:S01]  /*a6cb0*/  IMAD R3, R28, 0x4, R8 ;  /* 0x000000041c037824 */ /* 0x000fe200078e0208 */
[----:B0-----:R-:W-:-:S04]  /*a6cc0*/  LEA R6, P6, R8, R0, 0x1 ;  /* 0x0000000008067211 */ /* 0x001fc800078c08ff */
[----:B------:R-:W-:Y:S01]  /*a6cd0*/  LEA.HI.X.SX32 R7, R8, R2, 0x1, P6 ;  /* 0x0000000208077211 */ /* 0x000fe200030f0eff */
[C---:B------:R-:W-:Y:S01]  /*a6ce0*/  IMAD R8, R28.reuse, 0x4, R3 ;  /* 0x000000041c087824 */ /* 0x040fe200078e0203 */
[----:B-1----:R-:W-:Y:S02]  /*a6cf0*/  LEA R4, P6, R3, R0, 0x1 ;  /* 0x0000000003047211 */ /* 0x002fe400078c08ff */
[----:B------:R-:W-:Y:S01]  /*a6d00*/  PRMT R9, R9, 0x7632, R9 ;  /* 0x0000763209097816 */ /* 0x000fe20000000009 */
[----:B------:R0:W-:Y:S01]  /*a6d10*/  @P3 STG.E.U16 [R6.64], R21 ;  /* 0x0000001506003986 */ /* 0x0001e2000c101508 */
[----:B------:R-:W-:Y:S01]  /*a6d20*/  LEA.HI.X.SX32 R5, R3, R2, 0x1, P6 ;  /* 0x0000000203057211 */ /* 0x000fe200030f0eff */
[----:B------:R-:W-:Y:S01]  /*a6d30*/  IMAD R3, R28, 0x4, R8 ;  /* 0x000000041c037824 */ /* 0x000fe200078e0208 */
[----:B------:R-:W-:Y:S02]  /*a6d40*/  PRMT R13, R13, 0x7632, R13 ;  /* 0x000076320d0d7816 */ /* 0x000fe4000000000d */
[----:B----4-:R-:W-:Y:S01]  /*a6d50*/  ISETP.LT.AND P1, PT, R25, c[0x0][0x17c], !P0 ;  /* 0x00005f0019007a0c */ /* 0x010fe20004721270 */
[----:B------:R1:W-:Y:S01]  /*a6d60*/  @P2 STG.E.U16 [R4.64], R9 ;  /* 0x0000000904002986 */ /* 0x0003e2000c101508 */
[----:B0-----:R-:W-:-:S03]  /*a6d70*/  LEA R6, P6, R8, R0, 0x1 ;  /* 0x0000000008067211 */ /* 0x001fc600078c08ff */
[----:B------:R-:W4:Y:S01]  /*a6d80*/  LDL.LU R25, [R1+0x2d8] ;  /* 0x0002d80001197983 */ /* 0x000f220000300800 */
[----:B---3--:R-:W-:Y:S02]  /*a6d90*/  ISETP.LT.AND P2, PT, R26, c[0x0][0x17c], !P0 ;  /* 0x00005f001a007a0c */ /* 0x008fe40004741270 */
[----:B------:R-:W-:Y:S01]  /*a6da0*/  LEA.HI.X.SX32 R7, R8, R2, 0x1, P6 ;  /* 0x0000000208077211 */ /* 0x000fe200030f0eff */
[----:B------:R-:W-:Y:S01]  /*a6db0*/  IMAD R8, R26, c[0x0][0x198], RZ ;  /* 0x000066001a087a24 */ /* 0x000fe200078e02ff */
[----:B-1----:R-:W-:Y:S02]  /*a6dc0*/  LEA R4, P6, R3, R0, 0x1 ;  /* 0x0000000003047211 */ /* 0x002fe400078c08ff */
[----:B------:R-:W-:Y:S01]  /*a6dd0*/  ISETP.LT.AND P3, PT, R27, c[0x0][0x17c], !P0 ;  /* 0x00005f001b007a0c */ /* 0x000fe20004761270 */
[----:B------:R0:W-:Y:S01]  /*a6de0*/  @P4 STG.E.U16 [R6.64], R13 ;  /* 0x0000000d06004986 */ /* 0x0001e2000c101508 */
[----:B------:R-:W-:-:S03]  /*a6df0*/  LEA.HI.X.SX32 R5, R3, R2, 0x1, P6 ;  /* 0x0000000203057211 */ /* 0x000fc600030f0eff */
[----:B------:R-:W3:Y:S01]  /*a6e00*/  LDL.LU R27, [R1+0x2dc] ;  /* 0x0002dc00011b7983 */ /* 0x000ee20000300800 */
[----:B------:R-:W-:-:S03]  /*a6e10*/  PRMT R17, R17, 0x7632, R17 ;  /* 0x0000763211117816 */ /* 0x000fc60000000011 */
[----:B------:R-:W3:Y:S01]  /*a6e20*/  LDL.LU R26, [R1+0x2e0] ;  /* 0x0002e000011a7983 */ /* 0x000ee20000300800 */
[C---:B0-----:R-:W-:Y:S02]  /*a6e30*/  LEA R6, P6, R8.reuse, R0, 0x1 ;  /* 0x0000000008067211 */ /* 0x041fe400078c08ff */
[----:B------:R-:W-:Y:S02]  /*a6e40*/  PRMT R21, R21, 0x7632, R21 ;  /* 0x0000763215157816 */ /* 0x000fe40000000015 */
[----:B------:R-:W-:Y:S01]  /*a6e50*/  LEA.HI.X.SX32 R7, R8, R2, 0x1, P6 ;  /* 0x0000000208077211 */ /* 0x000fe200030f0eff */
[----:B------:R0:W-:Y:S01]  /*a6e60*/  @P1 STG.E.U16 [R4.64], R17 ;  /* 0x0000001104001986 */ /* 0x0001e2000c101508 */
[----:B------:R-:W-:-:S03]  /*a6e70*/  ISETP.LT.AND P4, PT, R12, c[0x0][0x17c], !P0 ;  /* 0x00005f000c007a0c */ /* 0x000fc60004781270 */
[----:B------:R-:W3:Y:S04]  /*a6e80*/  LDL.LU R12, [R1+0x2e4] ;  /* 0x0002e400010c7983 */ /* 0x000ee80000300800 */
[----:B------:R1:W-:Y:S01]  /*a6e90*/  @P2 STG.E.U16 [R6.64], R21 ;  /* 0x0000001506002986 */ /* 0x0003e2000c101508 */
[----:B--2---:R-:W-:-:S03]  /*a6ea0*/  ISETP.LT.AND P1, PT, R24, c[0x0][0x17c], !P0 ;  /* 0x00005f0018007a0c */ /* 0x004fc60004721270 */
[----:B------:R-:W2:Y:S01]  /*a6eb0*/  LDL.LU R24, [R1+0x2e8] ;  /* 0x0002e80001187983 */ /* 0x000ea20000300800 */
[----:B-----5:R-:W-:-:S03]  /*a6ec0*/  ISETP.LT.AND P2, PT, R29, c[0x0][0x17c], !P0 ;  /* 0x00005f001d007a0c */ /* 0x020fc60004741270 */
[----:B------:R-:W5:Y:S01]  /*a6ed0*/  LDL.LU R29, [R1+0x2ec] ;  /* 0x0002ec00011d7983 */ /* 0x000f620000300800 */
        /* <DEDUP_REMOVED lines=8> */
[----:B------:R-:W-:-:S04]  /*a6f60*/  IMAD R9, R28, 0x4, R3 ;  /* 0x000000041c097824 */ /* 0x000fc800078e0203 */
[----:B------:R1:W-:Y:S01]  /*a6f70*/  @P3 STG.E.U16 [R6.64], R14 ;  /* 0x0000000e06003986 */ /* 0x0003e2000c101508 */
[----:B0-----:R-:W-:-:S04]  /*a6f80*/  LEA R4, P6, R3, R0, 0x1 ;  /* 0x0000000003047211 */ /* 0x001fc800078c08ff */
[----:B------:R-:W-:Y:S01]  /*a6f90*/  LEA.HI.X.SX32 R5, R3, R2, 0x1, P6 ;  /* 0x0000000203057211 */ /* 0x000fe200030f0eff */
[----:B------:R-:W-:Y:S01]  /*a6fa0*/  IMAD R3, R28, 0x4, R9 ;  /* 0x000000041c037824 */ /* 0x000fe200078e0209 */
[----:B-1----:R-:W-:-:S03]  /*a6fb0*/  LEA R6, P6, R9, R0, 0x1 ;  /* 0x0000000009067211 */ /* 0x002fc600078c08ff */
[----:B------:R0:W-:Y:S01]  /*a6fc0*/  @P4 STG.E.U16 [R4.64], R18 ;  /* 0x0000001204004986 */ /* 0x0001e2000c101508 */
[----:B------:R-:W-:Y:S01]  /*a6fd0*/  LEA.HI.X.SX32 R7, R9, R2, 0x1, P6 ;  /* 0x0000000209077211 */ /* 0x000fe200030f0eff */
[----:B------:R-:W-:Y:S01]  /*a6fe0*/  IMAD R9, R28, 0x4, R3 ;  /* 0x000000041c097824 */ /* 0x000fe200078e0203 */
[----:B----4-:R-:W-:Y:S02]  /*a6ff0*/  ISETP.LT.AND P5, PT, R25, c[0x0][0x17c], !P0 ;  /* 0x00005f0019007a0c */ /* 0x010fe400047a1270 */
[----:B---3--:R-:W-:Y:S01]  /*a7000*/  ISETP.LT.AND P3, PT, R27, c[0x0][0x17c], !P0 ;  /* 0x00005f001b007a0c */ /* 0x008fe20004761270 */
[----:B------:R-:W3:Y:S01]  /*a7010*/  LDL.LU R25, [R1+0x2f0] ;  /* 0x0002f00001197983 */ /* 0x000ee20000300800 */
[----:B------:R-:W-:-:S03]  /*a7020*/  ISETP.LT.AND P4, PT, R26, c[0x0][0x17c], !P0 ;  /* 0x00005f001a007a0c */ /* 0x000fc60004781270 */
[----:B------:R-:W4:Y:S01]  /*a7030*/  LDL.LU R27, [R1+0x2f4] ;  /* 0x0002f400011b7983 */ /* 0x000f220000300800 */
[----:B0-----:R-:W-:-:S03]  /*a7040*/  LEA R4, P6, R3, R0, 0x1 ;  /* 0x0000000003047211 */ /* 0x001fc600078c08ff */
[----:B------:R0:W-:Y:S01]  /*a7050*/  @P1 STG.E.U16 [R6.64], R22 ;  /* 0x0000001606001986 */ /* 0x0001e2000c101508 */
[----:B------:R-:W-:-:S03]  /*a7060*/  LEA.HI.X.SX32 R5, R3, R2, 0x1, P6 ;  /* 0x0000000203057211 */ /* 0x000fc600030f0eff */
[----:B------:R-:W4:Y:S01]  /*a7070*/  LDL.LU R26, [R1+0x1dc] ;  /* 0x0001dc00011a7983 */ /* 0x000f220000300800 */
[----:B------:R-:W-:Y:S02]  /*a7080*/  PRMT R10, R10, 0x7632, R10 ;  /* 0x000076320a0a7816 */ /* 0x000fe4000000000a */
[----:B------:R-:W-:Y:S02]  /*a7090*/  PRMT R14, R14, 0x7632, R14 ;  /* 0x000076320e0e7816 */ /* 0x000fe4000000000e */
[----:B0-----:R-:W-:-:S04]  /*a70a0*/  LEA R6, P6, R9, R0, 0x1 ;  /* 0x0000000009067211 */ /* 0x001fc800078c08ff */
[----:B------:R-:W-:Y:S01]  /*a70b0*/  LEA.HI.X.SX32 R7, R9, R2, 0x1, P6 ;  /* 0x0000000209077211 */ /* 0x000fe200030f0eff */
[----:B------:R0:W-:Y:S04]  /*a70c0*/  @P2 STG.E.U16 [R4.64], R10 ;  /* 0x0000000a04002986 */ /* 0x0001e8000c101508 */
        /* <DEDUP_REMOVED lines=10> */
[----:B------:R-:W-:Y:S02]  /*a7170*/  PRMT R18, R18, 0x7632, R18 ;  /* 0x0000763212127816 */ /* 0x000fe40000000012 */
[----:B------:R-:W-:Y:S01]  /*a7180*/  ISETP.LT.AND P1, PT, R12, c[0x0][0x17c], !P0 ;  /* 0x00005f000c007a0c */ /* 0x000fe20004721270 */
[----:B------:R-:W-:Y:S01]  /*a7190*/  IMAD R13, R28, 0x4, R3 ;  /* 0x000000041c0d7824 */ /* 0x000fe200078e0203 */
[-C--:B------:R-:W-:Y:S01]  /*a71a0*/  LEA R8, P6, R9, R0.reuse, 0x1 ;  /* 0x0000000009087211 */ /* 0x080fe200078c08ff */
[----:B------:R0:W-:Y:S01]  /*a71b0*/  @P3 STG.E.U16 [R4.64], R18 ;  /* 0x0000001204003986 */ /* 0x0001e2000c101508 */
[----:B------:R-:W-:Y:S02]  /*a71c0*/  LEA R16, P3, R3, R0, 0x1 ;  /* 0x0000000003107211 */ /* 0x000fe400078608ff */
[----:B------:R-:W-:-:S02]  /*a71d0*/  LEA.HI.X.SX32 R9, R9, R2, 0x1, P6 ;  /* 0x0000000209097211 */ /* 0x000fc400030f0eff */
[----:B------:R-:W-:Y:S01]  /*a71e0*/  LEA R20, P6, R13, R0, 0x1 ;  /* 0x000000000d147211 */ /* 0x000fe200078c08ff */
[----:B-1----:R-:W-:Y:S01]  /*a71f0*/  IMAD R7, R28, 0x4, R13 ;  /* 0x000000041c077824 */ /* 0x002fe200078e020d */
[----:B------:R-:W-:Y:S02]  /*a7200*/  PRMT R22, R22, 0x7632, R22 ;  /* 0x0000763216167816 */ /* 0x000fe40000000016 */
[-C--:B------:R-:W-:Y:S02]  /*a7210*/  LEA.HI.X.SX32 R17, R3, R2.reuse, 0x1, P3 ;  /* 0x0000000203117211 */ /* 0x080fe400018f0eff */
[----:B------:R-:W-:Y:S01]  /*a7220*/  LEA.HI.X.SX32 R21, R13, R2, 0x1, P6 ;  /* 0x000000020d157211 */ /* 0x000fe200030f0eff */
[C---:B0-----:R-:W-:Y:S01]  /*a7230*/  IMAD R5, R28.reuse, 0x4, R7 ;  /* 0x000000041c057824 */ /* 0x041fe200078e0207 */
[----:B------:R0:W-:Y:S04]  /*a7240*/  @P4 STG.E.U16 [R8.64], R22 ;  /* 0x0000001608004986 */ /* 0x0001e8000c101508 */
[----:B------:R1:W-:Y:S01]  /*a7250*/  @P1 STG.E.U16 [R16.64], R11 ;  /* 0x0000000b10001986 */ /* 0x0003e2000c101508 */
[----:B------:R-:W-:-:S03]  /*a7260*/  IMAD R13, R28, 0x4, R5 ;  /* 0x000000041c0d7824 */ /* 0x000fc600078e0205 */
[----:B------:R1:W-:Y:S01]  /*a7270*/  @P2 STG.E.U16 [R20.64], R15 ;  /* 0x0000000f14002986 */ /* 0x0003e2000c101508 */
[-C--:B------:R-:W-:Y:S02]  /*a7280*/  LEA R6, P2, R7, R0.reuse, 0x1 ;  /* 0x0000000007067211 */ /* 0x080fe400078408ff */
[----:B---3--:R-:W-:Y:S01]  /*a7290*/  ISETP.LT.AND P4, PT, R25, c[0x0][0x17c], !P0 ;  /* 0x00005f0019007a0c */ /* 0x008fe20004781270 */
[----:B------:R-:W-:Y:S01]  /*a72a0*/  IMAD R25, R28, 0x4, R13 ;  /* 0x000000041c197824 */ /* 0x000fe200078e020d */
[----:B0-----:R-:W-:Y:S02]  /*a72b0*/  LEA R8, P6, R5, R0, 0x1 ;  /* 0x0000000005087211 */ /* 0x001fe400078c08ff */
[----:B------:R-:W-:Y:S02]  /*a72c0*/  LEA.HI.X.SX32 R7, R7, R2, 0x1, P2 ;  /* 0x0000000207077211 */ /* 0x000fe400010f0eff */
[----:B------:R-:W-:Y:S01]  /*a72d0*/  LEA R12, P2, R13, R0, 0x1 ;  /* 0x000000000d0c7211 */ /* 0x000fe200078408ff */
[----:B----4-:R-:W-:Y:S01]  /*a72e0*/  IMAD R3, R26, c[0x0][0x198], RZ ;  /* 0x000066001a037a24 */ /* 0x010fe200078e02ff */
[----:B------:R-:W-:-:S04]  /*a72f0*/  LEA.HI.X.SX32 R9, R5, R2, 0x1, P6 ;  /* 0x0000000205097211 */ /* 0x000fc800030f0eff */
[----:B------:R-:W-:Y:S02]  /*a7300*/  LEA R4, P1, R3, R0, 0x1 ;  /* 0x0000000003047211 */ /* 0x000fe400078208ff */
[----:B------:R-:W-:Y:S01]  /*a7310*/  ISETP.LT.AND P3, PT, R27, c[0x0][0x17c], !P0 ;  /* 0x00005f001b007a0c */ /* 0x000fe20004761270 */
[----:B------:R-:W-:Y:S01]  /*a7320*/  IMAD R27, R28, 0x4, R25 ;  /* 0x000000041c1b7824 */ /* 0x000fe200078e0219 */
[-C--:B------:R-:W-:Y:S02]  /*a7330*/  LEA.HI.X.SX32 R13, R13, R2.reuse, 0x1, P2 ;  /* 0x000000020d0d7211 */ /* 0x080fe400010f0eff */
[----:B------:R-:W-:Y:S02]  /*a7340*/  LEA.HI.X.SX32 R5, R3, R2, 0x1, P1 ;  /* 0x0000000203057211 */ /* 0x000fe400008f0eff */
[----:B-1----:R-:W-:Y:S02]  /*a7350*/  LEA R16, P6, R25, R0, 0x1 ;  /* 0x0000000019107211 */ /* 0x002fe400078c08ff */
[----:B------:R-:W-:-:S02]  /*a7360*/  ISETP.LT.AND P1, PT, R26, c[0x0][0x17c], !P0 ;  /* 0x00005f001a007a0c */ /* 0x000fc40004721270 */
[----:B------:R-:W-:Y:S02]  /*a7370*/  LEA.HI.X.SX32 R17, R25, R2, 0x1, P6 ;  /* 0x0000000219117211 */ /* 0x000fe400030f0eff */
[----:B------:R-:W-:Y:S02]  /*a7380*/  LEA R20, P6, R27, R0, 0x1 ;  /* 0x000000001b147211 */ /* 0x000fe400078c08ff */
[----:B------:R-:W-:Y:S02]  /*a7390*/  PRMT R11, R11, 0x7632, R11 ;  /* 0x000076320b0b7816 */ /* 0x000fe4000000000b */
[----:B------:R-:W-:Y:S01]  /*a73a0*/  PRMT R15, R15, 0x7632, R15 ;  /* 0x000076320f0f7816 */ /* 0x000fe2000000000f */
[----:B------:R0:W-:Y:S01]  /*a73b0*/  @P5 STG.E.U16 [R6.64], R19 ;  /* 0x0000001306005986 */ /* 0x0001e2000c101508 */
[----:B------:R-:W-:Y:S02]  /*a73c0*/  LEA.HI.X.SX32 R21, R27, R2, 0x1, P6 ;  /* 0x000000021b157211 */ /* 0x000fe400030f0eff */
[----:B------:R-:W-:Y:S01]  /*a73d0*/  PRMT R10, R19, 0x7632, R10 ;  /* 0x00007632130a7816 */ /* 0x000fe2000000000a */
[----:B------:R0:W-:Y:S04]  /*a73e0*/  @P4 STG.E.U16 [R8.64], R23 ;  /* 0x0000001708004986 */ /* 0x0001e8000c101508 */
[----:B------:R0:W-:Y:S01]  /*a73f0*/  @P3 STG.E.U16 [R12.64], R11 ;  /* 0x0000000b0c003986 */ /* 0x0001e2000c101508 */
[----:B--2---:R-:W-:-:S02]  /*a7400*/  ISETP.LT.AND P2, PT, R24, c[0x0][0x17c], !P0 ;  /* 0x00005f0018007a0c */ /* 0x004fc40004741270 */
[----:B-----5:R-:W-:-:S11]  /*a7410*/  ISETP.LT.AND P0, PT, R29, c[0x0][0x17c], !P0 ;  /* 0x00005f001d007a0c */ /* 0x020fd60004701270 */
[----:B------:R0:W-:Y:S04]  /*a7420*/  @P2 STG.E.U16 [R16.64], R15 ;  /* 0x0000000f10002986 */ /* 0x0001e8000c101508 */
[----:B------:R0:W-:Y:S01]  /*a7430*/  @P0 STG.E.U16 [R20.64], R10 ;  /* 0x0000000a14000986 */ /* 0x0001e2000c101508 */
[----:B------:R-:W-:Y:S05]  /*a7440*/  @!P1 EXIT ;  /* 0x000000000000994d */ /* 0x000fea0003800000 */
[----:B------:R-:W-:-:S05]  /*a7450*/  PRMT R2, R23, 0x7632, R2 ;  /* 0x0000763217027816 */ /* 0x000fca0000000002 */
[----:B------:R-:W-:Y:S01]  /*a7460*/  STG.E.U16 [R4.64], R2 ;  /* 0x0000000204007986 */ /* 0x000fe2000c101508 */
[----:B------:R-:W-:Y:S05]  /*a7470*/  EXIT ;  /* 0x000000000000794d */ /* 0x000fea0003800000 */
.L_x_4:
[----:B------:R-:W-:-:S00]  /*a7480*/  BRA `(.L_x_4) ;  /* 0xfffffff000007947 */ /* 0x000fc0000383ffff */
[----:B------:R-:W-:-:S00]  /*a7490*/  NOP ;  /* 0x0000000000007918 */ /* 0x000fc00000000000 */
        /* <DEDUP_REMOVED lines=14> */
.L_x_5:


//--------------------- .nv.shared.matmul_kernel  --------------------------
	.section	.nv.shared.matmul_kernel,"aw",@nobits
	.sectionflags	@""
	.align	16
